def matmul_kernel(
    a_ptr,
    b_ptr,
    c_ptr,
    M,
    N,
    K,
    stride_am,
    stride_ak,
    stride_bk,
    stride_bn,
    stride_cm,
    stride_cn,
    BLOCK_M: tl.constexpr,
    BLOCK_N: tl.constexpr,
    BLOCK_K: tl.constexpr,
    GROUP_M: tl.constexpr,
):
    pid = tl.program_id(axis=0)
    num_pid_m = tl.cdiv(M, BLOCK_M)
    num_pid_n = tl.cdiv(N, BLOCK_N)
    num_pid_in_group = GROUP_M * num_pid_n
    group_id = pid // num_pid_in_group
    first_pid_m = group_id * GROUP_M
    group_size_m = min(num_pid_m - first_pid_m, GROUP_M)
    pid_m = first_pid_m + ((pid % num_pid_in_group) % group_size_m)
    pid_n = (pid % num_pid_in_group) // group_size_m

    offs_am = (pid_m * BLOCK_M + tl.arange(0, BLOCK_M)) % M
    offs_bn = (pid_n * BLOCK_N + tl.arange(0, BLOCK_N)) % N
    offs_k = tl.arange(0, BLOCK_K)
    a_ptrs = a_ptr + offs_am[:, None] * stride_am + offs_k[None, :] * stride_ak
    b_ptrs = b_ptr + offs_k[:, None] * stride_bk + offs_bn[None, :] * stride_bn

    acc = tl.zeros((BLOCK_M, BLOCK_N), dtype=tl.float32)
    for kk in range(0, tl.cdiv(K, BLOCK_K)):
        a = tl.load(a_ptrs, mask=offs_k[None, :] < K - kk * BLOCK_K, other=0.0)
        b = tl.load(b_ptrs, mask=offs_k[:, None] < K - kk * BLOCK_K, other=0.0)
        acc = tl.dot(a, b, acc)
        a_ptrs += BLOCK_K * stride_ak
        b_ptrs += BLOCK_K * stride_bk

    c = acc.to(c_ptr.dtype.element_ty)
    offs_cm = pid_m * BLOCK_M + tl.arange(0, BLOCK_M)
    offs_cn = pid_n * BLOCK_N + tl.arange(0, BLOCK_N)
    c_ptrs = c_ptr + offs_cm[:, None] * stride_cm + offs_cn[None, :] * stride_cn
    mask = (offs_cm[:, None] < M) & (offs_cn[None, :] < N)
    tl.store(c_ptrs, c, mask=mask)

# config = {"BLOCK_K": 128, "BLOCK_M": 64, "BLOCK_N": 512, "GROUP_M": 8, "arch": "sm_90", "dtype": "fp8e5m2", "num_ctas": 1, "num_stages": 3, "num_warps": 2}
# arch = sm_90


// ===== COMPILED SASS (sm_90a) =====

	.target	sm_90a

	.elftype	@"ET_EXEC"


//--------------------- .note.nv.tkinfo           --------------------------
	.section	.note.nv.tkinfo,"",@"SHT_NOTE"
	.sectionflags	@"SHF_NOTE_NV_TKINFO"
	.tkinfo
        /*0018*/ 	.word	0x00000002
        /*0030*/ 	.string	""
        /*0030*/ 	.string	"ptxas"
        /*0030*/ 	.string	"Cuda compilation tools, release 13.0, V13.0.88"
        /*0030*/ 	.string	"Build cuda_13.0.r13.0/compiler.36424714_0"
        /*0030*/ 	.string	"-v  -suppress-debug-info  -lineinfo  -arch sm_90a "



//--------------------- .note.nv.cuinfo           --------------------------
	.section	.note.nv.cuinfo,"",@"SHT_NOTE"
	.sectionflags	@"SHF_NOTE_NV_CUINFO"
        /*0018*/ 	.short	0x0002
        /*001a*/ 	.short	0x005a
        /*001c*/ 	.short	0x0082
	.zero		2


//--------------------- .nv.info                  --------------------------
	.section	.nv.info,"",@"SHT_CUDA_INFO"
	.align	4


	//----- nvinfo : EIATTR_REGCOUNT
	.align		4
        /*0000*/ 	.byte	0x04, 0x2f
        /*0002*/ 	.short	(.L_1 - .L_0)
	.align		4
.L_0:
        /*0004*/ 	.word	index@(matmul_kernel)
        /*0008*/ 	.word	0x00000020


	//----- nvinfo : EIATTR_FRAME_SIZE
	.align		4
.L_1:
        /*000c*/ 	.byte	0x04, 0x11
        /*000e*/ 	.short	(.L_3 - .L_2)
	.align		4
.L_2:
        /*0010*/ 	.word	index@(matmul_kernel)
        /*0014*/ 	.word	0x00008670


	//----- nvinfo : EIATTR_MIN_STACK_SIZE
	.align		4
.L_3:
        /*0018*/ 	.byte	0x04, 0x12
        /*001a*/ 	.short	(.L_5 - .L_4)
	.align		4
.L_4:
        /*001c*/ 	.word	index@(matmul_kernel)
        /*0020*/ 	.word	0x00008670
.L_5:


//--------------------- .nv.compat                --------------------------
	.section	.nv.compat,"",@"SHT_CUDA_COMPAT_INFO"
	.align	4
        /*0000*/ 	.byte	0x02, 0x09, 0x01, 0x00, 0x02, 0x02, 0x02, 0x00, 0x02, 0x05, 0x05, 0x00, 0x03, 0x07, 0x01, 0x01
        /*0010*/ 	.byte	0x02, 0x03, 0x00, 0x00, 0x02, 0x06, 0x01, 0x00, 0x04, 0x0b, 0x08, 0x00, 0x00, 0x00, 0x00, 0x00
        /*0020*/ 	.byte	0x00, 0x00, 0x00, 0x00


//--------------------- .nv.info.matmul_kernel    --------------------------
	.section	.nv.info.matmul_kernel,"",@"SHT_CUDA_INFO"
	.sectionflags	@""
	.align	4


	//----- nvinfo : EIATTR_CUDA_API_VERSION
	.align		4
        /*0000*/ 	.byte	0x04, 0x37
        /*0002*/ 	.short	(.L_7 - .L_6)
.L_6:
        /*0004*/ 	.word	0x00000082


	//----- nvinfo : EIATTR_KPARAM_INFO
	.align		4
.L_7:
        /*0008*/ 	.byte	0x04, 0x17
        /*000a*/ 	.short	(.L_9 - .L_8)
.L_8:
        /*000c*/ 	.word	0x00000000
        /*0010*/ 	.short	0x000d
        /*0012*/ 	.short	0x0048
        /*0014*/ 	.byte	0x00, 0xf4, 0x21, 0x00


	//----- nvinfo : EIATTR_KPARAM_INFO
	.align		4
.L_9:
        /*0018*/ 	.byte	0x04, 0x17
        /*001a*/ 	.short	(.L_11 - .L_10)
.L_10:
        /*001c*/ 	.word	0x00000000
        /*0020*/ 	.short	0x000c
        /*0022*/ 	.short	0x0040
        /*0024*/ 	.byte	0x00, 0xf4, 0x21, 0x00


	//----- nvinfo : EIATTR_KPARAM_INFO
	.align		4
.L_11:
        /*0028*/ 	.byte	0x04, 0x17
        /*002a*/ 	.short	(.L_13 - .L_12)
.L_12:
        /*002c*/ 	.word	0x00000000
        /*0030*/ 	.short	0x000b
        /*0032*/ 	.short	0x0038
        /*0034*/ 	.byte	0x00, 0xf0, 0x11, 0x00


	//----- nvinfo : EIATTR_KPARAM_INFO
	.align		4
.L_13:
        /*0038*/ 	.byte	0x04, 0x17
        /*003a*/ 	.short	(.L_15 - .L_14)
.L_14:
        /*003c*/ 	.word	0x00000000
        /*0040*/ 	.short	0x000a
        /*0042*/ 	.short	0x0034
        /*0044*/ 	.byte	0x00, 0xf0, 0x11, 0x00


	//----- nvinfo : EIATTR_KPARAM_INFO
	.align		4
.L_15:
        /*0048*/ 	.byte	0x04, 0x17
        /*004a*/ 	.short	(.L_17 - .L_16)
.L_16:
        /*004c*/ 	.word	0x00000000
        /*0050*/ 	.short	0x0009
        /*0052*/ 	.short	0x0030
        /*0054*/ 	.byte	0x00, 0xf0, 0x11, 0x00


	//----- nvinfo : EIATTR_KPARAM_INFO
	.align		4
.L_17:
        /*0058*/ 	.byte	0x04, 0x17
        /*005a*/ 	.short	(.L_19 - .L_18)
.L_18:
        /*005c*/ 	.word	0x00000000
        /*0060*/ 	.short	0x0008
        /*0062*/ 	.short	0x002c
        /*0064*/ 	.byte	0x00, 0xf0, 0x11, 0x00


	//----- nvinfo : EIATTR_KPARAM_INFO
	.align		4
.L_19:
        /*0068*/ 	.byte	0x04, 0x17
        /*006a*/ 	.short	(.L_21 - .L_20)
.L_20:
        /*006c*/ 	.word	0x00000000
        /*0070*/ 	.short	0x0007
        /*0072*/ 	.short	0x0028
        /*0074*/ 	.byte	0x00, 0xf0, 0x11, 0x00


	//----- nvinfo : EIATTR_KPARAM_INFO
	.align		4
.L_21:
        /*0078*/ 	.byte	0x04, 0x17
        /*007a*/ 	.short	(.L_23 - .L_22)
.L_22:
        /*007c*/ 	.word	0x00000000
        /*0080*/ 	.short	0x0006
        /*0082*/ 	.short	0x0024
        /*0084*/ 	.byte	0x00, 0xf0, 0x11, 0x00


	//----- nvinfo : EIATTR_KPARAM_INFO
	.align		4
.L_23:
        /*0088*/ 	.byte	0x04, 0x17
        /*008a*/ 	.short	(.L_25 - .L_24)
.L_24:
        /*008c*/ 	.word	0x00000000
        /*0090*/ 	.short	0x0005
        /*0092*/ 	.short	0x0020
        /*0094*/ 	.byte	0x00, 0xf0, 0x11, 0x00


	//----- nvinfo : EIATTR_KPARAM_INFO
	.align		4
.L_25:
        /*0098*/ 	.byte	0x04, 0x17
        /*009a*/ 	.short	(.L_27 - .L_26)
.L_26:
        /*009c*/ 	.word	0x00000000
        /*00a0*/ 	.short	0x0004
        /*00a2*/ 	.short	0x001c
        /*00a4*/ 	.byte	0x00, 0xf0, 0x11, 0x00


	//----- nvinfo : EIATTR_KPARAM_INFO
	.align		4
.L_27:
        /*00a8*/ 	.byte	0x04, 0x17
        /*00aa*/ 	.short	(.L_29 - .L_28)
.L_28:
        /*00ac*/ 	.word	0x00000000
        /*00b0*/ 	.short	0x0003
        /*00b2*/ 	.short	0x0018
        /*00b4*/ 	.byte	0x00, 0xf0, 0x11, 0x00


	//----- nvinfo : EIATTR_KPARAM_INFO
	.align		4
.L_29:
        /*00b8*/ 	.byte	0x04, 0x17
        /*00ba*/ 	.short	(.L_31 - .L_30)
.L_30:
        /*00bc*/ 	.word	0x00000000
        /*00c0*/ 	.short	0x0002
        /*00c2*/ 	.short	0x0010
        /*00c4*/ 	.byte	0x00, 0xf4, 0x21, 0x00


	//----- nvinfo : EIATTR_KPARAM_INFO
	.align		4
.L_31:
        /*00c8*/ 	.byte	0x04, 0x17
        /*00ca*/ 	.short	(.L_33 - .L_32)
.L_32:
        /*00cc*/ 	.word	0x00000000
        /*00d0*/ 	.short	0x0001
        /*00d2*/ 	.short	0x0008
        /*00d4*/ 	.byte	0x00, 0xf4, 0x21, 0x00


	//----- nvinfo : EIATTR_KPARAM_INFO
	.align		4
.L_33:
        /*00d8*/ 	.byte	0x04, 0x17
        /*00da*/ 	.short	(.L_35 - .L_34)
.L_34:
        /*00dc*/ 	.word	0x00000000
        /*00e0*/ 	.short	0x0000
        /*00e2*/ 	.short	0x0000
        /*00e4*/ 	.byte	0x00, 0xf4, 0x21, 0x00


	//----- nvinfo : EIATTR_SPARSE_MMA_MASK
	.align		4
.L_35:
        /*00e8*/ 	.byte	0x03, 0x50
        /*00ea*/ 	.short	0x0000


	//----- nvinfo : EIATTR_MAXREG_COUNT
	.align		4
        /*00ec*/ 	.byte	0x03, 0x1b
        /*00ee*/ 	.short	0x00ff


	//----- nvinfo : EIATTR_NUM_BARRIERS
	.align		4
        /*00f0*/ 	.byte	0x02, 0x4c
        /*00f2*/ 	.byte	0x01
	.zero		1


	//----- nvinfo : EIATTR_ANNOTATIONS
	.align		4
        /*00f4*/ 	.byte	0x04, 0x55
        /*00f6*/ 	.short	(.L_37 - .L_36)


	//   ....[0]....
.L_36:
        /*00f8*/ 	.word	0x00000001
        /*00fc*/ 	.byte	0x10, 0x05, 0x00, 0x00, 0x01, 0x00, 0x00, 0x00, 0x40, 0x05, 0x00, 0x00, 0x01, 0x00, 0x00, 0x00
        /* <DEDUP_REMOVED lines=2869> */
        /*b45c*/ 	.byte	0x40, 0x50, 0x03, 0x00, 0x01, 0x00, 0x00, 0x00, 0x50, 0x50, 0x03, 0x00


	//----- nvinfo : EIATTR_MERCURY_ISA_VERSION
	.align		4
.L_37:
        /*b468*/ 	.byte	0x03, 0x5f
        /*b46a*/ 	.short	0x0101


	//----- nvinfo : EIATTR_EXIT_INSTR_OFFSETS
	.align		4
        /*b46c*/ 	.byte	0x04, 0x1c
        /*b46e*/ 	.short	(.L_39 - .L_38)


	//   ....[0]....
.L_38:
        /*b470*/ 	.word	0x0010caf0


	//   ....[1]....
        /*b474*/ 	.word	0x0010cb20


	//----- nvinfo : EIATTR_REQNTID
	.align		4
.L_39:
        /*b478*/ 	.byte	0x04, 0x10
        /*b47a*/ 	.short	(.L_41 - .L_40)
.L_40:
        /*b47c*/ 	.word	0x00000040
        /*b480*/ 	.word	0x00000001
        /*b484*/ 	.word	0x00000001


	//----- nvinfo : EIATTR_CBANK_PARAM_SIZE
	.align		4
.L_41:
        /*b488*/ 	.byte	0x03, 0x19
        /*b48a*/ 	.short	0x0050


	//----- nvinfo : EIATTR_PARAM_CBANK
	.align		4
        /*b48c*/ 	.byte	0x04, 0x0a
        /*b48e*/ 	.short	(.L_43 - .L_42)
	.align		4
.L_42:
        /*b490*/ 	.word	index@(.nv.constant0.matmul_kernel)
        /*b494*/ 	.short	0x0210
        /*b496*/ 	.short	0x0050


	//----- nvinfo : EIATTR_SW_WAR
	.align		4
.L_43:
        /*b498*/ 	.byte	0x04, 0x36
        /*b49a*/ 	.short	(.L_45 - .L_44)
.L_44:
        /*b49c*/ 	.word	0x00000008
.L_45:


//--------------------- .nv.callgraph             --------------------------
	.section	.nv.callgraph,"",@"SHT_CUDA_CALLGRAPH"
	.align	4
	.sectionentsize	8
	.align		4
        /*0000*/ 	.word	0x00000000
	.align		4
        /*0004*/ 	.word	0xffffffff
	.align		4
        /*0008*/ 	.word	0x00000000
	.align		4
        /*000c*/ 	.word	0xfffffffe
	.align		4
        /*0010*/ 	.word	0x00000000
	.align		4
        /*0014*/ 	.word	0xfffffffd
	.align		4
        /*0018*/ 	.word	0x00000000
	.align		4
        /*001c*/ 	.word	0xfffffffc


//--------------------- .text.matmul_kernel       --------------------------
	.section	.text.matmul_kernel,"ax",@progbits
	.align	128
        .global         matmul_kernel
        .type           matmul_kernel,@function
        .size           matmul_kernel,(.L_x_4 - matmul_kernel)
        .other          matmul_kernel,@"STO_CUDA_ENTRY STV_DEFAULT"
matmul_kernel:
.text.matmul_kernel:
[----:B------:R-:W0:Y:S08]  /*0000*/  LDC R1, c[0x0][0x28] ;  /* 0x00000a00ff017b82 */ /* 0x000e300000000800 */
[----:B------:R-:W1:Y:S01]  /*0010*/  LDC.64 R2, c[0x0][0x228] ;  /* 0x00008a00ff027b82 */ /* 0x000e620000000a00 */
[----:B0-----:R-:W-:Y:S01]  /*0020*/  VIADD R1, R1, 0xffff7990 ;  /* 0xffff799001017836 */ /* 0x001fe20000000000 */
[----:B------:R-:W0:Y:S01]  /*0030*/  S2R R14, SR_TID.X ;  /* 0x00000000000e7919 */ /* 0x000e220000002100 */
[----:B------:R-:W-:Y:S01]  /*0040*/  UMOV UR4, 0x400 ;  /* 0x0000040000047882 */ /* 0x000fe20000000000 */
[----:B------:R-:W-:-:S04]  /*0050*/  ULDC.64 UR32, c[0x0][0x208] ;  /* 0x0000820000207ab9 */ /* 0x000fc80000000a00 */
[----:B------:R-:W2:Y:S01]  /*0060*/  S2UR UR5, SR_CgaCtaId ;  /* 0x00000000000579c3 */ /* 0x000ea20000008800 */
[----:B-1----:R-:W-:-:S05]  /*0070*/  VIADD R0, R3, 0x1ff ;  /* 0x000001ff03007836 */ /* 0x002fca0000000000 */
[----:B------:R-:W-:Y:S01]  /*0080*/  SHF.R.S32.HI R5, RZ, 0x1f, R0 ;  /* 0x0000001fff057819 */ /* 0x000fe20000011400 */
[----:B--2---:R-:W-:-:S03]  /*0090*/  ULEA UR4, UR5, UR4, 0x18 ;  /* 0x0000000405047291 */ /* 0x004fc6000f8ec03f */
[----:B------:R-:W-:Y:S02]  /*00a0*/  LEA.HI R5, R5, R0, RZ, 0x9 ;  /* 0x0000000005057211 */ /* 0x000fe400078f48ff */
[----:B0-----:R-:W-:Y:S02]  /*00b0*/  LOP3.LUT R18, R14, 0x3f, RZ, 0xc0, !PT ;  /* 0x0000003f0e127812 */ /* 0x001fe400078ec0ff */
[----:B------:R-:W-:Y:S02]  /*00c0*/  SHF.R.S32.HI R0, RZ, 0x9, R5 ;  /* 0x00000009ff007819 */ /* 0x000fe40000011405 */
[----:B------:R-:W0:Y:S03]  /*00d0*/  S2R R5, SR_CTAID.X ;  /* 0x0000000000057919 */ /* 0x000e260000002500 */
[----:B------:R-:W-:-:S05]  /*00e0*/  IMAD.SHL.U32 R0, R0, 0x8, RZ ;  /* 0x0000000800007824 */ /* 0x000fca00078e00ff */
[-C--:B------:R-:W-:Y:S02]  /*00f0*/  IABS R9, R0.reuse ;  /* 0x0000000000097213 */ /* 0x080fe40000000000 */
[----:B------:R-:W-:Y:S02]  /*0100*/  IABS R12, R0 ;  /* 0x00000000000c7213 */ /* 0x000fe40000000000 */
[----:B------:R-:W1:Y:S08]  /*0110*/  I2F.RP R4, R9 ;  /* 0x0000000900047306 */ /* 0x000e700000209400 */
[----:B-1----:R-:W1:Y:S01]  /*0120*/  MUFU.RCP R4, R4 ;  /* 0x0000000400047308 */ /* 0x002e620000001000 */
[----:B0-----:R-:W-:Y:S01]  /*0130*/  IABS R10, R5 ;  /* 0x00000005000a7213 */ /* 0x001fe20000000000 */
[----:B-1----:R-:W-:-:S02]  /*0140*/  VIADD R6, R4, 0xffffffe ;  /* 0x0ffffffe04067836 */ /* 0x002fc40000000000 */
[----:B------:R-:W-:-:S04]  /*0150*/  IMAD.MOV R4, RZ, RZ, -R12 ;  /* 0x000000ffff047224 */ /* 0x000fc800078e0a0c */
[----:B------:R0:W1:Y:S02]  /*0160*/  F2I.FTZ.U32.TRUNC.NTZ R7, R6 ;  /* 0x0000000600077305 */ /* 0x000064000021f000 */
[----:B0-----:R-:W-:Y:S02]  /*0170*/  IMAD.MOV.U32 R6, RZ, RZ, RZ ;  /* 0x000000ffff067224 */ /* 0x001fe400078e00ff */
[----:B-1----:R-:W-:-:S04]  /*0180*/  IMAD.MOV R8, RZ, RZ, -R7 ;  /* 0x000000ffff087224 */ /* 0x002fc800078e0a07 */
[----:B------:R-:W-:Y:S02]  /*0190*/  IMAD R11, R8, R9, RZ ;  /* 0x00000009080b7224 */ /* 0x000fe400078e02ff */
[----:B------:R-:W-:Y:S02]  /*01a0*/  IMAD.MOV.U32 R8, RZ, RZ, R10 ;  /* 0x000000ffff087224 */ /* 0x000fe400078e000a */
[----:B------:R-:W-:-:S06]  /*01b0*/  IMAD.HI.U32 R7, R7, R11, R6 ;  /* 0x0000000b07077227 */ /* 0x000fcc00078e0006 */
[----:B------:R-:W-:-:S04]  /*01c0*/  IMAD.HI.U32 R7, R7, R8, RZ ;  /* 0x0000000807077227 */ /* 0x000fc800078e00ff */
[----:B------:R-:W-:-:S05]  /*01d0*/  IMAD R4, R7, R4, R8 ;  /* 0x0000000407047224 */ /* 0x000fca00078e0208 */
[----:B------:R-:W-:-:S13]  /*01e0*/  ISETP.GT.U32.AND P1, PT, R9, R4, PT ;  /* 0x000000040900720c */ /* 0x000fda0003f24070 */
[----:B------:R-:W-:Y:S02]  /*01f0*/  @!P1 IMAD.IADD R4, R4, 0x1, -R9 ;  /* 0x0000000104049824 */ /* 0x000fe400078e0a09 */
[----:B------:R-:W-:Y:S01]  /*0200*/  @!P1 VIADD R7, R7, 0x1 ;  /* 0x0000000107079836 */ /* 0x000fe20000000000 */
[----:B------:R-:W-:Y:S02]  /*0210*/  ISETP.NE.AND P1, PT, R0, RZ, PT ;  /* 0x000000ff0000720c */ /* 0x000fe40003f25270 */
[----:B------:R-:W-:Y:S02]  /*0220*/  ISETP.GE.U32.AND P0, PT, R4, R9, PT ;  /* 0x000000090400720c */ /* 0x000fe40003f06070 */
[----:B------:R-:W-:-:S04]  /*0230*/  LOP3.LUT R4, R5, R0, RZ, 0x3c, !PT ;  /* 0x0000000005047212 */ /* 0x000fc800078e3cff */
[----:B------:R-:W-:Y:S01]  /*0240*/  ISETP.GE.AND P2, PT, R4, RZ, PT ;  /* 0x000000ff0400720c */ /* 0x000fe20003f46270 */
[----:B------:R-:W-:-:S06]  /*0250*/  VIADD R4, R2, 0x3f ;  /* 0x0000003f02047836 */ /* 0x000fcc0000000000 */
[----:B------:R-:W-:-:S04]  /*0260*/  @P0 VIADD R7, R7, 0x1 ;  /* 0x0000000107070836 */ /* 0x000fc80000000000 */
[----:B------:R-:W-:Y:S01]  /*0270*/  IMAD.MOV.U32 R6, RZ, RZ, R7 ;  /* 0x000000ffff067224 */ /* 0x000fe200078e0007 */
[----:B------:R-:W-:-:S03]  /*0280*/  SHF.R.S32.HI R7, RZ, 0x1f, R4 ;  /* 0x0000001fff077819 */ /* 0x000fc60000011404 */
[----:B------:R-:W-:Y:S01]  /*0290*/  @!P2 IMAD.MOV R6, RZ, RZ, -R6 ;  /* 0x000000ffff06a224 */ /* 0x000fe200078e0a06 */
[----:B------:R-:W-:Y:S02]  /*02a0*/  @!P1 LOP3.LUT R6, RZ, R0, RZ, 0x33, !PT ;  /* 0x00000000ff069212 */ /* 0x000fe400078e33ff */
[----:B------:R-:W-:-:S03]  /*02b0*/  LEA.HI R7, R7, R4, RZ, 0x6 ;  /* 0x0000000407077211 */ /* 0x000fc600078f30ff */
[----:B------:R-:W-:Y:S02]  /*02c0*/  IMAD.SHL.U32 R4, R6, 0x8, RZ ;  /* 0x0000000806047824 */ /* 0x000fe400078e00ff */
[----:B------:R-:W-:-:S03]  /*02d0*/  IMAD.MOV R6, RZ, RZ, -R6 ;  /* 0x000000ffff067224 */ /* 0x000fc600078e0a06 */
[----:B------:R-:W-:Y:S01]  /*02e0*/  LEA.HI.SX32 R7, R7, -R4, 0x1a ;  /* 0x8000000407077211 */ /* 0x000fe200078fd2ff */
[----:B------:R-:W-:Y:S02]  /*02f0*/  IMAD R15, R0, R6, R5 ;  /* 0x00000006000f7224 */ /* 0x000fe400078e0205 */
[----:B------:R-:W-:Y:S01]  /*0300*/  IMAD.MOV.U32 R6, RZ, RZ, RZ ;  /* 0x000000ffff067224 */ /* 0x000fe200078e00ff */
[----:B------:R-:W-:Y:S02]  /*0310*/  VIMNMX R8, R7, 0x8, PT ;  /* 0x0000000807087848 */ /* 0x000fe40003fe0100 */
[----:B------:R-:W-:Y:S02]  /*0320*/  IABS R13, R15 ;  /* 0x0000000f000d7213 */ /* 0x000fe40000000000 */
[----:B------:R-:W-:-:S04]  /*0330*/  IABS R11, R8 ;  /* 0x00000008000b7213 */ /* 0x000fc80000000000 */
[----:B------:R-:W0:Y:S08]  /*0340*/  I2F.RP R9, R11 ;  /* 0x0000000b00097306 */ /* 0x000e300000209400 */
[----:B0-----:R-:W0:Y:S02]  /*0350*/  MUFU.RCP R9, R9 ;  /* 0x0000000900097308 */ /* 0x001e240000001000 */
[----:B0-----:R-:W-:-:S06]  /*0360*/  VIADD R7, R9, 0xffffffe ;  /* 0x0ffffffe09077836 */ /* 0x001fcc0000000000 */
[----:B------:R-:W0:Y:S02]  /*0370*/  F2I.FTZ.U32.TRUNC.NTZ R7, R7 ;  /* 0x0000000700077305 */ /* 0x000e24000021f000 */
[----:B0-----:R-:W-:-:S04]  /*0380*/  IMAD.MOV R10, RZ, RZ, -R7 ;  /* 0x000000ffff0a7224 */ /* 0x001fc800078e0a07 */
[----:B------:R-:W-:-:S04]  /*0390*/  IMAD.MOV.U32 R0, RZ, RZ, R10 ;  /* 0x000000ffff007224 */ /* 0x000fc800078e000a */
[----:B------:R-:W-:Y:S01]  /*03a0*/  IMAD R5, R0, R11, RZ ;  /* 0x0000000b00057224 */ /* 0x000fe200078e02ff */
[----:B------:R-:W-:-:S03]  /*03b0*/  IABS R0, R8 ;  /* 0x0000000800007213 */ /* 0x000fc60000000000 */
[----:B------:R-:W-:Y:S02]  /*03c0*/  IMAD.HI.U32 R6, R7, R5, R6 ;  /* 0x0000000507067227 */ /* 0x000fe400078e0006 */
[----:B------:R-:W0:Y:S02]  /*03d0*/  LDC R7, c[0x0][0x230] ;  /* 0x00008c00ff077b82 */ /* 0x000e240000000800 */
[----:B------:R-:W-:Y:S02]  /*03e0*/  IMAD.MOV R0, RZ, RZ, -R0 ;  /* 0x000000ffff007224 */ /* 0x000fe400078e0a00 */
[----:B------:R-:W-:-:S04]  /*03f0*/  IMAD.HI.U32 R6, R6, R13, RZ ;  /* 0x0000000d06067227 */ /* 0x000fc800078e00ff */
[----:B------:R-:W-:-:S05]  /*0400*/  IMAD R0, R6, R0, R13 ;  /* 0x0000000006007224 */ /* 0x000fca00078e020d */
[----:B------:R-:W-:Y:S01]  /*0410*/  ISETP.GT.U32.AND P1, PT, R11, R0, PT ;  /* 0x000000000b00720c */ /* 0x000fe20003f24070 */
[----:B0-----:R-:W-:-:S12]  /*0420*/  VIADD R16, R7, 0x7f ;  /* 0x0000007f07107836 */ /* 0x001fd80000000000 */
[----:B------:R-:W-:Y:S02]  /*0430*/  @!P1 IMAD.IADD R0, R0, 0x1, -R11 ;  /* 0x0000000100009824 */ /* 0x000fe400078e0a0b */
[----:B------:R-:W-:Y:S01]  /*0440*/  @!P1 VIADD R6, R6, 0x1 ;  /* 0x0000000106069836 */ /* 0x000fe20000000000 */
[----:B------:R-:W-:Y:S02]  /*0450*/  ISETP.NE.AND P1, PT, R8, RZ, PT ;  /* 0x000000ff0800720c */ /* 0x000fe40003f25270 */
[----:B------:R-:W-:Y:S02]  /*0460*/  ISETP.GE.U32.AND P0, PT, R0, R11, PT ;  /* 0x0000000b0000720c */ /* 0x000fe40003f06070 */
[----:B------:R-:W-:-:S04]  /*0470*/  LOP3.LUT R0, R15, R8, RZ, 0x3c, !PT ;  /* 0x000000080f007212 */ /* 0x000fc800078e3cff */
[----:B------:R-:W-:-:S07]  /*0480*/  ISETP.GE.AND P2, PT, R0, RZ, PT ;  /* 0x000000ff0000720c */ /* 0x000fce0003f46270 */
[----:B------:R-:W-:Y:S01]  /*0490*/  @P0 VIADD R6, R6, 0x1 ;  /* 0x0000000106060836 */ /* 0x000fe20000000000 */
[----:B------:R-:W-:-:S05]  /*04a0*/  ISETP.GT.AND P0, PT, R16, 0x7f, PT ;  /* 0x0000007f1000780c */ /* 0x000fca0003f04270 */
[----:B------:R-:W-:Y:S01]  /*04b0*/  @!P2 IMAD.MOV R6, RZ, RZ, -R6 ;  /* 0x000000ffff06a224 */ /* 0x000fe200078e0a06 */
[----:B------:R-:W-:-:S05]  /*04c0*/  @!P1 LOP3.LUT R6, RZ, R8, RZ, 0x33, !PT ;  /* 0x00000008ff069212 */ /* 0x000fca00078e33ff */
[----:B------:R-:W-:Y:S02]  /*04d0*/  IMAD.MOV R5, RZ, RZ, -R6 ;  /* 0x000000ffff057224 */ /* 0x000fe400078e0a06 */
[----:B------:R-:W-:Y:S02]  /*04e0*/  IMAD.SHL.U32 R17, R6, 0x200, RZ ;  /* 0x0000020006117824 */ /* 0x000fe400078e00ff */
[----:B------:R-:W-:Y:S02]  /*04f0*/  IMAD R5, R8, R5, R15 ;  /* 0x0000000508057224 */ /* 0x000fe400078e020f */
[C---:B------:R-:W-:Y:S01]  /*0500*/  VIADD R6, R17.reuse, 0x1 ;  /* 0x0000000111067836 */ /* 0x040fe20000000000 */
[----:B------:R-:W-:Y:S01]  /*0510*/  STL [R1+0x100], R17 ;  /* 0x0001001101007387 */ /* 0x000fe20000100800 */
[----:B------:R-:W-:Y:S02]  /*0520*/  IMAD.IADD R0, R4, 0x1, R5 ;  /* 0x0000000104007824 */ /* 0x000fe400078e0205 */
[C---:B------:R-:W-:Y:S01]  /*0530*/  VIADD R4, R17.reuse, 0x2 ;  /* 0x0000000211047836 */ /* 0x040fe20000000000 */
[----:B------:R0:W-:Y:S01]  /*0540*/  STL [R1+0xbc8], R6 ;  /* 0x000bc80601007387 */ /* 0x0001e20000100800 */
[----:B------:R-:W-:-:S02]  /*0550*/  VIADD R5, R17, 0x3 ;  /* 0x0000000311057836 */ /* 0x000fc40000000000 */
[C---:B------:R-:W-:Y:S01]  /*0560*/  VIADD R7, R17.reuse, 0x24 ;  /* 0x0000002411077836 */ /* 0x040fe20000000000 */
[----:B------:R1:W-:Y:S01]  /*0570*/  STL [R1+0xbc4], R4 ;  /* 0x000bc40401007387 */ /* 0x0003e20000100800 */
[C---:B------:R-:W-:Y:S02]  /*0580*/  VIADD R15, R17.reuse, 0x1f ;  /* 0x0000001f110f7836 */ /* 0x040fe40000000000 */
[C---:B------:R-:W-:Y:S01]  /*0590*/  VIADD R16, R17.reuse, 0x42 ;  /* 0x0000004211107836 */ /* 0x040fe20000000000 */
[----:B------:R2:W-:Y:S01]  /*05a0*/  STL [R1+0xbc0], R5 ;  /* 0x000bc00501007387 */ /* 0x0005e20000100800 */
[C---:B------:R-:W-:Y:S02]  /*05b0*/  VIADD R28, R17.reuse, 0x1ea ;  /* 0x000001ea111c7836 */ /* 0x040fe40000000000 */
[C---:B0-----:R-:W-:Y:S02]  /*05c0*/  VIADD R6, R17.reuse, 0x4 ;  /* 0x0000000411067836 */ /* 0x041fe40000000000 */
[----:B------:R-:W-:-:S02]  /*05d0*/  VIADD R26, R17, 0x1eb ;  /* 0x000001eb111a7836 */ /* 0x000fc40000000000 */
[C---:B-1----:R-:W-:Y:S01]  /*05e0*/  VIADD R4, R17.reuse, 0x5 ;  /* 0x0000000511047836 */ /* 0x042fe20000000000 */
[----:B------:R0:W-:Y:S01]  /*05f0*/  STL [R1+0xbbc], R6 ;  /* 0x000bbc0601007387 */ /* 0x0001e20000100800 */
[C---:B------:R-:W-:Y:S02]  /*0600*/  VIADD R25, R17.reuse, 0x1ed ;  /* 0x000001ed11197836 */ /* 0x040fe40000000000 */
[C---:B--2---:R-:W-:Y:S01]  /*0610*/  VIADD R5, R17.reuse, 0x6 ;  /* 0x0000000611057836 */ /* 0x044fe20000000000 */
[----:B------:R1:W-:Y:S01]  /*0620*/  STL [R1+0xbb8], R4 ;  /* 0x000bb80401007387 */ /* 0x0003e20000100800 */
[C---:B------:R-:W-:Y:S02]  /*0630*/  VIADD R24, R17.reuse, 0x1ee ;  /* 0x000001ee11187836 */ /* 0x040fe40000000000 */
[C---:B------:R-:W-:Y:S01]  /*0640*/  VIADD R23, R17.reuse, 0x1ef ;  /* 0x000001ef11177836 */ /* 0x040fe20000000000 */
[----:B------:R2:W-:Y:S01]  /*0650*/  STL [R1+0xbb0], R5 ;  /* 0x000bb00501007387 */ /* 0x0005e20000100800 */
[----:B------:R-:W-:-:S02]  /*0660*/  VIADD R22, R17, 0x1f0 ;  /* 0x000001f011167836 */ /* 0x000fc40000000000 */
[C---:B0-----:R-:W-:Y:S02]  /*0670*/  VIADD R6, R17.reuse, 0x7 ;  /* 0x0000000711067836 */ /* 0x041fe40000000000 */
[C---:B------:R-:W-:Y:S02]  /*0680*/  VIADD R21, R17.reuse, 0x1f1 ;  /* 0x000001f111157836 */ /* 0x040fe40000000000 */
[C---:B-1----:R-:W-:Y:S01]  /*0690*/  VIADD R4, R17.reuse, 0x8 ;  /* 0x0000000811047836 */ /* 0x042fe20000000000 */
[----:B------:R0:W-:Y:S01]  /*06a0*/  STL [R1+0xbac], R6 ;  /* 0x000bac0601007387 */ /* 0x0001e20000100800 */
[C---:B------:R-:W-:Y:S02]  /*06b0*/  VIADD R20, R17.reuse, 0x1f2 ;  /* 0x000001f211147836 */ /* 0x040fe40000000000 */
[C---:B--2---:R-:W-:Y:S01]  /*06c0*/  VIADD R5, R17.reuse, 0x9 ;  /* 0x0000000911057836 */ /* 0x044fe20000000000 */
[----:B------:R1:W-:Y:S01]  /*06d0*/  STL [R1+0xba8], R4 ;  /* 0x000ba80401007387 */ /* 0x0003e20000100800 */
[----:B------:R-:W-:-:S02]  /*06e0*/  VIADD R19, R17, 0x1f3 ;  /* 0x000001f311137836 */ /* 0x000fc40000000000 */
[C---:B------:R-:W-:Y:S01]  /*06f0*/  VIADD R13, R17.reuse, 0x1f5 ;  /* 0x000001f5110d7836 */ /* 0x040fe20000000000 */
[----:B------:R2:W-:Y:S01]  /*0700*/  STL [R1+0xbcc], R5 ;  /* 0x000bcc0501007387 */ /* 0x0005e20000100800 */
[C---:B------:R-:W-:Y:S02]  /*0710*/  VIADD R12, R17.reuse, 0x1f6 ;  /* 0x000001f6110c7836 */ /* 0x040fe40000000000 */
[C---:B0-----:R-:W-:Y:S02]  /*0720*/  VIADD R6, R17.reuse, 0xa ;  /* 0x0000000a11067836 */ /* 0x041fe40000000000 */
[C---:B------:R-:W-:Y:S02]  /*0730*/  VIADD R11, R17.reuse, 0x1f9 ;  /* 0x000001f9110b7836 */ /* 0x040fe40000000000 */
[C---:B-1----:R-:W-:Y:S01]  /*0740*/  VIADD R4, R17.reuse, 0xb ;  /* 0x0000000b11047836 */ /* 0x042fe20000000000 */
[----:B------:R0:W-:Y:S01]  /*0750*/  STL [R1+0xba4], R6 ;  /* 0x000ba40601007387 */ /* 0x0001e20000100800 */
[----:B------:R-:W-:-:S02]  /*0760*/  VIADD R10, R17, 0x1fa ;  /* 0x000001fa110a7836 */ /* 0x000fc40000000000 */
[C---:B--2---:R-:W-:Y:S01]  /*0770*/  VIADD R5, R17.reuse, 0xc ;  /* 0x0000000c11057836 */ /* 0x044fe20000000000 */
[----:B------:R1:W-:Y:S01]  /*0780*/  STL [R1+0xba0], R4 ;  /* 0x000ba00401007387 */ /* 0x0003e20000100800 */
[C---:B------:R-:W-:Y:S02]  /*0790*/  VIADD R9, R17.reuse, 0x1fb ;  /* 0x000001fb11097836 */ /* 0x040fe40000000000 */
[C---:B------:R-:W-:Y:S01]  /*07a0*/  VIADD R8, R17.reuse, 0x1fc ;  /* 0x000001fc11087836 */ /* 0x040fe20000000000 */
[----:B------:R2:W-:Y:S01]  /*07b0*/  STL [R1+0xa84], R5 ;  /* 0x000a840501007387 */ /* 0x0005e20000100800 */
[C---:B0-----:R-:W-:Y:S02]  /*07c0*/  VIADD R6, R17.reuse, 0xd ;  /* 0x0000000d11067836 */ /* 0x041fe40000000000 */
[----:B-1----:R-:W-:-:S03]  /*07d0*/  VIADD R4, R17, 0xe ;  /* 0x0000000e11047836 */ /* 0x002fc60000000000 */
[----:B------:R0:W-:Y:S01]  /*07e0*/  STL [R1+0xb9c], R6 ;  /* 0x000b9c0601007387 */ /* 0x0001e20000100800 */
[----:B--2---:R-:W-:-:S03]  /*07f0*/  VIADD R5, R17, 0xf ;  /* 0x0000000f11057836 */ /* 0x004fc60000000000 */
[----:B------:R1:W-:Y:S04]  /*0800*/  STL [R1+0xb98], R4 ;  /* 0x000b980401007387 */ /* 0x0003e80000100800 */
        /* <DEDUP_REMOVED lines=34> */
[----:B--2---:R-:W-:-:S05]  /*0a30*/  VIADD R5, R17, 0x22 ;  /* 0x0000002211057836 */ /* 0x004fca0000000000 */
[----:B------:R1:W-:Y:S01]  /*0a40*/  STL [R1+0xb48], R5 ;  /* 0x000b480501007387 */ /* 0x0003e20000100800 */
[C---:B0-----:R-:W-:Y:S02]  /*0a50*/  VIADD R6, R17.reuse, 0x25 ;  /* 0x0000002511067836 */ /* 0x041fe40000000000 */
[----:B-1----:R-:W-:-:S05]  /*0a60*/  VIADD R5, R17, 0x23 ;  /* 0x0000002311057836 */ /* 0x002fca0000000000 */
[----:B------:R0:W-:Y:S04]  /*0a70*/  STL [R1+0xb44], R5 ;  /* 0x000b440501007387 */ /* 0x0001e80000100800 */
        /* <DEDUP_REMOVED lines=884> */
[----:B0-----:R-:W-:Y:S02]  /*41c0*/  IMAD R5, R0, 0x40, R18 ;  /* 0x0000004000057824 */ /* 0x001fe400078e0212 */
[C---:B------:R-:W-:Y:S02]  /*41d0*/  VIADD R0, R17.reuse, 0x1e0 ;  /* 0x000001e011007836 */ /* 0x040fe40000000000 */
[C---:B------:R-:W-:Y:S01]  /*41e0*/  VIADD R18, R17.reuse, 0x1f4 ;  /* 0x000001f411127836 */ /* 0x040fe20000000000 */
[----:B------:R0:W-:Y:S01]  /*41f0*/  STL [R1+0x3fdc], R5 ;  /* 0x003fdc0501007387 */ /* 0x0001e20000100800 */
[----:B-1----:R-:W-:-:S02]  /*4200*/  VIADD R7, R17, 0x1fd ;  /* 0x000001fd11077836 */ /* 0x002fc40000000000 */
[C---:B--2---:R-:W-:Y:S01]  /*4210*/  VIADD R6, R17.reuse, 0x1e1 ;  /* 0x000001e111067836 */ /* 0x044fe20000000000 */
        /* <DEDUP_REMOVED lines=18> */
[----:B------:R1:W-:Y:S01]  /*4340*/  STL [R1+0x10], R0 ;  /* 0x0000100001007387 */ /* 0x0003e20000100800 */
[C---:B0-----:R-:W-:Y:S02]  /*4350*/  VIADD R5, R17.reuse, 0x1f7 ;  /* 0x000001f711057836 */ /* 0x041fe40000000000 */
[----:B-1----:R-:W-:-:S05]  /*4360*/  VIADD R0, R17, 0x1ec ;  /* 0x000001ec11007836 */ /* 0x002fca0000000000 */
[----:B------:R0:W-:Y:S04]  /*4370*/  STL [R1+0x48], R0 ;  /* 0x0000480001007387 */ /* 0x0001e80000100800 */
[----:B------:R1:W-:Y:S01]  /*4380*/  STL [R1+0xc], R5 ;  /* 0x00000c0501007387 */ /* 0x0003e20000100800 */
[C---:B0-----:R-:W-:Y:S02]  /*4390*/  VIADD R0, R17.reuse, 0x1f8 ;  /* 0x000001f811007836 */ /* 0x041fe40000000000 */
[----:B-1----:R-:W-:-:S03]  /*43a0*/  VIADD R5, R17, 0x1ff ;  /* 0x000001ff11057836 */ /* 0x002fc60000000000 */
[----:B------:R0:W-:Y:S01]  /*43b0*/  STL [R1+0x8], R0 ;  /* 0x0000080001007387 */ /* 0x0001e20000100800 */
[----:B------:R-:W-:Y:S05]  /*43c0*/  @P0 BRA `(.L_x_0) ;  /* 0x0000002000100947 */ /* 0x000fea0003800000 */
[----:B------:R1:W-:Y:S01]  /*43d0*/  STL [R1+0x880], RZ ;  /* 0x000880ff01007387 */ /* 0x0003e20000100800 */
[----:B0-----:R-:W-:-:S03]  /*43e0*/  IMAD.SHL.U32 R0, R14, 0x20, RZ ;  /* 0x000000200e007824 */ /* 0x001fc600078e00ff */
[----:B------:R1:W-:Y:S02]  /*43f0*/  STL [R1+0x884], RZ ;  /* 0x000884ff01007387 */ /* 0x0003e40000100800 */
[----:B------:R-:W-:Y:S02]  /*4400*/  LOP3.LUT R0, R0, 0x400, RZ, 0xc0, !PT ;  /* 0x0000040000007812 */ /* 0x000fe400078ec0ff */
[----:B------:R1:W-:Y:S04]  /*4410*/  STL [R1+0x888], RZ ;  /* 0x000888ff01007387 */ /* 0x0003e80000100800 */
        /* <DEDUP_REMOVED lines=478> */
[----:B------:R1:W-:Y:S04]  /*6200*/  STL [R1+0x3fd8], R0 ;  /* 0x003fd80001007387 */ /* 0x0003e80000100800 */
        /* <DEDUP_REMOVED lines=30> */
[----:B------:R1:W-:Y:S01]  /*63f0*/  STL [R1+0x5ac], RZ ;  /* 0x0005acff01007387 */ /* 0x0003e20000100800 */
[----:B------:R-:W-:Y:S05]  /*6400*/  BRA `(.L_x_1) ;  /* 0x00000d8800687947 */ /* 0x000fea0003800000 */
.L_x_0:
[----:B------:R-:W-:Y:S01]  /*6410*/  STL [R1+0x4444], R24 ;  /* 0x0044441801007387 */ /* 0x000fe20000100800 */
[----:B------:R-:W-:Y:S01]  /*6420*/  IABS R27, R3 ;  /* 0x00000003001b7213 */ /* 0x000fe20000000000 */
[----:B------:R-:W-:Y:S01]  /*6430*/  IMAD.MOV.U32 R14, RZ, RZ, RZ ;  /* 0x000000ffff0e7224 */ /* 0x000fe200078e00ff */
[----:B------:R-:W-:Y:S01]  /*6440*/  IABS R29, R7 ;  /* 0x00000007001d7213 */ /* 0x000fe20000000000 */
[----:B------:R-:W-:Y:S01]  /*6450*/  STL [R1+0x4440], R25 ;  /* 0x0044401901007387 */ /* 0x000fe20000100800 */
[----:B------:R-:W-:Y:S01]  /*6460*/  ISETP.GE.AND P3, PT, R6, RZ, PT ;  /* 0x000000ff0600720c */ /* 0x000fe20003f66270 */
[----:B------:R-:W-:Y:S01]  /*6470*/  ULDC.64 UR6, c[0x0][0x218] ;  /* 0x0000860000067ab9 */ /* 0x000fe20000000a00 */
[----:B------:R-:W-:Y:S01]  /*6480*/  ISETP.GE.AND P2, PT, R5, RZ, PT ;  /* 0x000000ff0500720c */ /* 0x000fe20003f46270 */
[----:B------:R1:W-:Y:S01]  /*6490*/  STL [R1+0x443c], R26 ;  /* 0x00443c1a01007387 */ /* 0x0003e20000100800 */
[----:B------:R-:W-:Y:S01]  /*64a0*/  ULDC UR5, c[0x0][0x234] ;  /* 0x00008d0000057ab9 */ /* 0x000fe20000000800 */
[----:B------:R-:W-:-:S02]  /*64b0*/  ULDC UR8, c[0x0][0x240] ;  /* 0x0000900000087ab9 */ /* 0x000fc40000000800 */
[----:B------:R2:W-:Y:S01]  /*64c0*/  STL [R1+0x4438], R28 ;  /* 0x0044381c01007387 */ /* 0x0005e20000100800 */
[----:B-1----:R-:W-:-:S03]  /*64d0*/  IMAD.MOV.U32 R26, RZ, RZ, R4 ;  /* 0x000000ffff1a7224 */ /* 0x002fc600078e0004 */
[----:B--2---:R-:W2:Y:S01]  /*64e0*/  LDL R28, [R1+0x3fdc] ;  /* 0x003fdc00011c7983 */ /* 0x004ea20000100800 */
[----:B------:R-:W-:Y:S01]  /*64f0*/  IABS R4, R2 ;  /* 0x0000000200047213 */ /* 0x000fe20000000000 */
[----:B------:R-:W1:Y:S01]  /*6500*/  I2F.RP R17, R27 ;  /* 0x0000001b00117306 */ /* 0x000e620000209400 */
[----:B------:R-:W-:Y:S01]  /*6510*/  IMAD.MOV.U32 R25, RZ, RZ, R15 ;  /* 0x000000ffff197224 */ /* 0x000fe200078e000f */
[----:B------:R3:W-:Y:S06]  /*6520*/  STL [R1+0x41a4], R3 ;  /* 0x0041a40301007387 */ /* 0x0007ec0000100800 */
[----:B0-----:R-:W0:Y:S01]  /*6530*/  I2F.RP R0, R4 ;  /* 0x0000000400007306 */ /* 0x001e220000209400 */
[----:B---3--:R-:W-:-:S07]  /*6540*/  IMAD.MOV.U32 R3, RZ, RZ, R16 ;  /* 0x000000ffff037224 */ /* 0x008fce00078e0010 */
[----:B-1----:R-:W1:Y:S08]  /*6550*/  MUFU.RCP R17, R17 ;  /* 0x0000001100117308 */ /* 0x002e700000001000 */
[----:B0-----:R-:W0:Y:S01]  /*6560*/  MUFU.RCP R0, R0 ;  /* 0x0000000000007308 */ /* 0x001e220000001000 */
[----:B-1----:R-:W-:-:S07]  /*6570*/  VIADD R17, R17, 0xffffffe ;  /* 0x0ffffffe11117836 */ /* 0x002fce0000000000 */
[----:B------:R-:W-:Y:S01]  /*6580*/  F2I.FTZ.U32.TRUNC.NTZ R17, R17 ;  /* 0x0000001100117305 */ /* 0x000fe2000021f000 */
[----:B0-----:R-:W-:-:S07]  /*6590*/  VIADD R0, R0, 0xffffffe ;  /* 0x0ffffffe00007836 */ /* 0x001fce0000000000 */
[----:B------:R-:W0:Y:S02]  /*65a0*/  F2I.FTZ.U32.TRUNC.NTZ R15, R0 ;  /* 0x00000000000f7305 */ /* 0x000e24000021f000 */
[----:B0-----:R-:W-:-:S04]  /*65b0*/  IMAD.MOV R0, RZ, RZ, -R15 ;  /* 0x000000ffff007224 */ /* 0x001fc800078e0a0f */
[----:B------:R-:W-:-:S04]  /*65c0*/  IMAD R16, R0, R4, RZ ;  /* 0x0000000400107224 */ /* 0x000fc800078e02ff */
[----:B------:R-:W-:Y:S01]  /*65d0*/  IMAD.HI.U32 R16, R15, R16, R14 ;  /* 0x000000100f107227 */ /* 0x000fe200078e000e */
[----:B--2---:R-:W-:-:S05]  /*65e0*/  IABS R0, R28 ;  /* 0x0000001c00007213 */ /* 0x004fca0000000000 */
[----:B------:R-:W-:Y:S02]  /*65f0*/  IMAD.MOV.U32 R14, RZ, RZ, R0 ;  /* 0x000000ffff0e7224 */ /* 0x000fe400078e0000 */
[----:B------:R-:W-:Y:S02]  /*6600*/  IMAD.MOV R0, RZ, RZ, -R17 ;  /* 0x000000ffff007224 */ /* 0x000fe400078e0a11 */
[----:B------:R-:W-:-:S04]  /*6610*/  IMAD.HI.U32 R15, R16, R14, RZ ;  /* 0x0000000e100f7227 */ /* 0x000fc800078e00ff */
[----:B------:R-:W-:Y:S02]  /*6620*/  IMAD.MOV R15, RZ, RZ, -R15 ;  /* 0x000000ffff0f7224 */ /* 0x000fe400078e0a0f */
[----:B------:R-:W-:Y:S02]  /*6630*/  IMAD R0, R0, R27, RZ ;  /* 0x0000001b00007224 */ /* 0x000fe400078e02ff */
[----:B------:R-:W-:Y:S01]  /*6640*/  IMAD R14, R4, R15, R14 ;  /* 0x0000000f040e7224 */ /* 0x000fe200078e020e */
[----:B------:R-:W-:Y:S01]  /*6650*/  IABS R15, R5 ;  /* 0x00000005000f7213 */ /* 0x000fe20000000000 */
[----:B------:R-:W-:Y:S01]  /*6660*/  IMAD.MOV.U32 R16, RZ, RZ, RZ ;  /* 0x000000ffff107224 */ /* 0x000fe200078e00ff */
[----:B------:R-:W-:Y:S02]  /*6670*/  ISETP.GE.AND P1, PT, R28, RZ, PT ;  /* 0x000000ff1c00720c */ /* 0x000fe40003f26270 */
[----:B------:R-:W-:Y:S01]  /*6680*/  ISETP.GT.U32.AND P0, PT, R4, R14, PT ;  /* 0x0000000e0400720c */ /* 0x000fe20003f04070 */
[----:B------:R-:W-:Y:S01]  /*6690*/  IMAD.HI.U32 R0, R17, R0, R16 ;  /* 0x0000000011007227 */ /* 0x000fe200078e0010 */
[----:B------:R-:W-:-:S02]  /*66a0*/  IABS R17, R6 ;  /* 0x0000000600117213 */ /* 0x000fc40000000000 */
[----:B------:R-:W-:Y:S01]  /*66b0*/  IABS R5, R8 ;  /* 0x0000000800057213 */ /* 0x000fe20000000000 */
[----:B------:R-:W-:Y:S02]  /*66c0*/  IMAD.MOV.U32 R16, RZ, RZ, R15 ;  /* 0x000000ffff107224 */ /* 0x000fe400078e000f */
[----:B------:R-:W-:Y:S02]  /*66d0*/  IMAD.MOV.U32 R15, RZ, RZ, R17 ;  /* 0x000000ffff0f7224 */ /* 0x000fe400078e0011 */
[----:B------:R-:W-:-:S04]  /*66e0*/  IMAD.HI.U32 R17, R0, R16, RZ ;  /* 0x0000001000117227 */ /* 0x000fc800078e00ff */
[----:B------:R-:W-:Y:S02]  /*66f0*/  @!P0 IMAD.IADD R14, R14, 0x1, -R4 ;  /* 0x000000010e0e8824 */ /* 0x000fe400078e0a04 */
[----:B------:R-:W-:Y:S02]  /*6700*/  IMAD.MOV R24, RZ, RZ, -R17 ;  /* 0x000000ffff187224 */ /* 0x000fe400078e0a11 */
[----:B------:R-:W-:Y:S01]  /*6710*/  IMAD.MOV.U32 R17, RZ, RZ, R29 ;  /* 0x000000ffff117224 */ /* 0x000fe200078e001d */
[----:B------:R-:W-:Y:S01]  /*6720*/  ISETP.GT.U32.AND P0, PT, R4, R14, PT ;  /* 0x0000000e0400720c */ /* 0x000fe20003f04070 */
[----:B------:R-:W-:-:S04]  /*6730*/  IMAD.HI.U32 R29, R0, R15, RZ ;  /* 0x0000000f001d7227 */ /* 0x000fc800078e00ff */
[----:B------:R-:W-:-:S04]  /*6740*/  IMAD.HI.U32 R28, R0, R17, RZ ;  /* 0x00000011001c7227 */ /* 0x000fc800078e00ff */
[----:B------:R-:W-:Y:S02]  /*6750*/  IMAD.MOV R29, RZ, RZ, -R29 ;  /* 0x000000ffff1d7224 */ /* 0x000fe400078e0a1d */
[C---:B------:R-:W-:Y:S02]  /*6760*/  IMAD R16, R27.reuse, R24, R16 ;  /* 0x000000181b107224 */ /* 0x040fe400078e0210 */
[----:B------:R-:W-:Y:S01]  /*6770*/  @!P0 IMAD.IADD R14, R14, 0x1, -R4 ;  /* 0x000000010e0e8824 */ /* 0x000fe200078e0a04 */
[----:B------:R-:W-:Y:S01]  /*6780*/  ISETP.NE.AND P0, PT, R2, RZ, PT ;  /* 0x000000ff0200720c */ /* 0x000fe20003f05270 */
[----:B------:R-:W-:Y:S01]  /*6790*/  IMAD.MOV R4, RZ, RZ, -R28 ;  /* 0x000000ffff047224 */ /* 0x000fe200078e0a1c */
[----:B------:R-:W2:Y:S01]  /*67a0*/  LDL.LU R24, [R1+0x4444] ;  /* 0x0044440001187983 */ /* 0x000ea20000300800 */
[----:B------:R-:W-:Y:S01]  /*67b0*/  IMAD.MOV.U32 R28, RZ, RZ, R25 ;  /* 0x000000ffff1c7224 */ /* 0x000fe200078e0019 */
[C---:B------:R-:W-:Y:S01]  /*67c0*/  ISETP.GT.U32.AND P4, PT, R27.reuse, R16, PT ;  /* 0x000000101b00720c */ /* 0x040fe20003f84070 */
[----:B------:R-:W-:Y:S01]  /*67d0*/  IMAD.MOV.U32 R25, RZ, RZ, R14 ;  /* 0x000000ffff197224 */ /* 0x000fe200078e000e */
[----:B------:R-:W-:Y:S01]  /*67e0*/  IABS R14, R9 ;  /* 0x00000009000e7213 */ /* 0x000fe20000000000 */
[----:B------:R-:W-:-:S02]  /*67f0*/  IMAD R15, R27, R29, R15 ;  /* 0x0000001d1b0f7224 */ /* 0x000fc400078e020f */
[----:B------:R-:W-:Y:S02]  /*6800*/  @!P1 IMAD.MOV R25, RZ, RZ, -R25 ;  /* 0x000000ffff199224 */ /* 0x000fe400078e0a19 */
[----:B------:R-:W-:Y:S01]  /*6810*/  IMAD.HI.U32 R6, R0, R14, RZ ;  /* 0x0000000e00067227 */ /* 0x000fe200078e00ff */
[C---:B------:R-:W-:Y:S02]  /*6820*/  ISETP.GT.U32.AND P6, PT, R27.reuse, R15, PT ;  /* 0x0000000f1b00720c */ /* 0x040fe40003fc4070 */
[----:B------:R-:W-:Y:S01]  /*6830*/  @!P0 LOP3.LUT R25, RZ, R2, RZ, 0x33, !PT ;  /* 0x00000002ff198212 */ /* 0x000fe200078e33ff */
[----:B------:R-:W-:Y:S02]  /*6840*/  IMAD.MOV R6, RZ, RZ, -R6 ;  /* 0x000000ffff067224 */ /* 0x000fe400078e0a06 */
[----:B------:R-:W-:Y:S02]  /*6850*/  @!P4 IMAD.IADD R16, R16, 0x1, -R27 ;  /* 0x000000011010c824 */ /* 0x000fe400078e0a1b */
[----:B------:R0:W-:Y:S01]  /*6860*/  STL [R1+0x890], R25 ;  /* 0x0008901901007387 */ /* 0x0001e20000100800 */
[----:B------:R-:W-:-:S02]  /*6870*/  IMAD R6, R27, R6, R14 ;  /* 0x000000061b067224 */ /* 0x000fc400078e020e */
[----:B------:R-:W-:-:S04]  /*6880*/  IMAD.HI.U32 R29, R0, R5, RZ ;  /* 0x00000005001d7227 */ /* 0x000fc800078e00ff */
[----:B------:R-:W-:Y:S02]  /*6890*/  @!P6 IMAD.IADD R15, R15, 0x1, -R27 ;  /* 0x000000010f0fe824 */ /* 0x000fe400078e0a1b */
[----:B------:R-:W-:Y:S01]  /*68a0*/  IMAD R4, R27, R4, R17 ;  /* 0x000000041b047224 */ /* 0x000fe200078e0211 */
[----:B0-----:R-:W3:Y:S01]  /*68b0*/  LDL.LU R25, [R1+0x4440] ;  /* 0x0044400001197983 */ /* 0x001ee20000300800 */
[----:B------:R-:W-:-:S03]  /*68c0*/  IMAD.MOV R29, RZ, RZ, -R29 ;  /* 0x000000ffff1d7224 */ /* 0x000fc600078e0a1d */
[----:B------:R-:W4:Y:S01]  /*68d0*/  LDL.LU R14, [R1+0x8] ;  /* 0x00000800010e7983 */ /* 0x000f220000300800 */
[C---:B------:R-:W-:Y:S01]  /*68e0*/  ISETP.GT.U32.AND P6, PT, R27.reuse, R16, PT ;  /* 0x000000101b00720c */ /* 0x040fe20003fc4070 */
[C---:B------:R-:W-:Y:S01]  /*68f0*/  IMAD R5, R27.reuse, R29, R5 ;  /* 0x0000001d1b057224 */ /* 0x040fe200078e0205 */
[----:B------:R-:W-:Y:S01]  /*6900*/  ISETP.GT.U32.AND P4, PT, R27, R15, PT ;  /* 0x0000000f1b00720c */ /* 0x000fe20003f84070 */
[----:B------:R-:W-:-:S10]  /*6910*/  IMAD.MOV.U32 R29, RZ, RZ, R26 ;  /* 0x000000ffff1d7224 */ /* 0x000fd400078e001a */
[--C-:B------:R-:W-:Y:S02]  /*6920*/  @!P6 IMAD.IADD R16, R16, 0x1, -R27.reuse ;  /* 0x000000011010e824 */ /* 0x100fe400078e0a1b */
[----:B------:R-:W-:Y:S02]  /*6930*/  @!P4 IMAD.IADD R15, R15, 0x1, -R27 ;  /* 0x000000010f0fc824 */ /* 0x000fe400078e0a1b */
[----:B------:R-:W-:Y:S02]  /*6940*/  IMAD.MOV.U32 R26, RZ, RZ, R16 ;  /* 0x000000ffff1a7224 */ /* 0x000fe400078e0010 */
[----:B------:R-:W-:Y:S02]  /*6950*/  IMAD.MOV.U32 R16, RZ, RZ, R28 ;  /* 0x000000ffff107224 */ /* 0x000fe400078e001c */
[----:B------:R-:W-:Y:S02]  /*6960*/  IMAD.MOV.U32 R28, RZ, RZ, R15 ;  /* 0x000000ffff1c7224 */ /* 0x000fe400078e000f */
[----:B------:R-:W5:Y:S01]  /*6970*/  LDL.LU R15, [R1+0xc] ;  /* 0x00000c00010f7983 */ /* 0x000f620000300800 */
[----:B------:R-:W-:-:S02]  /*6980*/  ISETP.GT.U32.AND P0, PT, R27, R5, PT ;  /* 0x000000051b00720c */ /* 0x000fc40003f04070 */
[----:B------:R-:W-:Y:S02]  /*6990*/  ISETP.GT.U32.AND P5, PT, R27, R4, PT ;  /* 0x000000041b00720c */ /* 0x000fe40003fa4070 */
[----:B------:R-:W-:Y:S02]  /*69a0*/  IABS R2, R10 ;  /* 0x0000000a00027213 */ /* 0x000fe40000000000 */
[----:B------:R-:W-:-:S07]  /*69b0*/  ISETP.GE.AND P1, PT, R7, RZ, PT ;  /* 0x000000ff0700720c */ /* 0x000fce0003f26270 */
[--C-:B------:R-:W-:Y:S02]  /*69c0*/  @!P0 IMAD.IADD R5, R5, 0x1, -R27.reuse ;  /* 0x0000000105058824 */ /* 0x100fe400078e0a1b */
[----:B------:R-:W-:Y:S02]  /*69d0*/  @!P5 IMAD.IADD R4, R4, 0x1, -R27 ;  /* 0x000000010404d824 */ /* 0x000fe400078e0a1b */
[----:B------:R-:W-:Y:S01]  /*69e0*/  IMAD.HI.U32 R7, R0, R2, RZ ;  /* 0x0000000200077227 */ /* 0x000fe200078e00ff */
[C---:B------:R-:W-:Y:S02]  /*69f0*/  ISETP.GT.U32.AND P6, PT, R27.reuse, R5, PT ;  /* 0x000000051b00720c */ /* 0x040fe40003fc4070 */
[C---:B------:R-:W-:Y:S01]  /*6a00*/  ISETP.GT.U32.AND P0, PT, R27.reuse, R4, PT ;  /* 0x000000041b00720c */ /* 0x040fe20003f04070 */
[----:B------:R-:W-:Y:S01]  /*6a10*/  IMAD.MOV R7, RZ, RZ, -R7 ;  /* 0x000000ffff077224 */ /* 0x000fe200078e0a07 */
[----:B------:R-:W-:-:S03]  /*6a20*/  ISETP.GT.U32.AND P4, PT, R27, R6, PT ;  /* 0x000000061b00720c */ /* 0x000fc60003f84070 */
[----:B------:R-:W-:-:S06]  /*6a30*/  IMAD R2, R27, R7, R2 ;  /* 0x000000071b027224 */ /* 0x000fcc00078e0202 */
[--C-:B------:R-:W-:Y:S01]  /*6a40*/  @!P6 IMAD.IADD R5, R5, 0x1, -R27.reuse ;  /* 0x000000010505e824 */ /* 0x100fe200078e0a1b */
[C---:B------:R-:W-:Y:S01]  /*6a50*/  ISETP.GT.U32.AND P6, PT, R27.reuse, R2, PT ;  /* 0x000000021b00720c */ /* 0x040fe20003fc4070 */
[--C-:B------:R-:W-:Y:S02]  /*6a60*/  @!P0 IMAD.IADD R4, R4, 0x1, -R27.reuse ;  /* 0x0000000104048824 */ /* 0x100fe400078e0a1b */
[----:B------:R-:W-:Y:S01]  /*6a70*/  @!P3 IMAD.MOV R28, RZ, RZ, -R28 ;  /* 0x000000ffff1cb224 */ /* 0x000fe200078e0a1c */
[----:B------:R-:W-:Y:S01]  /*6a80*/  ISETP.GE.AND P3, PT, R10, RZ, PT ;  /* 0x000000ff0a00720c */ /* 0x000fe20003f66270 */
[----:B------:R-:W-:Y:S01]  /*6a90*/  IMAD.MOV.U32 R10, RZ, RZ, R4 ;  /* 0x000000ffff0a7224 */ /* 0x000fe200078e0004 */
[----:B------:R-:W-:Y:S01]  /*6aa0*/  IABS R17, R11 ;  /* 0x0000000b00117213 */ /* 0x000fe20000000000 */
[----:B------:R-:W-:Y:S02]  /*6ab0*/  @!P4 IMAD.IADD R6, R6, 0x1, -R27 ;  /* 0x000000010606c824 */ /* 0x000fe400078e0a1b */
[----:B------:R-:W-:Y:S01]  /*6ac0*/  @!P1 IMAD.MOV R10, RZ, RZ, -R10 ;  /* 0x000000ffff0a9224 */ /* 0x000fe200078e0a0a */
[----:B------:R-:W-:Y:S01]  /*6ad0*/  ISETP.GE.AND P5, PT, R8, RZ, PT ;  /* 0x000000ff0800720c */ /* 0x000fe20003fa6270 */
[----:B------:R-:W-:Y:S01]  /*6ae0*/  IMAD.HI.U32 R8, R0, R17, RZ ;  /* 0x0000001100087227 */ /* 0x000fe200078e00ff */
[----:B------:R-:W-:-:S03]  /*6af0*/  ISETP.GT.U32.AND P4, PT, R27, R6, PT ;  /* 0x000000061b00720c */ /* 0x000fc60003f84070 */
[----:B------:R-:W-:Y:S02]  /*6b00*/  @!P6 IMAD.IADD R2, R2, 0x1, -R27 ;  /* 0x000000010202e824 */ /* 0x000fe400078e0a1b */
[----:B------:R-:W-:-:S03]  /*6b10*/  IMAD.MOV R8, RZ, RZ, -R8 ;  /* 0x000000ffff087224 */ /* 0x000fc600078e0a08 */
[C---:B------:R-:W-:Y:S01]  /*6b20*/  ISETP.GT.U32.AND P6, PT, R27.reuse, R2, PT ;  /* 0x000000021b00720c */ /* 0x040fe20003fc4070 */
[----:B------:R-:W-:-:S04]  /*6b30*/  IMAD R17, R27, R8, R17 ;  /* 0x000000081b117224 */ /* 0x000fc800078e0211 */
[----:B------:R-:W-:Y:S01]  /*6b40*/  @!P4 IMAD.IADD R6, R6, 0x1, -R27 ;  /* 0x000000010606c824 */ /* 0x000fe200078e0a1b */
[----:B------:R-:W-:Y:S01]  /*6b50*/  ISETP.GT.U32.AND P4, PT, R27, R17, PT ;  /* 0x000000111b00720c */ /* 0x000fe20003f84070 */
[----:B------:R-:W-:Y:S01]  /*6b60*/  @!P2 IMAD.MOV R26, RZ, RZ, -R26 ;  /* 0x000000ffff1aa224 */ /* 0x000fe200078e0a1a */
[----:B------:R-:W-:-:S05]  /*6b70*/  ISETP.GE.AND P2, PT, R9, RZ, PT ;  /* 0x000000ff0900720c */ /* 0x000fca0003f46270 */
[----:B------:R-:W-:Y:S01]  /*6b80*/  @!P6 IMAD.IADD R2, R2, 0x1, -R27 ;  /* 0x000000010202e824 */ /* 0x000fe200078e0a1b */
[----:B------:R0:W-:Y:S01]  /*6b90*/  STL [R1+0x998], R26 ;  /* 0x0009981a01007387 */ /* 0x0001e20000100800 */
[----:B------:R-:W-:-:S04]  /*6ba0*/  IMAD.MOV.U32 R9, RZ, RZ, R5 ;  /* 0x000000ffff097224 */ /* 0x000fc800078e0005 */
[----:B------:R-:W-:Y:S02]  /*6bb0*/  @!P5 IMAD.MOV R9, RZ, RZ, -R9 ;  /* 0x000000ffff09d224 */ /* 0x000fe400078e0a09 */
[----:B------:R-:W-:Y:S01]  /*6bc0*/  @!P4 IMAD.IADD R17, R17, 0x1, -R27 ;  /* 0x000000011111c824 */ /* 0x000fe200078e0a1b */
[----:B0-----:R-:W3:Y:S04]  /*6bd0*/  LDL.LU R26, [R1+0x443c] ;  /* 0x00443c00011a7983 */ /* 0x001ee80000300800 */
[----:B------:R0:W-:Y:S04]  /*6be0*/  STL [R1+0x990], R28 ;  /* 0x0009901c01007387 */ /* 0x0001e80000100800 */
[----:B0-----:R-:W3:Y:S04]  /*6bf0*/  LDL.LU R28, [R1+0x4438] ;  /* 0x00443800011c7983 */ /* 0x001ee80000300800 */
[----:B------:R0:W-:Y:S04]  /*6c00*/  STL [R1+0x988], R10 ;  /* 0x0009880a01007387 */ /* 0x0001e80000100800 */
[----:B------:R1:W-:Y:S01]  /*6c10*/  STL [R1+0x984], R9 ;  /* 0x0009840901007387 */ /* 0x0003e20000100800 */
[----:B0-----:R-:W-:-:S02]  /*6c20*/  IABS R10, R12 ;  /* 0x0000000c000a7213 */ /* 0x001fc40000000000 */
[----:B-1----:R-:W-:Y:S02]  /*6c30*/  IABS R9, R13 ;  /* 0x0000000d00097213 */ /* 0x002fe40000000000 */
[----:B------:R-:W-:Y:S02]  /*6c40*/  ISETP.GE.AND P0, PT, R11, RZ, PT ;  /* 0x000000ff0b00720c */ /* 0x000fe40003f06270 */
[----:B------:R-:W-:Y:S02]  /*6c50*/  ISETP.GE.AND P4, PT, R12, RZ, PT ;  /* 0x000000ff0c00720c */ /* 0x000fe40003f86270 */
[----:B------:R-:W-:Y:S02]  /*6c60*/  IABS R12, R19 ;  /* 0x00000013000c7213 */ /* 0x000fe40000000000 */
[----:B------:R-:W-:-:S05]  /*6c70*/  IABS R8, R18 ;  /* 0x0000001200087213 */ /* 0x000fca0000000000 */
[----:B------:R-:W-:-:S04]  /*6c80*/  IMAD.HI.U32 R7, R0, R8, RZ ;  /* 0x0000000800077227 */ /* 0x000fc800078e00ff */
[----:B------:R-:W-:Y:S02]  /*6c90*/  IMAD.MOV R7, RZ, RZ, -R7 ;  /* 0x000000ffff077224 */ /* 0x000fe400078e0a07 */
[----:B------:R-:W-:Y:S02]  /*6ca0*/  @!P2 IMAD.MOV R6, RZ, RZ, -R6 ;  /* 0x000000ffff06a224 */ /* 0x000fe400078e0a06 */
[----:B------:R-:W-:Y:S01]  /*6cb0*/  IMAD R7, R27, R7, R8 ;  /* 0x000000071b077224 */ /* 0x000fe200078e0208 */
[----:B------:R-:W-:Y:S01]  /*6cc0*/  IABS R8, R22 ;  /* 0x0000001600087213 */ /* 0x000fe20000000000 */
[----:B------:R-:W-:Y:S01]  /*6cd0*/  @!P3 IMAD.MOV R2, RZ, RZ, -R2 ;  /* 0x000000ffff02b224 */ /* 0x000fe200078e0a02 */
[----:B------:R-:W-:Y:S04]  /*6ce0*/  STL [R1+0x97c], R6 ;  /* 0x00097c0601007387 */ /* 0x000fe80000100800 */
[----:B------:R0:W-:Y:S01]  /*6cf0*/  STL [R1+0x978], R2 ;  /* 0x0009780201007387 */ /* 0x0001e20000100800 */
[----:B----4-:R-:W-:-:S02]  /*6d00*/  ISETP.GE.AND P1, PT, R14, RZ, PT ;  /* 0x000000ff0e00720c */ /* 0x010fc40003f26270 */
[----:B------:R-:W-:-:S05]  /*6d10*/  IABS R14, R14 ;  /* 0x0000000e000e7213 */ /* 0x000fca0000000000 */
[----:B------:R-:W-:-:S04]  /*6d20*/  IMAD.HI.U32 R4, R0, R14, RZ ;  /* 0x0000000e00047227 */ /* 0x000fc800078e00ff */
[----:B------:R-:W-:-:S04]  /*6d30*/  IMAD.MOV R4, RZ, RZ, -R4 ;  /* 0x000000ffff047224 */ /* 0x000fc800078e0a04 */
[----:B------:R-:W-:-:S05]  /*6d40*/  IMAD R14, R27, R4, R14 ;  /* 0x000000041b0e7224 */ /* 0x000fca00078e020e */
[----:B------:R-:W-:Y:S01]  /*6d50*/  ISETP.GT.U32.AND P6, PT, R27, R14, PT ;  /* 0x0000000e1b00720c */ /* 0x000fe20003fc4070 */
[----:B------:R-:W-:Y:S01]  /*6d60*/  IMAD.HI.U32 R4, R0, R10, RZ ;  /* 0x0000000a00047227 */ /* 0x000fe200078e00ff */
[----:B-----5:R-:W-:-:S03]  /*6d70*/  ISETP.GE.AND P5, PT, R15, RZ, PT ;  /* 0x000000ff0f00720c */ /* 0x020fc60003fa6270 */
[----:B------:R-:W-:Y:S01]  /*6d80*/  IMAD.MOV R4, RZ, RZ, -R4 ;  /* 0x000000ffff047224 */ /* 0x000fe200078e0a04 */
[----:B------:R-:W-:-:S07]  /*6d90*/  IABS R11, R15 ;  /* 0x0000000f000b7213 */ /* 0x000fce0000000000 */
[----:B------:R-:W-:Y:S01]  /*6da0*/  @!P6 IMAD.IADD R14, R14, 0x1, -R27 ;  /* 0x000000010e0ee824 */ /* 0x000fe200078e0a1b */
[----:B------:R-:W-:Y:S01]  /*6db0*/  ISETP.GT.U32.AND P6, PT, R27, R17, PT ;  /* 0x000000111b00720c */ /* 0x000fe20003fc4070 */
[----:B------:R-:W-:-:S04]  /*6dc0*/  IMAD.HI.U32 R15, R0, R9, RZ ;  /* 0x00000009000f7227 */ /* 0x000fc800078e00ff */
[----:B------:R-:W-:Y:S02]  /*6dd0*/  IMAD R4, R27, R4, R10 ;  /* 0x000000041b047224 */ /* 0x000fe400078e020a */
[----:B------:R-:W-:-:S04]  /*6de0*/  IMAD.MOV R15, RZ, RZ, -R15 ;  /* 0x000000ffff0f7224 */ /* 0x000fc800078e0a0f */
[----:B------:R-:W-:Y:S02]  /*6df0*/  IMAD R9, R27, R15, R9 ;  /* 0x0000000f1b097224 */ /* 0x000fe400078e0209 */
[----:B------:R-:W-:Y:S01]  /*6e00*/  @!P6 IMAD.IADD R17, R17, 0x1, -R27 ;  /* 0x000000011111e824 */ /* 0x000fe200078e0a1b */
[----:B------:R-:W-:Y:S01]  /*6e10*/  ISETP.GT.U32.AND P6, PT, R27, R4, PT ;  /* 0x000000041b00720c */ /* 0x000fe20003fc4070 */
[----:B------:R-:W-:-:S04]  /*6e20*/  IMAD.HI.U32 R15, R0, R12, RZ ;  /* 0x0000000c000f7227 */ /* 0x000fc800078e00ff */
[----:B------:R-:W-:Y:S02]  /*6e30*/  IMAD.MOV R15, RZ, RZ, -R15 ;  /* 0x000000ffff0f7224 */ /* 0x000fe400078e0a0f */
[----:B------:R-:W-:Y:S01]  /*6e40*/  IMAD.HI.U32 R5, R0, R11, RZ ;  /* 0x0000000b00057227 */ /* 0x000fe200078e00ff */
[----:B------:R-:W-:-:S03]  /*6e50*/  ISETP.GT.U32.AND P2, PT, R27, R14, PT ;  /* 0x0000000e1b00720c */ /* 0x000fc60003f44070 */
[C---:B------:R-:W-:Y:S02]  /*6e60*/  IMAD R15, R27.reuse, R15, R12 ;  /* 0x0000000f1b0f7224 */ /* 0x040fe400078e020c */
[----:B------:R-:W-:Y:S02]  /*6e70*/  IMAD.MOV R5, RZ, RZ, -R5 ;  /* 0x000000ffff057224 */ /* 0x000fe400078e0a05 */
[----:B------:R-:W-:Y:S01]  /*6e80*/  @!P6 IMAD.IADD R4, R4, 0x1, -R27 ;  /* 0x000000010404e824 */ /* 0x000fe200078e0a1b */
[C---:B------:R-:W-:Y:S01]  /*6e90*/  ISETP.GT.U32.AND P6, PT, R27.reuse, R15, PT ;  /* 0x0000000f1b00720c */ /* 0x040fe20003fc4070 */
[----:B------:R-:W-:Y:S01]  /*6ea0*/  IMAD R5, R27, R5, R11 ;  /* 0x000000051b057224 */ /* 0x000fe200078e020b */
[----:B------:R-:W-:Y:S01]  /*6eb0*/  IABS R11, R20 ;  /* 0x00000014000b7213 */ /* 0x000fe20000000000 */
[----:B------:R-:W-:Y:S01]  /*6ec0*/  IMAD.HI.U32 R12, R0, R8, RZ ;  /* 0x00000008000c7227 */ /* 0x000fe200078e00ff */
[----:B------:R-:W-:-:S03]  /*6ed0*/  IABS R10, R21 ;  /* 0x00000015000a7213 */ /* 0x000fc60000000000 */
[----:B0-----:R-:W-:-:S04]  /*6ee0*/  IMAD.HI.U32 R2, R0, R11, RZ ;  /* 0x0000000b00027227 */ /* 0x001fc800078e00ff */
[----:B------:R-:W-:Y:S02]  /*6ef0*/  IMAD.MOV R12, RZ, RZ, -R12 ;  /* 0x000000ffff0c7224 */ /* 0x000fe400078e0a0c */
[----:B------:R-:W-:Y:S02]  /*6f00*/  @!P2 IMAD.IADD R14, R14, 0x1, -R27 ;  /* 0x000000010e0ea824 */ /* 0x000fe400078e0a1b */
[----:B------:R-:W-:-:S04]  /*6f10*/  IMAD.HI.U32 R6, R0, R10, RZ ;  /* 0x0000000a00067227 */ /* 0x000fc800078e00ff */
[----:B------:R-:W-:Y:S02]  /*6f20*/  IMAD.MOV R2, RZ, RZ, -R2 ;  /* 0x000000ffff027224 */ /* 0x000fe400078e0a02 */
[----:B------:R-:W-:Y:S02]  /*6f30*/  IMAD R8, R27, R12, R8 ;  /* 0x0000000c1b087224 */ /* 0x000fe400078e0208 */
[----:B------:R-:W-:Y:S02]  /*6f40*/  IMAD.MOV R6, RZ, RZ, -R6 ;  /* 0x000000ffff067224 */ /* 0x000fe400078e0a06 */
[----:B------:R-:W-:Y:S02]  /*6f50*/  IMAD.MOV.U32 R12, RZ, RZ, R14 ;  /* 0x000000ffff0c7224 */ /* 0x000fe400078e000e */
[----:B------:R-:W-:Y:S02]  /*6f60*/  @!P6 IMAD.IADD R15, R15, 0x1, -R27 ;  /* 0x000000010f0fe824 */ /* 0x000fe400078e0a1b */
[----:B------:R-:W-:-:S02]  /*6f70*/  IMAD R2, R27, R2, R11 ;  /* 0x000000021b027224 */ /* 0x000fc400078e020b */
[----:B------:R-:W4:Y:S01]  /*6f80*/  LDL.LU R11, [R1+0xb44] ;  /* 0x000b4400010b7983 */ /* 0x000f220000300800 */
[C---:B------:R-:W-:Y:S02]  /*6f90*/  IMAD R6, R27.reuse, R6, R10 ;  /* 0x000000061b067224 */ /* 0x040fe400078e020a */
[----:B------:R-:W-:Y:S01]  /*6fa0*/  @!P1 IMAD.MOV R12, RZ, RZ, -R12 ;  /* 0x000000ffff0c9224 */ /* 0x000fe200078e0a0c */
[----:B------:R-:W5:Y:S01]  /*6fb0*/  LDL.LU R10, [R1+0xb00] ;  /* 0x000b0000010a7983 */ /* 0x000f620000300800 */
[----:B------:R-:W-:Y:S01]  /*6fc0*/  ISETP.GT.U32.AND P1, PT, R27, R15, PT ;  /* 0x0000000f1b00720c */ /* 0x000fe20003f24070 */
[----:B------:R-:W-:-:S05]  /*6fd0*/  @!P0 IMAD.MOV R17, RZ, RZ, -R17 ;  /* 0x000000ffff118224 */ /* 0x000fca00078e0a11 */
[----:B------:R5:W-:Y:S04]  /*6fe0*/  STL [R1+0x968], R17 ;  /* 0x0009681101007387 */ /* 0x000be80000100800 */
[----:B------:R0:W-:Y:S03]  /*6ff0*/  STL [R1+0x964], R12 ;  /* 0x0009640c01007387 */ /* 0x0001e60000100800 */
[----:B------:R-:W-:Y:S01]  /*7000*/  @!P1 IMAD.IADD R15, R15, 0x1, -R27 ;  /* 0x000000010f0f9824 */ /* 0x000fe200078e0a1b */
[----:B------:R-:W-:Y:S02]  /*7010*/  ISETP.GE.AND P1, PT, R18, RZ, PT ;  /* 0x000000ff1200720c */ /* 0x000fe40003f26270 */
[----:B------:R-:W3:Y:S01]  /*7020*/  LDL.LU R18, [R1+0xb4c] ;  /* 0x000b4c0001127983 */ /* 0x000ee20000300800 */
[----:B------:R-:W-:-:S02]  /*7030*/  ISETP.GT.U32.AND P3, PT, R27, R5, PT ;  /* 0x000000051b00720c */ /* 0x000fc40003f64070 */
[----:B------:R-:W-:-:S11]  /*7040*/  ISETP.GT.U32.AND P2, PT, R27, R9, PT ;  /* 0x000000091b00720c */ /* 0x000fd60003f44070 */
[--C-:B------:R-:W-:Y:S01]  /*7050*/  @!P3 IMAD.IADD R5, R5, 0x1, -R27.reuse ;  /* 0x000000010505b824 */ /* 0x100fe200078e0a1b */
[----:B------:R-:W-:Y:S01]  /*7060*/  ISETP.GT.U32.AND P3, PT, R27, R7, PT ;  /* 0x000000071b00720c */ /* 0x000fe20003f64070 */
[----:B------:R-:W-:-:S03]  /*7070*/  @!P2 IMAD.IADD R9, R9, 0x1, -R27 ;  /* 0x000000010909a824 */ /* 0x000fc600078e0a1b */
[----:B------:R-:W-:-:S09]  /*7080*/  ISETP.GT.U32.AND P2, PT, R27, R5, PT ;  /* 0x000000051b00720c */ /* 0x000fd20003f44070 */
[----:B------:R-:W-:Y:S01]  /*7090*/  @!P3 IMAD.IADD R7, R7, 0x1, -R27 ;  /* 0x000000010707b824 */ /* 0x000fe200078e0a1b */
[----:B------:R-:W-:-:S03]  /*70a0*/  ISETP.GT.U32.AND P3, PT, R27, R9, PT ;  /* 0x000000091b00720c */ /* 0x000fc60003f64070 */
[----:B------:R-:W-:Y:S01]  /*70b0*/  @!P2 IMAD.IADD R5, R5, 0x1, -R27 ;  /* 0x000000010505a824 */ /* 0x000fe200078e0a1b */
[C---:B------:R-:W-:Y:S02]  /*70c0*/  ISETP.GT.U32.AND P2, PT, R27.reuse, R2, PT ;  /* 0x000000021b00720c */ /* 0x040fe40003f44070 */
[----:B------:R-:W-:-:S07]  /*70d0*/  ISETP.GT.U32.AND P0, PT, R27, R4, PT ;  /* 0x000000041b00720c */ /* 0x000fce0003f04070 */
[--C-:B------:R-:W-:Y:S01]  /*70e0*/  @!P3 IMAD.IADD R9, R9, 0x1, -R27.reuse ;  /* 0x000000010909b824 */ /* 0x100fe200078e0a1b */
[----:B------:R-:W-:Y:S02]  /*70f0*/  ISETP.GE.AND P3, PT, R13, RZ, PT ;  /* 0x000000ff0d00720c */ /* 0x000fe40003f66270 */
[----:B------:R-:W-:Y:S01]  /*7100*/  ISETP.GT.U32.AND P6, PT, R27, R7, PT ;  /* 0x000000071b00720c */ /* 0x000fe20003fc4070 */
[--C-:B------:R-:W-:Y:S01]  /*7110*/  @!P2 IMAD.IADD R2, R2, 0x1, -R27.reuse ;  /* 0x000000010202a824 */ /* 0x100fe200078e0a1b */
[----:B------:R-:W-:Y:S01]  /*7120*/  ISETP.GE.AND P2, PT, R19, RZ, PT ;  /* 0x000000ff1300720c */ /* 0x000fe20003f46270 */
[----:B------:R-:W-:Y:S01]  /*7130*/  @!P0 IMAD.IADD R4, R4, 0x1, -R27 ;  /* 0x0000000104048824 */ /* 0x000fe200078e0a1b */
[----:B------:R-:W3:Y:S03]  /*7140*/  LDL.LU R19, [R1+0xb2c] ;  /* 0x000b2c0001137983 */ /* 0x000ee60000300800 */
[----:B------:R-:W-:-:S06]  /*7150*/  @!P4 IMAD.MOV R4, RZ, RZ, -R4 ;  /* 0x000000ffff04c224 */ /* 0x000fcc00078e0a04 */
[----:B------:R-:W-:Y:S02]  /*7160*/  @!P6 IMAD.IADD R7, R7, 0x1, -R27 ;  /* 0x000000010707e824 */ /* 0x000fe400078e0a1b */
[----:B-----5:R-:W-:Y:S01]  /*7170*/  IMAD.MOV.U32 R17, RZ, RZ, R10 ;  /* 0x000000ffff117224 */ /* 0x020fe200078e000a */
[----:B--2---:R-:W-:Y:S01]  /*7180*/  IABS R10, R24 ;  /* 0x00000018000a7213 */ /* 0x004fe20000000000 */
[----:B----4-:R-:W-:Y:S01]  /*7190*/  IMAD.MOV.U32 R14, RZ, RZ, R11 ;  /* 0x000000ffff0e7224 */ /* 0x010fe200078e000b */
[----:B------:R-:W-:-:S03]  /*71a0*/  IABS R11, R23 ;  /* 0x00000017000b7213 */ /* 0x000fc60000000000 */
[----:B------:R-:W-:-:S04]  /*71b0*/  IMAD.HI.U32 R13, R0, R10, RZ ;  /* 0x0000000a000d7227 */ /* 0x000fc800078e00ff */
[----:B------:R-:W-:Y:S02]  /*71c0*/  IMAD.MOV R13, RZ, RZ, -R13 ;  /* 0x000000ffff0d7224 */ /* 0x000fe400078e0a0d */
[----:B0-----:R-:W-:-:S04]  /*71d0*/  IMAD.HI.U32 R12, R0, R11, RZ ;  /* 0x0000000b000c7227 */ /* 0x001fc800078e00ff */
[C---:B------:R-:W-:Y:S02]  /*71e0*/  IMAD R10, R27.reuse, R13, R10 ;  /* 0x0000000d1b0a7224 */ /* 0x040fe400078e020a */
[----:B---3--:R-:W-:Y:S02]  /*71f0*/  IMAD.MOV.U32 R13, RZ, RZ, R18 ;  /* 0x000000ffff0d7224 */ /* 0x008fe400078e0012 */
[----:B------:R-:W-:Y:S02]  /*7200*/  IMAD.MOV.U32 R18, RZ, RZ, R5 ;  /* 0x000000ffff127224 */ /* 0x000fe400078e0005 */
[----:B------:R-:W-:Y:S02]  /*7210*/  IMAD.MOV R12, RZ, RZ, -R12 ;  /* 0x000000ffff0c7224 */ /* 0x000fe400078e0a0c */
[----:B------:R-:W-:Y:S02]  /*7220*/  @!P5 IMAD.MOV R18, RZ, RZ, -R18 ;  /* 0x000000ffff12d224 */ /* 0x000fe400078e0a12 */
[----:B------:R-:W-:-:S02]  /*7230*/  IMAD R11, R27, R12, R11 ;  /* 0x0000000c1b0b7224 */ /* 0x000fc400078e020b */
[----:B------:R-:W2:Y:S04]  /*7240*/  LDL.LU R12, [R1+0x34] ;  /* 0x00003400010c7983 */ /* 0x000ea80000300800 */
[----:B------:R-:W3:Y:S04]  /*7250*/  LDL.LU R5, [R1+0xb40] ;  /* 0x000b400001057983 */ /* 0x000ee80000300800 */
[----:B------:R0:W-:Y:S02]  /*7260*/  STL [R1+0x958], R18 ;  /* 0x0009581201007387 */ /* 0x0001e40000100800 */
[----:B0-----:R-:W-:-:S02]  /*7270*/  IMAD.MOV.U32 R18, RZ, RZ, R9 ;  /* 0x000000ffff127224 */ /* 0x001fc400078e0009 */
[----:B------:R-:W4:Y:S02]  /*7280*/  LDL.LU R9, [R1+0x414] ;  /* 0x0004140001097983 */ /* 0x000f240000300800 */
[----:B------:R-:W-:Y:S02]  /*7290*/  @!P3 IMAD.MOV R18, RZ, RZ, -R18 ;  /* 0x000000ffff12b224 */ /* 0x000fe400078e0a12 */
[----:B------:R0:W-:Y:S02]  /*72a0*/  STL [R1+0x954], R4 ;  /* 0x0009540401007387 */ /* 0x0001e40000100800 */
[----:B0-----:R-:W-:Y:S02]  /*72b0*/  IMAD.MOV.U32 R4, RZ, RZ, R7 ;  /* 0x000000ffff047224 */ /* 0x001fe400078e0007 */
[----:B------:R-:W5:Y:S04]  /*72c0*/  LDL.LU R7, [R1+0xb48] ;  /* 0x000b480001077983 */ /* 0x000f680000300800 */
[----:B------:R0:W-:Y:S01]  /*72d0*/  STL [R1+0x950], R18 ;  /* 0x0009501201007387 */ /* 0x0001e20000100800 */
[----:B------:R-:W-:-:S02]  /*72e0*/  @!P1 IMAD.MOV R4, RZ, RZ, -R4 ;  /* 0x000000ffff049224 */ /* 0x000fc400078e0a04 */
[----:B0-----:R-:W-:Y:S02]  /*72f0*/  IMAD.MOV.U32 R18, RZ, RZ, R15 ;  /* 0x000000ffff127224 */ /* 0x001fe400078e000f */
[----:B------:R-:W4:Y:S02]  /*7300*/  LDL.LU R15, [R1+0xb58] ;  /* 0x000b5800010f7983 */ /* 0x000f240000300800 */
[----:B------:R-:W-:Y:S02]  /*7310*/  @!P2 IMAD.MOV R18, RZ, RZ, -R18 ;  /* 0x000000ffff12a224 */ /* 0x000fe400078e0a12 */
[----:B------:R-:W-:Y:S04]  /*7320*/  STL [R1+0x94c], R4 ;  /* 0x00094c0401007387 */ /* 0x000fe80000100800 */
[----:B------:R0:W-:Y:S04]  /*7330*/  STL [R1+0x948], R18 ;  /* 0x0009481201007387 */ /* 0x0001e80000100800 */
[----:B0-----:R-:W5:Y:S01]  /*7340*/  LDL.LU R18, [R1+0x48] ;  /* 0x0000480001127983 */ /* 0x001f620000300800 */
[----:B------:R-:W-:-:S02]  /*7350*/  ISETP.GT.U32.AND P0, PT, R27, R6, PT ;  /* 0x000000061b00720c */ /* 0x000fc40003f04070 */
[C---:B------:R-:W-:Y:S02]  /*7360*/  ISETP.GT.U32.AND P6, PT, R27.reuse, R8, PT ;  /* 0x000000081b00720c */ /* 0x040fe40003fc4070 */
[----:B------:R-:W-:-:S09]  /*7370*/  ISETP.GT.U32.AND P3, PT, R27, R11, PT ;  /* 0x0000000b1b00720c */ /* 0x000fd20003f64070 */
[--C-:B------:R-:W-:Y:S02]  /*7380*/  @!P0 IMAD.IADD R6, R6, 0x1, -R27.reuse ;  /* 0x0000000106068824 */ /* 0x100fe400078e0a1b */
[----:B------:R-:W-:Y:S01]  /*7390*/  @!P6 IMAD.IADD R8, R8, 0x1, -R27 ;  /* 0x000000010808e824 */ /* 0x000fe200078e0a1b */
[C---:B------:R-:W-:Y:S02]  /*73a0*/  ISETP.GT.U32.AND P6, PT, R27.reuse, R2, PT ;  /* 0x000000021b00720c */ /* 0x040fe40003fc4070 */
[C---:B------:R-:W-:Y:S02]  /*73b0*/  ISETP.GT.U32.AND P5, PT, R27.reuse, R6, PT ;  /* 0x000000061b00720c */ /* 0x040fe40003fa4070 */
[----:B------:R-:W-:Y:S02]  /*73c0*/  ISETP.GT.U32.AND P4, PT, R27, R8, PT ;  /* 0x000000081b00720c */ /* 0x000fe40003f84070 */
[----:B------:R-:W-:Y:S02]  /*73d0*/  ISETP.GE.AND P0, PT, R20, RZ, PT ;  /* 0x000000ff1400720c */ /* 0x000fe40003f06270 */
[----:B------:R-:W-:-:S02]  /*73e0*/  ISETP.GE.AND P1, PT, R21, RZ, PT ;  /* 0x000000ff1500720c */ /* 0x000fc40003f26270 */
[----:B------:R-:W-:Y:S01]  /*73f0*/  ISETP.GT.U32.AND P2, PT, R27, R10, PT ;  /* 0x0000000a1b00720c */ /* 0x000fe20003f44070 */
[--C-:B------:R-:W-:Y:S02]  /*7400*/  @!P3 IMAD.IADD R11, R11, 0x1, -R27.reuse ;  /* 0x000000010b0bb824 */ /* 0x100fe400078e0a1b */
[--C-:B------:R-:W-:Y:S02]  /*7410*/  @!P6 IMAD.IADD R2, R2, 0x1, -R27.reuse ;  /* 0x000000010202e824 */ /* 0x100fe400078e0a1b */
[--C-:B------:R-:W-:Y:S01]  /*7420*/  @!P5 IMAD.IADD R6, R6, 0x1, -R27.reuse ;  /* 0x000000010606d824 */ /* 0x100fe200078e0a1b */
[----:B------:R-:W-:Y:S01]  /*7430*/  ISETP.GE.AND P6, PT, R22, RZ, PT ;  /* 0x000000ff1600720c */ /* 0x000fe20003fc6270 */
[----:B------:R-:W-:Y:S02]  /*7440*/  @!P4 IMAD.IADD R8, R8, 0x1, -R27 ;  /* 0x000000010808c824 */ /* 0x000fe400078e0a1b */
[----:B------:R-:W-:Y:S01]  /*7450*/  @!P0 IMAD.MOV R2, RZ, RZ, -R2 ;  /* 0x000000ffff028224 */ /* 0x000fe200078e0a02 */
[----:B------:R-:W-:Y:S01]  /*7460*/  ISETP.GT.U32.AND P0, PT, R27, R11, PT ;  /* 0x0000000b1b00720c */ /* 0x000fe20003f04070 */
[----:B------:R-:W-:Y:S01]  /*7470*/  IMAD.MOV.U32 R21, RZ, RZ, R13 ;  /* 0x000000ffff157224 */ /* 0x000fe200078e000d */
[----:B------:R-:W-:Y:S01]  /*7480*/  ISETP.GE.AND P4, PT, R24, RZ, PT ;  /* 0x000000ff1800720c */ /* 0x000fe20003f86270 */
[----:B------:R-:W4:Y:S01]  /*7490*/  LDL.LU R13, [R1+0x10] ;  /* 0x00001000010d7983 */ /* 0x000f220000300800 */
[----:B------:R-:W-:-:S03]  /*74a0*/  @!P2 IMAD.IADD R10, R10, 0x1, -R27 ;  /* 0x000000010a0aa824 */ /* 0x000fc600078e0a1b */
[----:B------:R0:W-:Y:S01]  /*74b0*/  STL [R1+0x93c], R2 ;  /* 0x00093c0201007387 */ /* 0x0001e20000100800 */
[----:B------:R-:W-:Y:S01]  /*74c0*/  IMAD.MOV.U32 R20, RZ, RZ, R19 ;  /* 0x000000ffff147224 */ /* 0x000fe200078e0013 */
[----:B------:R-:W-:Y:S01]  /*74d0*/  ISETP.GT.U32.AND P2, PT, R27, R10, PT ;  /* 0x0000000a1b00720c */ /* 0x000fe20003f44070 */
[----:B------:R-:W-:Y:S01]  /*74e0*/  IMAD.MOV.U32 R19, RZ, RZ, R14 ;  /* 0x000000ffff137224 */ /* 0x000fe200078e000e */
[----:B------:R-:W-:Y:S02]  /*74f0*/  IABS R14, R25 ;  /* 0x00000019000e7213 */ /* 0x000fe40000000000 */
[----:B------:R-:W-:Y:S01]  /*7500*/  @!P0 IMAD.IADD R11, R11, 0x1, -R27 ;  /* 0x000000010b0b8824 */ /* 0x000fe200078e0a1b */
[----:B------:R-:W-:Y:S02]  /*7510*/  ISETP.GE.AND P0, PT, R26, RZ, PT ;  /* 0x000000ff1a00720c */ /* 0x000fe40003f06270 */
[----:B------:R-:W-:Y:S02]  /*7520*/  ISETP.GE.AND P5, PT, R23, RZ, PT ;  /* 0x000000ff1700720c */ /* 0x000fe40003fa6270 */
[----:B0-----:R-:W-:Y:S01]  /*7530*/  IABS R2, R26 ;  /* 0x0000001a00027213 */ /* 0x001fe20000000000 */
[----:B------:R-:W-:-:S02]  /*7540*/  IMAD.MOV.U32 R26, RZ, RZ, R11 ;  /* 0x000000ffff1a7224 */ /* 0x000fc400078e000b */
[----:B------:R-:W-:-:S04]  /*7550*/  IMAD.HI.U32 R4, R0, R14, RZ ;  /* 0x0000000e00047227 */ /* 0x000fc800078e00ff */
[----:B------:R-:W-:Y:S02]  /*7560*/  IMAD.MOV R4, RZ, RZ, -R4 ;  /* 0x000000ffff047224 */ /* 0x000fe400078e0a04 */
[----:B------:R-:W-:Y:S02]  /*7570*/  @!P2 IMAD.IADD R10, R10, 0x1, -R27 ;  /* 0x000000010a0aa824 */ /* 0x000fe400078e0a1b */
[----:B------:R-:W-:Y:S02]  /*7580*/  IMAD R4, R27, R4, R14 ;  /* 0x000000041b047224 */ /* 0x000fe400078e020e */
[----:B------:R-:W-:Y:S02]  /*7590*/  IMAD.MOV.U32 R14, RZ, RZ, R10 ;  /* 0x000000ffff0e7224 */ /* 0x000fe400078e000a */
[----:B------:R-:W-:Y:S02]  /*75a0*/  @!P5 IMAD.MOV R26, RZ, RZ, -R26 ;  /* 0x000000ffff1ad224 */ /* 0x000fe400078e0a1a */
[----:B------:R-:W-:Y:S01]  /*75b0*/  @!P4 IMAD.MOV R14, RZ, RZ, -R14 ;  /* 0x000000ffff0ec224 */ /* 0x000fe200078e0a0e */
[----:B------:R-:W-:Y:S01]  /*75c0*/  ISETP.GE.AND P2, PT, R28, RZ, PT ;  /* 0x000000ff1c00720c */ /* 0x000fe20003f46270 */
[----:B---3--:R-:W-:-:S02]  /*75d0*/  IMAD.MOV.U32 R22, RZ, RZ, R5 ;  /* 0x000000ffff167224 */ /* 0x008fc400078e0005 */
[----:B------:R-:W-:Y:S02]  /*75e0*/  IMAD.MOV.U32 R5, RZ, RZ, R6 ;  /* 0x000000ffff057224 */ /* 0x000fe400078e0006 */
[----:B------:R-:W-:Y:S01]  /*75f0*/  IMAD.MOV.U32 R6, RZ, RZ, R8 ;  /* 0x000000ffff067224 */ /* 0x000fe200078e0008 */
[----:B------:R-:W-:Y:S01]  /*7600*/  IABS R8, R28 ;  /* 0x0000001c00087213 */ /* 0x000fe20000000000 */
[----:B--2---:R-:W-:Y:S02]  /*7610*/  IMAD.MOV.U32 R24, RZ, RZ, R12 ;  /* 0x000000ffff187224 */ /* 0x004fe400078e000c */
[----:B------:R-:W-:Y:S02]  /*7620*/  @!P1 IMAD.MOV R5, RZ, RZ, -R5 ;  /* 0x000000ffff059224 */ /* 0x000fe400078e0a05 */
[----:B------:R-:W-:-:S04]  /*7630*/  IMAD.HI.U32 R12, R0, R8, RZ ;  /* 0x00000008000c7227 */ /* 0x000fc800078e00ff */
[----:B------:R-:W-:Y:S02]  /*7640*/  @!P6 IMAD.MOV R6, RZ, RZ, -R6 ;  /* 0x000000ffff06e224 */ /* 0x000fe400078e0a06 */
[----:B------:R-:W-:Y:S01]  /*7650*/  IMAD.MOV R12, RZ, RZ, -R12 ;  /* 0x000000ffff0c7224 */ /* 0x000fe200078e0a0c */
[----:B------:R0:W-:Y:S03]  /*7660*/  STL [R1+0x938], R5 ;  /* 0x0009380501007387 */ /* 0x0001e60000100800 */
[C---:B------:R-:W-:Y:S01]  /*7670*/  IMAD R8, R27.reuse, R12, R8 ;  /* 0x0000000c1b087224 */ /* 0x040fe200078e0208 */
[----:B-----5:R-:W-:Y:S02]  /*7680*/  ISETP.GE.AND P1, PT, R18, RZ, PT ;  /* 0x000000ff1200720c */ /* 0x020fe40003f26270 */
[----:B0-----:R-:W-:Y:S02]  /*7690*/  IABS R5, R18 ;  /* 0x0000001200057213 */ /* 0x001fe40000000000 */
[----:B------:R-:W2:Y:S04]  /*76a0*/  LDL.LU R18, [R1+0x14] ;  /* 0x0000140001127983 */ /* 0x000ea80000300800 */
[----:B------:R-:W-:Y:S04]  /*76b0*/  STL [R1+0x934], R6 ;  /* 0x0009340601007387 */ /* 0x000fe80000100800 */
[----:B------:R-:W3:Y:S04]  /*76c0*/  LDL R12, [R1+0x18] ;  /* 0x00001800010c7983 */ /* 0x000ee80000100800 */
[----:B------:R-:W5:Y:S04]  /*76d0*/  LDL R11, [R1+0x1c] ;  /* 0x00001c00010b7983 */ /* 0x000f680000100800 */
[----:B------:R-:W2:Y:S04]  /*76e0*/  LDL.LU R28, [R1+0x20] ;  /* 0x00002000011c7983 */ /* 0x000ea80000300800 */
[----:B------:R0:W-:Y:S04]  /*76f0*/  STL [R1+0x928], R26 ;  /* 0x0009281a01007387 */ /* 0x0001e80000100800 */
[----:B------:R1:W-:Y:S04]  /*7700*/  STL [R1+0x924], R14 ;  /* 0x0009240e01007387 */ /* 0x0003e80000100800 */
[----:B0-----:R-:W2:Y:S01]  /*7710*/  LDL.LU R26, [R1+0x24] ;  /* 0x00002400011a7983 */ /* 0x001ea20000300800 */
[----:B------:R-:W-:Y:S01]  /*7720*/  ISETP.GT.U32.AND P6, PT, R27, R4, PT ;  /* 0x000000041b00720c */ /* 0x000fe20003fc4070 */
[----:B------:R-:W-:-:S02]  /*7730*/  IMAD.MOV.U32 R23, RZ, RZ, R22 ;  /* 0x000000ffff177224 */ /* 0x000fc400078e0016 */
[----:B------:R-:W-:Y:S02]  /*7740*/  IMAD.MOV.U32 R22, RZ, RZ, R7 ;  /* 0x000000ffff167224 */ /* 0x000fe400078e0007 */
[----:B------:R-:W-:Y:S01]  /*7750*/  IMAD.HI.U32 R7, R0, R2, RZ ;  /* 0x0000000200077227 */ /* 0x000fe200078e00ff */
[----:B------:R-:W-:-:S03]  /*7760*/  ISETP.GE.AND P3, PT, R25, RZ, PT ;  /* 0x000000ff1900720c */ /* 0x000fc60003f66270 */
[----:B----4-:R-:W-:Y:S01]  /*7770*/  IMAD.MOV.U32 R25, RZ, RZ, R9 ;  /* 0x000000ffff197224 */ /* 0x010fe200078e0009 */
[----:B------:R-:W-:Y:S01]  /*7780*/  IABS R9, R13 ;  /* 0x0000000d00097213 */ /* 0x000fe20000000000 */
[----:B------:R-:W-:Y:S02]  /*7790*/  IMAD.MOV R7, RZ, RZ, -R7 ;  /* 0x000000ffff077224 */ /* 0x000fe400078e0a07 */
[----:B------:R-:W-:Y:S02]  /*77a0*/  @!P6 IMAD.IADD R4, R4, 0x1, -R27 ;  /* 0x000000010404e824 */ /* 0x000fe400078e0a1b */
[C---:B------:R-:W-:Y:S02]  /*77b0*/  IMAD R2, R27.reuse, R7, R2 ;  /* 0x000000071b027224 */ /* 0x040fe400078e0202 */
[----:B------:R-:W-:Y:S01]  /*77c0*/  IMAD.HI.U32 R7, R0, R9, RZ ;  /* 0x0000000900077227 */ /* 0x000fe200078e00ff */
[----:B------:R-:W-:-:S03]  /*77d0*/  ISETP.GT.U32.AND P6, PT, R27, R4, PT ;  /* 0x000000041b00720c */ /* 0x000fc60003fc4070 */
[----:B------:R-:W-:-:S04]  /*77e0*/  IMAD.MOV R10, RZ, RZ, -R7 ;  /* 0x000000ffff0a7224 */ /* 0x000fc800078e0a07 */
[----:B------:R-:W-:-:S06]  /*77f0*/  IMAD R9, R27, R10, R9 ;  /* 0x0000000a1b097224 */ /* 0x000fcc00078e0209 */
[----:B------:R-:W-:-:S04]  /*7800*/  @!P6 IMAD.IADD R4, R4, 0x1, -R27 ;  /* 0x000000010404e824 */ /* 0x000fc800078e0a1b */
[----:B------:R-:W-:Y:S02]  /*7810*/  @!P3 IMAD.MOV R4, RZ, RZ, -R4 ;  /* 0x000000ffff04b224 */ /* 0x000fe400078e0a04 */
[----:B-1----:R-:W-:Y:S02]  /*7820*/  IMAD.MOV.U32 R14, RZ, RZ, R25 ;  /* 0x000000ffff0e7224 */ /* 0x002fe400078e0019 */
[----:B------:R-:W4:Y:S04]  /*7830*/  LDL.LU R25, [R1+0x28] ;  /* 0x0000280001197983 */ /* 0x000f280000300800 */
[----:B------:R-:W-:Y:S01]  /*7840*/  STL [R1+0x920], R4 ;  /* 0x0009200401007387 */ /* 0x000fe20000100800 */
[----:B---3--:R-:W-:Y:S02]  /*7850*/  IABS R7, R12 ;  /* 0x0000000c00077213 */ /* 0x008fe40000000000 */
[----:B-----5:R-:W-:-:S03]  /*7860*/  IABS R10, R11 ;  /* 0x0000000b000a7213 */ /* 0x020fc60000000000 */
[----:B------:R-:W-:-:S04]  /*7870*/  IMAD.HI.U32 R11, R0, R7, RZ ;  /* 0x00000007000b7227 */ /* 0x000fc800078e00ff */
[----:B------:R-:W-:-:S04]  /*7880*/  IMAD.MOV R11, RZ, RZ, -R11 ;  /* 0x000000ffff0b7224 */ /* 0x000fc800078e0a0b */
[----:B------:R-:W-:Y:S02]  /*7890*/  IMAD R7, R27, R11, R7 ;  /* 0x0000000b1b077224 */ /* 0x000fe400078e0207 */
[----:B------:R-:W-:-:S04]  /*78a0*/  IMAD.HI.U32 R11, R0, R10, RZ ;  /* 0x0000000a000b7227 */ /* 0x000fc800078e00ff */
[----:B------:R-:W-:Y:S01]  /*78b0*/  IMAD.MOV R11, RZ, RZ, -R11 ;  /* 0x000000ffff0b7224 */ /* 0x000fe200078e0a0b */
[----:B--2---:R0:W-:Y:S03]  /*78c0*/  STL [R1+0x4434], R26 ;  /* 0x0044341a01007387 */ /* 0x0041e60000100800 */
[C---:B------:R-:W-:Y:S01]  /*78d0*/  IMAD R10, R27.reuse, R11, R10 ;  /* 0x0000000b1b0a7224 */ /* 0x040fe200078e020a */
[----:B------:R-:W-:Y:S02]  /*78e0*/  IABS R11, R26 ;  /* 0x0000001a000b7213 */ /* 0x000fe40000000000 */
[----:B0-----:R-:W2:Y:S01]  /*78f0*/  LDL.LU R26, [R1+0x18] ;  /* 0x00001800011a7983 */ /* 0x001ea20000300800 */
[----:B------:R-:W-:Y:S01]  /*7900*/  IMAD.HI.U32 R6, R0, R5, RZ ;  /* 0x0000000500067227 */ /* 0x000fe200078e00ff */
[----:B------:R-:W-:-:S03]  /*7910*/  ISETP.GT.U32.AND P4, PT, R27, R2, PT ;  /* 0x000000021b00720c */ /* 0x000fc60003f84070 */
[----:B------:R-:W-:-:S04]  /*7920*/  IMAD.MOV R6, RZ, RZ, -R6 ;  /* 0x000000ffff067224 */ /* 0x000fc800078e0a06 */
[----:B------:R-:W-:-:S05]  /*7930*/  IMAD R5, R27, R6, R5 ;  /* 0x000000061b057224 */ /* 0x000fca00078e0205 */
[----:B------:R-:W-:Y:S01]  /*7940*/  ISETP.GT.U32.AND P5, PT, R27, R5, PT ;  /* 0x000000051b00720c */ /* 0x000fe20003fa4070 */
[----:B------:R-:W-:Y:S01]  /*7950*/  @!P4 IMAD.IADD R2, R2, 0x1, -R27 ;  /* 0x000000010202c824 */ /* 0x000fe200078e0a1b */
[----:B------:R-:W-:-:S04]  /*7960*/  IABS R6, R18 ;  /* 0x0000001200067213 */ /* 0x000fc80000000000 */
[C---:B------:R-:W-:Y:S02]  /*7970*/  ISETP.GT.U32.AND P3, PT, R27.reuse, R2, PT ;  /* 0x000000021b00720c */ /* 0x040fe40003f64070 */
[----:B------:R-:W-:-:S05]  /*7980*/  ISETP.GT.U32.AND P6, PT, R27, R8, PT ;  /* 0x000000081b00720c */ /* 0x000fca0003fc4070 */
[----:B------:R-:W-:Y:S02]  /*7990*/  @!P5 IMAD.IADD R5, R5, 0x1, -R27 ;  /* 0x000000010505d824 */ /* 0x000fe400078e0a1b */
[----:B------:R-:W-:-:S03]  /*79a0*/  IMAD.HI.U32 R12, R0, R6, RZ ;  /* 0x00000006000c7227 */ /* 0x000fc600078e00ff */
[C---:B------:R-:W-:Y:S01]  /*79b0*/  ISETP.GT.U32.AND P4, PT, R27.reuse, R5, PT ;  /* 0x000000051b00720c */ /* 0x040fe20003f84070 */
[----:B------:R-:W-:Y:S02]  /*79c0*/  IMAD.MOV R12, RZ, RZ, -R12 ;  /* 0x000000ffff0c7224 */ /* 0x000fe400078e0a0c */
[--C-:B------:R-:W-:Y:S01]  /*79d0*/  @!P3 IMAD.IADD R2, R2, 0x1, -R27.reuse ;  /* 0x000000010202b824 */ /* 0x100fe200078e0a1b */
[C---:B------:R-:W-:Y:S01]  /*79e0*/  ISETP.GT.U32.AND P3, PT, R27.reuse, R7, PT ;  /* 0x000000071b00720c */ /* 0x040fe20003f64070 */
[----:B------:R-:W-:Y:S02]  /*79f0*/  IMAD R6, R27, R12, R6 ;  /* 0x0000000c1b067224 */ /* 0x000fe400078e0206 */
[----:B------:R-:W-:-:S06]  /*7a00*/  @!P6 IMAD.IADD R8, R8, 0x1, -R27 ;  /* 0x000000010808e824 */ /* 0x000fcc00078e0a1b */
[--C-:B------:R-:W-:Y:S01]  /*7a10*/  @!P4 IMAD.IADD R5, R5, 0x1, -R27.reuse ;  /* 0x000000010505c824 */ /* 0x100fe200078e0a1b */
[C---:B------:R-:W-:Y:S02]  /*7a20*/  ISETP.GT.U32.AND P4, PT, R27.reuse, R6, PT ;  /* 0x000000061b00720c */ /* 0x040fe40003f84070 */
[----:B------:R-:W-:Y:S01]  /*7a30*/  ISETP.GT.U32.AND P6, PT, R27, R8, PT ;  /* 0x000000081b00720c */ /* 0x000fe20003fc4070 */
[----:B------:R-:W-:Y:S02]  /*7a40*/  @!P3 IMAD.IADD R7, R7, 0x1, -R27 ;  /* 0x000000010707b824 */ /* 0x000fe400078e0a1b */
[----:B------:R-:W-:-:S08]  /*7a50*/  @!P0 IMAD.MOV R2, RZ, RZ, -R2 ;  /* 0x000000ffff028224 */ /* 0x000fd000078e0a02 */
[--C-:B------:R-:W-:Y:S01]  /*7a60*/  @!P4 IMAD.IADD R6, R6, 0x1, -R27.reuse ;  /* 0x000000010606c824 */ /* 0x100fe200078e0a1b */
[----:B------:R-:W-:Y:S01]  /*7a70*/  ISETP.GE.AND P4, PT, R18, RZ, PT ;  /* 0x000000ff1200720c */ /* 0x000fe20003f86270 */
[----:B------:R-:W-:Y:S02]  /*7a80*/  @!P6 IMAD.IADD R8, R8, 0x1, -R27 ;  /* 0x000000010808e824 */ /* 0x000fe400078e0a1b */
[----:B------:R-:W-:Y:S02]  /*7a90*/  IMAD.MOV.U32 R18, RZ, RZ, R17 ;  /* 0x000000ffff127224 */ /* 0x000fe400078e0011 */
[----:B------:R-:W3:Y:S01]  /*7aa0*/  LDL.LU R17, [R1+0x30] ;  /* 0x0000300001117983 */ /* 0x000ee20000300800 */
[----:B--2---:R-:W-:Y:S01]  /*7ab0*/  ISETP.GE.AND P3, PT, R26, RZ, PT ;  /* 0x000000ff1a00720c */ /* 0x004fe20003f66270 */
[----:B------:R-:W-:-:S04]  /*7ac0*/  IMAD.MOV.U32 R26, RZ, RZ, R5 ;  /* 0x000000ffff1a7224 */ /* 0x000fc800078e0005 */
[----:B------:R-:W-:-:S05]  /*7ad0*/  @!P1 IMAD.MOV R26, RZ, RZ, -R26 ;  /* 0x000000ffff1a9224 */ /* 0x000fca00078e0a1a */
[----:B------:R0:W-:Y:S02]  /*7ae0*/  STL [R1+0x918], R26 ;  /* 0x0009181a01007387 */ /* 0x0001e40000100800 */
[----:B0-----:R-:W-:Y:S02]  /*7af0*/  IMAD.MOV.U32 R26, RZ, RZ, R8 ;  /* 0x000000ffff1a7224 */ /* 0x001fe400078e0008 */
[----:B------:R-:W2:Y:S02]  /*7b00*/  LDL.LU R8, [R1+0x1c] ;  /* 0x00001c0001087983 */ /* 0x000ea40000300800 */
[----:B------:R-:W-:Y:S02]  /*7b10*/  @!P2 IMAD.MOV R26, RZ, RZ, -R26 ;  /* 0x000000ffff1aa224 */ /* 0x000fe400078e0a1a */
[----:B------:R-:W-:Y:S04]  /*7b20*/  STL [R1+0x914], R2 ;  /* 0x0009140201007387 */ /* 0x000fe80000100800 */
[----:B------:R0:W-:Y:S04]  /*7b30*/  STL [R1+0x910], R26 ;  /* 0x0009101a01007387 */ /* 0x0001e80000100800 */
[----:B0-----:R-:W5:Y:S01]  /*7b40*/  LDL.LU R26, [R1+0x4434] ;  /* 0x00443400011a7983 */ /* 0x001f620000300800 */
[----:B------:R-:W-:-:S02]  /*7b50*/  ISETP.GT.U32.AND P5, PT, R27, R9, PT ;  /* 0x000000091b00720c */ /* 0x000fc40003fa4070 */
[----:B------:R-:W-:-:S11]  /*7b60*/  IABS R4, R28 ;  /* 0x0000001c00047213 */ /* 0x000fd60000000000 */
[----:B------:R-:W-:-:S05]  /*7b70*/  @!P5 IMAD.IADD R9, R9, 0x1, -R27 ;  /* 0x000000010909d824 */ /* 0x000fca00078e0a1b */
[----:B------:R-:W-:Y:S02]  /*7b80*/  ISETP.GT.U32.AND P5, PT, R27, R9, PT ;  /* 0x000000091b00720c */ /* 0x000fe40003fa4070 */
[----:B------:R-:W-:Y:S01]  /*7b90*/  ISETP.GE.AND P6, PT, R13, RZ, PT ;  /* 0x000000ff0d00720c */ /* 0x000fe20003fc6270 */
[----:B------:R-:W-:-:S04]  /*7ba0*/  IMAD.HI.U32 R13, R0, R4, RZ ;  /* 0x00000004000d7227 */ /* 0x000fc800078e00ff */
[----:B------:R-:W-:-:S06]  /*7bb0*/  IMAD.MOV R13, RZ, RZ, -R13 ;  /* 0x000000ffff0d7224 */ /* 0x000fcc00078e0a0d */
[----:B------:R-:W-:Y:S02]  /*7bc0*/  @!P5 IMAD.IADD R9, R9, 0x1, -R27 ;  /* 0x000000010909d824 */ /* 0x000fe400078e0a1b */
[----:B------:R-:W-:Y:S02]  /*7bd0*/  IMAD R13, R27, R13, R4 ;  /* 0x0000000d1b0d7224 */ /* 0x000fe400078e0204 */
[----:B------:R-:W-:Y:S02]  /*7be0*/  IMAD.MOV.U32 R2, RZ, RZ, R9 ;  /* 0x000000ffff027224 */ /* 0x000fe400078e0009 */
[----:B------:R-:W-:-:S04]  /*7bf0*/  IMAD.HI.U32 R4, R0, R11, RZ ;  /* 0x0000000b00047227 */ /* 0x000fc800078e00ff */
[----:B------:R-:W-:Y:S02]  /*7c00*/  @!P6 IMAD.MOV R2, RZ, RZ, -R2 ;  /* 0x000000ffff02e224 */ /* 0x000fe400078e0a02 */
[----:B------:R-:W-:-:S03]  /*7c10*/  IMAD.MOV R4, RZ, RZ, -R4 ;  /* 0x000000ffff047224 */ /* 0x000fc600078e0a04 */
[----:B------:R3:W-:Y:S01]  /*7c20*/  STL [R1+0x90c], R2 ;  /* 0x00090c0201007387 */ /* 0x0007e20000100800 */
[----:B------:R-:W-:-:S03]  /*7c30*/  IMAD R4, R27, R4, R11 ;  /* 0x000000041b047224 */ /* 0x000fc600078e020b */
[----:B------:R-:W2:Y:S01]  /*7c40*/  LDL.LU R11, [R1+0x2c] ;  /* 0x00002c00010b7983 */ /* 0x000ea20000300800 */
[C---:B------:R-:W-:Y:S02]  /*7c50*/  ISETP.GT.U32.AND P5, PT, R27.reuse, R10, PT ;  /* 0x0000000a1b00720c */ /* 0x040fe40003fa4070 */
[----:B------:R-:W-:-:S11]  /*7c60*/  ISETP.GT.U32.AND P1, PT, R27, R6, PT ;  /* 0x000000061b00720c */ /* 0x000fd60003f24070 */
[----:B------:R-:W-:-:S05]  /*7c70*/  @!P5 IMAD.IADD R10, R10, 0x1, -R27 ;  /* 0x000000010a0ad824 */ /* 0x000fca00078e0a1b */
[C---:B------:R-:W-:Y:S02]  /*7c80*/  ISETP.GT.U32.AND P0, PT, R27.reuse, R10, PT ;  /* 0x0000000a1b00720c */ /* 0x040fe40003f04070 */
[----:B------:R-:W-:Y:S01]  /*7c90*/  ISETP.GT.U32.AND P5, PT, R27, R7, PT ;  /* 0x000000071b00720c */ /* 0x000fe20003fa4070 */
[----:B------:R-:W-:Y:S01]  /*7ca0*/  @!P1 IMAD.IADD R6, R6, 0x1, -R27 ;  /* 0x0000000106069824 */ /* 0x000fe200078e0a1b */
[----:B---3--:R-:W-:-:S09]  /*7cb0*/  IABS R2, R17 ;  /* 0x0000001100027213 */ /* 0x008fd20000000000 */
[--C-:B------:R-:W-:Y:S02]  /*7cc0*/  @!P0 IMAD.IADD R10, R10, 0x1, -R27.reuse ;  /* 0x000000010a0a8824 */ /* 0x100fe400078e0a1b */
[----:B------:R-:W-:Y:S02]  /*7cd0*/  @!P5 IMAD.IADD R7, R7, 0x1, -R27 ;  /* 0x000000010707d824 */ /* 0x000fe400078e0a1b */
[----:B------:R-:W-:Y:S01]  /*7ce0*/  IMAD.HI.U32 R9, R0, R2, RZ ;  /* 0x0000000200097227 */ /* 0x000fe200078e00ff */
[----:B----4-:R-:W-:-:S03]  /*7cf0*/  IABS R12, R25 ;  /* 0x00000019000c7213 */ /* 0x010fc60000000000 */
[----:B------:R-:W-:Y:S02]  /*7d00*/  @!P3 IMAD.MOV R7, RZ, RZ, -R7 ;  /* 0x000000ffff07b224 */ /* 0x000fe400078e0a07 */
[----:B------:R-:W-:Y:S01]  /*7d10*/  IMAD.MOV R9, RZ, RZ, -R9 ;  /* 0x000000ffff097224 */ /* 0x000fe200078e0a09 */
[----:B------:R-:W-:Y:S01]  /*7d20*/  ISETP.GE.AND P1, PT, R28, RZ, PT ;  /* 0x000000ff1c00720c */ /* 0x000fe20003f26270 */
[----:B------:R-:W-:Y:S02]  /*7d30*/  IMAD.MOV.U32 R28, RZ, RZ, R14 ;  /* 0x000000ffff1c7224 */ /* 0x000fe400078e000e */
[----:B------:R-:W-:Y:S01]  /*7d40*/  IMAD R2, R27, R9, R2 ;  /* 0x000000091b027224 */ /* 0x000fe200078e0202 */
[----:B-----5:R-:W-:Y:S01]  /*7d50*/  ISETP.GE.AND P0, PT, R26, RZ, PT ;  /* 0x000000ff1a00720c */ /* 0x020fe20003f06270 */
[----:B------:R-:W-:-:S04]  /*7d60*/  IMAD.MOV.U32 R26, RZ, RZ, R6 ;  /* 0x000000ffff1a7224 */ /* 0x000fc800078e0006 */
[----:B------:R-:W-:Y:S01]  /*7d70*/  @!P4 IMAD.MOV R26, RZ, RZ, -R26 ;  /* 0x000000ffff1ac224 */ /* 0x000fe200078e0a1a */
[----:B------:R-:W-:-:S04]  /*7d80*/  ISETP.GE.AND P4, PT, R25, RZ, PT ;  /* 0x000000ff1900720c */ /* 0x000fc80003f86270 */
[----:B------:R0:W-:Y:S04]  /*7d90*/  STL [R1+0x908], R26 ;  /* 0x0009081a01007387 */ /* 0x0001e80000100800 */
[----:B------:R-:W3:Y:S04]  /*7da0*/  LDL.LU R25, [R1+0x3c] ;  /* 0x00003c0001197983 */ /* 0x000ee80000300800 */
[----:B------:R1:W-:Y:S01]  /*7db0*/  STL [R1+0x904], R7 ;  /* 0x0009040701007387 */ /* 0x0003e20000100800 */
[----:B0-----:R-:W-:Y:S02]  /*7dc0*/  IMAD.MOV.U32 R26, RZ, RZ, R23 ;  /* 0x000000ffff1a7224 */ /* 0x001fe400078e0017 */
[----:B------:R-:W-:Y:S01]  /*7dd0*/  IMAD.MOV.U32 R23, RZ, RZ, R22 ;  /* 0x000000ffff177224 */ /* 0x000fe200078e0016 */
[----:B------:R-:W4:Y:S01]  /*7de0*/  LDL R14, [R1+0x44] ;  /* 0x00004400010e7983 */ /* 0x000f220000100800 */
[----:B------:R-:W-:-:S03]  /*7df0*/  IMAD.MOV.U32 R22, RZ, RZ, R15 ;  /* 0x000000ffff167224 */ /* 0x000fc600078e000f */
[----:B------:R-:W5:Y:S04]  /*7e00*/  LDL R15, [R1+0x40] ;  /* 0x00004000010f7983 */ /* 0x000f680000100800 */
[----:B------:R-:W3:Y:S01]  /*7e10*/  LDL.LU R9, [R1+0x38] ;  /* 0x0000380001097983 */ /* 0x000ee20000300800 */
[----:B------:R-:W-:Y:S01]  /*7e20*/  ISETP.GT.U32.AND P6, PT, R27, R13, PT ;  /* 0x0000000d1b00720c */ /* 0x000fe20003fc4070 */
[----:B------:R-:W-:-:S04]  /*7e30*/  IMAD.HI.U32 R5, R0, R12, RZ ;  /* 0x0000000c00057227 */ /* 0x000fc800078e00ff */
[----:B------:R-:W-:Y:S01]  /*7e40*/  IMAD.MOV R5, RZ, RZ, -R5 ;  /* 0x000000ffff057224 */ /* 0x000fe200078e0a05 */
[----:B------:R-:W-:-:S03]  /*7e50*/  ISETP.GT.U32.AND P5, PT, R27, R4, PT ;  /* 0x000000041b00720c */ /* 0x000fc60003fa4070 */
[----:B------:R-:W-:-:S04]  /*7e60*/  IMAD R12, R27, R5, R12 ;  /* 0x000000051b0c7224 */ /* 0x000fc800078e020c */
[----:B------:R-:W-:Y:S01]  /*7e70*/  @!P6 IMAD.IADD R13, R13, 0x1, -R27 ;  /* 0x000000010d0de824 */ /* 0x000fe200078e0a1b */
[----:B------:R-:W-:-:S05]  /*7e80*/  ISETP.GT.U32.AND P6, PT, R27, R12, PT ;  /* 0x0000000c1b00720c */ /* 0x000fca0003fc4070 */
[----:B------:R-:W-:Y:S01]  /*7e90*/  @!P5 IMAD.IADD R4, R4, 0x1, -R27 ;  /* 0x000000010404d824 */ /* 0x000fe200078e0a1b */
[----:B------:R-:W-:Y:S02]  /*7ea0*/  ISETP.GT.U32.AND P5, PT, R27, R13, PT ;  /* 0x0000000d1b00720c */ /* 0x000fe40003fa4070 */
[----:B--2---:R-:W-:-:S05]  /*7eb0*/  ISETP.GE.AND P2, PT, R8, RZ, PT ;  /* 0x000000ff0800720c */ /* 0x004fca0003f46270 */
[----:B------:R-:W-:Y:S01]  /*7ec0*/  @!P6 IMAD.IADD R12, R12, 0x1, -R27 ;  /* 0x000000010c0ce824 */ /* 0x000fe200078e0a1b */
[----:B------:R-:W-:Y:S02]  /*7ed0*/  ISETP.GT.U32.AND P6, PT, R27, R4, PT ;  /* 0x000000041b00720c */ /* 0x000fe40003fc4070 */
[----:B------:R-:W-:-:S03]  /*7ee0*/  IABS R5, R11 ;  /* 0x0000000b00057213 */ /* 0x000fc60000000000 */
[----:B------:R-:W-:Y:S02]  /*7ef0*/  @!P5 IMAD.IADD R13, R13, 0x1, -R27 ;  /* 0x000000010d0dd824 */ /* 0x000fe400078e0a1b */
[----:B------:R-:W-:-:S04]  /*7f00*/  IMAD.HI.U32 R6, R0, R5, RZ ;  /* 0x0000000500067227 */ /* 0x000fc800078e00ff */
[----:B-1----:R-:W-:Y:S02]  /*7f10*/  IMAD.MOV.U32 R7, RZ, RZ, R13 ;  /* 0x000000ffff077224 */ /* 0x002fe400078e000d */
[----:B------:R-:W-:Y:S02]  /*7f20*/  @!P6 IMAD.IADD R4, R4, 0x1, -R27 ;  /* 0x000000010404e824 */ /* 0x000fe400078e0a1b */
[----:B------:R-:W-:Y:S02]  /*7f30*/  IMAD.MOV R6, RZ, RZ, -R6 ;  /* 0x000000ffff067224 */ /* 0x000fe400078e0a06 */
[----:B------:R-:W-:Y:S02]  /*7f40*/  @!P2 IMAD.MOV R10, RZ, RZ, -R10 ;  /* 0x000000ffff0aa224 */ /* 0x000fe400078e0a0a */
[----:B------:R-:W-:Y:S02]  /*7f50*/  @!P1 IMAD.MOV R7, RZ, RZ, -R7 ;  /* 0x000000ffff079224 */ /* 0x000fe400078e0a07 */
[----:B------:R-:W-:Y:S01]  /*7f60*/  @!P0 IMAD.MOV R4, RZ, RZ, -R4 ;  /* 0x000000ffff048224 */ /* 0x000fe200078e0a04 */
[----:B------:R0:W-:Y:S01]  /*7f70*/  STL [R1+0x8fc], R10 ;  /* 0x0008fc0a01007387 */ /* 0x0001e20000100800 */
[----:B------:R-:W-:-:S02]  /*7f80*/  IMAD R5, R27, R6, R5 ;  /* 0x000000061b057224 */ /* 0x000fc400078e0205 */
[----:B------:R-:W-:Y:S01]  /*7f90*/  IMAD.MOV.U32 R13, RZ, RZ, R28 ;  /* 0x000000ffff0d7224 */ /* 0x000fe200078e001c */
[----:B------:R1:W-:Y:S02]  /*7fa0*/  STL [R1+0x8f8], R7 ;  /* 0x0008f80701007387 */ /* 0x0003e40000100800 */
[----:B------:R-:W-:Y:S02]  /*7fb0*/  ISETP.GT.U32.AND P5, PT, R27, R5, PT ;  /* 0x000000051b00720c */ /* 0x000fe40003fa4070 */
[----:B------:R2:W-:Y:S04]  /*7fc0*/  STL [R1+0x8ec], R4 ;  /* 0x0008ec0401007387 */ /* 0x0005e80000100800 */
[----:B------:R-:W4:Y:S01]  /*7fd0*/  LDL R28, [R1+0x4c] ;  /* 0x00004c00011c7983 */ /* 0x000f220000100800 */
[----:B------:R-:W-:-:S02]  /*7fe0*/  ISETP.GE.AND P2, PT, R11, RZ, PT ;  /* 0x000000ff0b00720c */ /* 0x000fc40003f46270 */
[----:B------:R-:W-:Y:S01]  /*7ff0*/  ISETP.GE.AND P1, PT, R17, RZ, PT ;  /* 0x000000ff1100720c */ /* 0x000fe20003f26270 */
[----:B------:R-:W4:Y:S03]  /*8000*/  LDL R11, [R1+0x50] ;  /* 0x00005000010b7983 */ /* 0x000f260000100800 */
[----:B------:R-:W-:Y:S01]  /*8010*/  @!P5 IMAD.IADD R5, R5, 0x1, -R27 ;  /* 0x000000010505d824 */ /* 0x000fe200078e0a1b */
[----:B------:R-:W-:Y:S01]  /*8020*/  IABS R8, R24 ;  /* 0x0000001800087213 */ /* 0x000fe20000000000 */
[----:B0-----:R-:W4:Y:S03]  /*8030*/  LDL R10, [R1+0x54] ;  /* 0x00005400010a7983 */ /* 0x001f260000100800 */
[----:B------:R-:W-:-:S13]  /*8040*/  ISETP.GT.U32.AND P5, PT, R27, R5, PT ;  /* 0x000000051b00720c */ /* 0x000fda0003fa4070 */
[----:B------:R-:W-:Y:S01]  /*8050*/  @!P5 IMAD.IADD R5, R5, 0x1, -R27 ;  /* 0x000000010505d824 */ /* 0x000fe200078e0a1b */
[----:B---3--:R-:W-:Y:S02]  /*8060*/  IABS R17, R9 ;  /* 0x0000000900117213 */ /* 0x008fe40000000000 */
[----:B------:R-:W-:Y:S02]  /*8070*/  ISETP.GE.AND P5, PT, R9, RZ, PT ;  /* 0x000000ff0900720c */ /* 0x000fe40003fa6270 */
[----:B------:R-:W3:Y:S01]  /*8080*/  LDL R9, [R1+0x58] ;  /* 0x0000580001097983 */ /* 0x000ee20000100800 */
[C---:B------:R-:W-:Y:S01]  /*8090*/  ISETP.GT.U32.AND P3, PT, R27.reuse, R12, PT ;  /* 0x0000000c1b00720c */ /* 0x040fe20003f64070 */
[----:B------:R-:W-:Y:S01]  /*80a0*/  IMAD.HI.U32 R6, R0, R8, RZ ;  /* 0x0000000800067227 */ /* 0x000fe200078e00ff */
[----:B------:R-:W-:-:S03]  /*80b0*/  ISETP.GT.U32.AND P6, PT, R27, R2, PT ;  /* 0x000000021b00720c */ /* 0x000fc60003fc4070 */
[----:B------:R-:W-:-:S04]  /*80c0*/  IMAD.MOV R6, RZ, RZ, -R6 ;  /* 0x000000ffff067224 */ /* 0x000fc800078e0a06 */
[----:B------:R-:W-:-:S04]  /*80d0*/  IMAD R6, R27, R6, R8 ;  /* 0x000000061b067224 */ /* 0x000fc800078e0208 */
[--C-:B------:R-:W-:Y:S01]  /*80e0*/  @!P3 IMAD.IADD R12, R12, 0x1, -R27.reuse ;  /* 0x000000010c0cb824 */ /* 0x100fe200078e0a1b */
[----:B------:R-:W-:Y:S01]  /*80f0*/  ISETP.GT.U32.AND P3, PT, R27, R6, PT ;  /* 0x000000061b00720c */ /* 0x000fe20003f64070 */
[----:B------:R-:W-:Y:S02]  /*8100*/  @!P6 IMAD.IADD R2, R2, 0x1, -R27 ;  /* 0x000000010202e824 */ /* 0x000fe400078e0a1b */
[----:B-1----:R-:W-:-:S03]  /*8110*/  IMAD.HI.U32 R7, R0, R17, RZ ;  /* 0x0000001100077227 */ /* 0x002fc600078e00ff */
[C---:B------:R-:W-:Y:S01]  /*8120*/  ISETP.GT.U32.AND P6, PT, R27.reuse, R2, PT ;  /* 0x000000021b00720c */ /* 0x040fe20003fc4070 */
[----:B------:R-:W-:Y:S01]  /*8130*/  IMAD.MOV R7, RZ, RZ, -R7 ;  /* 0x000000ffff077224 */ /* 0x000fe200078e0a07 */
[----:B------:R-:W-:Y:S01]  /*8140*/  ISETP.GE.AND P0, PT, R24, RZ, PT ;  /* 0x000000ff1800720c */ /* 0x000fe20003f06270 */
[----:B------:R-:W-:Y:S02]  /*8150*/  IMAD.MOV.U32 R24, RZ, RZ, R23 ;  /* 0x000000ffff187224 */ /* 0x000fe400078e0017 */
[----:B------:R-:W-:Y:S01]  /*8160*/  IMAD.MOV.U32 R23, RZ, RZ, R16 ;  /* 0x000000ffff177224 */ /* 0x000fe200078e0010 */
[----:B------:R-:W-:Y:S01]  /*8170*/  IABS R16, R25 ;  /* 0x0000001900107213 */ /* 0x000fe20000000000 */
[----:B------:R-:W-:Y:S01]  /*8180*/  @!P3 IMAD.IADD R6, R6, 0x1, -R27 ;  /* 0x000000010606b824 */ /* 0x000fe200078e0a1b */
[----:B-----5:R-:W-:Y:S01]  /*8190*/  IABS R15, R15 ;  /* 0x0000000f000f7213 */ /* 0x020fe20000000000 */
[C---:B------:R-:W-:Y:S02]  /*81a0*/  IMAD R17, R27.reuse, R7, R17 ;  /* 0x000000071b117224 */ /* 0x040fe400078e0211 */
[----:B--2---:R-:W-:Y:S01]  /*81b0*/  IMAD.HI.U32 R4, R0, R16, RZ ;  /* 0x0000001000047227 */ /* 0x004fe200078e00ff */
[----:B------:R-:W-:-:S03]  /*81c0*/  ISETP.GT.U32.AND P3, PT, R27, R6, PT ;  /* 0x000000061b00720c */ /* 0x000fc60003f64070 */
[----:B------:R-:W-:Y:S01]  /*81d0*/  @!P6 IMAD.IADD R2, R2, 0x1, -R27 ;  /* 0x000000010202e824 */ /* 0x000fe200078e0a1b */
[----:B------:R-:W-:Y:S01]  /*81e0*/  ISETP.GT.U32.AND P6, PT, R27, R17, PT ;  /* 0x000000111b00720c */ /* 0x000fe20003fc4070 */
[----:B------:R-:W-:-:S04]  /*81f0*/  IMAD.HI.U32 R7, R0, R15, RZ ;  /* 0x0000000f00077227 */ /* 0x000fc800078e00ff */
[----:B------:R-:W-:Y:S02]  /*8200*/  IMAD.MOV R8, RZ, RZ, -R4 ;  /* 0x000000ffff087224 */ /* 0x000fe400078e0a04 */
[----:B------:R-:W-:Y:S02]  /*8210*/  IMAD.MOV R7, RZ, RZ, -R7 ;  /* 0x000000ffff077224 */ /* 0x000fe400078e0a07 */
[C---:B------:R-:W-:Y:S02]  /*8220*/  IMAD R16, R27.reuse, R8, R16 ;  /* 0x000000081b107224 */ /* 0x040fe400078e0210 */
[C---:B------:R-:W-:Y:S02]  /*8230*/  IMAD R15, R27.reuse, R7, R15 ;  /* 0x000000071b0f7224 */ /* 0x040fe400078e020f */
[--C-:B------:R-:W-:Y:S01]  /*8240*/  @!P3 IMAD.IADD R6, R6, 0x1, -R27.reuse ;  /* 0x000000010606b824 */ /* 0x100fe200078e0a1b */
[----:B------:R-:W-:Y:S01]  /*8250*/  ISETP.GT.U32.AND P3, PT, R27, R16, PT ;  /* 0x000000101b00720c */ /* 0x000fe20003f64070 */
[----:B------:R-:W-:Y:S01]  /*8260*/  @!P6 IMAD.IADD R17, R17, 0x1, -R27 ;  /* 0x000000011111e824 */ /* 0x000fe200078e0a1b */
[----:B------:R-:W-:Y:S01]  /*8270*/  ISETP.GT.U32.AND P6, PT, R27, R15, PT ;  /* 0x0000000f1b00720c */ /* 0x000fe20003fc4070 */
[----:B------:R-:W-:Y:S01]  /*8280*/  IMAD.MOV.U32 R8, RZ, RZ, R13 ;  /* 0x000000ffff087224 */ /* 0x000fe200078e000d */
[----:B----4-:R-:W-:-:S02]  /*8290*/  IABS R13, R28 ;  /* 0x0000001c000d7213 */ /* 0x010fc40000000000 */
[----:B------:R-:W2:Y:S07]  /*82a0*/  LDL R28, [R1+0x5c] ;  /* 0x00005c00011c7983 */ /* 0x000eae0000100800 */
[--C-:B------:R-:W-:Y:S02]  /*82b0*/  @!P3 IMAD.IADD R16, R16, 0x1, -R27.reuse ;  /* 0x000000011010b824 */ /* 0x100fe400078e0a1b */
[----:B------:R-:W-:Y:S01]  /*82c0*/  @!P6 IMAD.IADD R15, R15, 0x1, -R27 ;  /* 0x000000010f0fe824 */ /* 0x000fe200078e0a1b */
[----:B------:R-:W-:-:S02]  /*82d0*/  IABS R14, R14 ;  /* 0x0000000e000e7213 */ /* 0x000fc40000000000 */
[----:B------:R-:W-:Y:S04]  /*82e0*/  STL [R1+0x4430], R16 ;  /* 0x0044301001007387 */ /* 0x000fe80000100800 */
[----:B------:R0:W-:Y:S01]  /*82f0*/  STL [R1+0x442c], R15 ;  /* 0x00442c0f01007387 */ /* 0x0001e20000100800 */
[----:B------:R-:W-:-:S03]  /*8300*/  IMAD.HI.U32 R4, R0, R14, RZ ;  /* 0x0000000e00047227 */ /* 0x000fc600078e00ff */
[----:B0-----:R-:W4:Y:S01]  /*8310*/  LDL.LU R15, [R1+0x200] ;  /* 0x00020000010f7983 */ /* 0x001f220000300800 */
[----:B------:R-:W-:-:S04]  /*8320*/  IMAD.MOV R4, RZ, RZ, -R4 ;  /* 0x000000ffff047224 */ /* 0x000fc800078e0a04 */
[----:B------:R-:W-:Y:S02]  /*8330*/  IMAD R14, R27, R4, R14 ;  /* 0x000000041b0e7224 */ /* 0x000fe400078e020e */
[----:B------:R-:W-:Y:S01]  /*8340*/  IMAD.HI.U32 R4, R0, R13, RZ ;  /* 0x0000000d00047227 */ /* 0x000fe200078e00ff */
[----:B------:R-:W-:-:S03]  /*8350*/  IABS R11, R11 ;  /* 0x0000000b000b7213 */ /* 0x000fc60000000000 */
[----:B------:R-:W-:Y:S02]  /*8360*/  IMAD.MOV R4, RZ, RZ, -R4 ;  /* 0x000000ffff047224 */ /* 0x000fe400078e0a04 */
[----:B------:R-:W-:Y:S02]  /*8370*/  IMAD.MOV.U32 R16, RZ, RZ, R8 ;  /* 0x000000ffff107224 */ /* 0x000fe400078e0008 */
[----:B------:R-:W-:Y:S02]  /*8380*/  IMAD R13, R27, R4, R13 ;  /* 0x000000041b0d7224 */ /* 0x000fe400078e020d */
[----:B------:R-:W-:-:S04]  /*8390*/  IMAD.HI.U32 R4, R0, R11, RZ ;  /* 0x0000000b00047227 */ /* 0x000fc800078e00ff */
[----:B------:R-:W-:-:S04]  /*83a0*/  IMAD.MOV R4, RZ, RZ, -R4 ;  /* 0x000000ffff047224 */ /* 0x000fc800078e0a04 */
[----:B------:R-:W-:Y:S02]  /*83b0*/  IMAD R4, R27, R4, R11 ;  /* 0x000000041b047224 */ /* 0x000fe400078e020b */
[----:B------:R-:W5:Y:S01]  /*83c0*/  LDL.LU R11, [R1+0x60] ;  /* 0x00006000010b7983 */ /* 0x000f620000300800 */
[----:B---3--:R-:W-:-:S05]  /*83d0*/  IABS R9, R9 ;  /* 0x0000000900097213 */ /* 0x008fca0000000000 */
[----:B------:R-:W-:-:S04]  /*83e0*/  IMAD.HI.U32 R8, R0, R9, RZ ;  /* 0x0000000900087227 */ /* 0x000fc800078e00ff */
[----:B------:R-:W-:-:S04]  /*83f0*/  IMAD.MOV R8, RZ, RZ, -R8 ;  /* 0x000000ffff087224 */ /* 0x000fc800078e0a08 */
[C---:B------:R-:W-:Y:S02]  /*8400*/  IMAD R8, R27.reuse, R8, R9 ;  /* 0x000000081b087224 */ /* 0x040fe400078e0209 */
[----:B------:R-:W3:Y:S01]  /*8410*/  LDL R9, [R1+0x64] ;  /* 0x0000640001097983 */ /* 0x000ee20000100800 */
[----:B------:R-:W-:Y:S01]  /*8420*/  IABS R10, R10 ;  /* 0x0000000a000a7213 */ /* 0x000fe20000000000 */
[----:B------:R-:W-:Y:S01]  /*8430*/  @!P4 IMAD.MOV R12, RZ, RZ, -R12 ;  /* 0x000000ffff0cc224 */ /* 0x000fe200078e0a0c */
[----:B------:R-:W-:Y:S02]  /*8440*/  ISETP.GT.U32.AND P4, PT, R27, R17, PT ;  /* 0x000000111b00720c */ /* 0x000fe40003f84070 */
[----:B--2---:R-:W-:Y:S01]  /*8450*/  IABS R7, R28 ;  /* 0x0000001c00077213 */ /* 0x004fe20000000000 */
[----:B------:R-:W-:Y:S02]  /*8460*/  IMAD.MOV.U32 R28, RZ, RZ, R18 ;  /* 0x000000ffff1c7224 */ /* 0x000fe400078e0012 */
[----:B------:R-:W-:-:S04]  /*8470*/  IMAD.HI.U32 R18, R0, R10, RZ ;  /* 0x0000000a00127227 */ /* 0x000fc800078e00ff */
[----:B------:R-:W-:-:S04]  /*8480*/  IMAD.MOV R18, RZ, RZ, -R18 ;  /* 0x000000ffff127224 */ /* 0x000fc800078e0a12 */
[----:B------:R-:W-:Y:S02]  /*8490*/  IMAD R10, R27, R18, R10 ;  /* 0x000000121b0a7224 */ /* 0x000fe400078e020a */
[----:B------:R-:W-:Y:S02]  /*84a0*/  IMAD.MOV.U32 R18, RZ, RZ, R16 ;  /* 0x000000ffff127224 */ /* 0x000fe400078e0010 */
[----:B------:R-:W-:Y:S02]  /*84b0*/  IMAD.MOV.U32 R16, RZ, RZ, R5 ;  /* 0x000000ffff107224 */ /* 0x000fe400078e0005 */
[----:B------:R-:W2:Y:S04]  /*84c0*/  LDL.LU R5, [R1+0x6c] ;  /* 0x00006c0001057983 */ /* 0x000ea80000300800 */
[----:B------:R4:W-:Y:S01]  /*84d0*/  STL [R1+0x8d4], R12 ;  /* 0x0008d40c01007387 */ /* 0x0009e20000100800 */
[----:B------:R-:W-:-:S02]  /*84e0*/  @!P2 IMAD.MOV R16, RZ, RZ, -R16 ;  /* 0x000000ffff10a224 */ /* 0x000fc400078e0a10 */
[----:B----4-:R-:W-:Y:S02]  /*84f0*/  IMAD.MOV.U32 R12, RZ, RZ, R15 ;  /* 0x000000ffff0c7224 */ /* 0x010fe400078e000f */
[----:B------:R-:W-:Y:S02]  /*8500*/  IMAD.MOV.U32 R15, RZ, RZ, R2 ;  /* 0x000000ffff0f7224 */ /* 0x000fe400078e0002 */
[----:B------:R-:W-:Y:S02]  /*8510*/  IMAD.MOV.U32 R2, RZ, RZ, R6 ;  /* 0x000000ffff027224 */ /* 0x000fe400078e0006 */
[----:B------:R-:W-:Y:S01]  /*8520*/  @!P1 IMAD.MOV R15, RZ, RZ, -R15 ;  /* 0x000000ffff0f9224 */ /* 0x000fe200078e0a0f */
[----:B------:R-:W4:Y:S04]  /*8530*/  LDL.LU R6, [R1+0x1e4] ;  /* 0x0001e40001067983 */ /* 0x000f280000300800 */
[----:B------:R0:W-:Y:S04]  /*8540*/  STL [R1+0x8d0], R16 ;  /* 0x0008d01001007387 */ /* 0x0001e80000100800 */
[----:B0-----:R-:W4:Y:S04]  /*8550*/  LDL.LU R16, [R1+0x4430] ;  /* 0x0044300001107983 */ /* 0x001f280000300800 */
[----:B------:R0:W-:Y:S04]  /*8560*/  STL [R1+0x8cc], R15 ;  /* 0x0008cc0f01007387 */ /* 0x0001e80000100800 */
[----:B0-----:R-:W4:Y:S01]  /*8570*/  LDL.LU R15, [R1+0x442c] ;  /* 0x00442c00010f7983 */ /* 0x001f220000300800 */
[----:B------:R-:W-:-:S02]  /*8580*/  @!P0 IMAD.MOV R2, RZ, RZ, -R2 ;  /* 0x000000ffff028224 */ /* 0x000fc400078e0a02 */
[----:B------:R-:W-:-:S03]  /*8590*/  @!P4 IMAD.IADD R17, R17, 0x1, -R27 ;  /* 0x000000011111c824 */ /* 0x000fc600078e0a1b */
[----:B------:R3:W-:Y:S04]  /*85a0*/  STL [R1+0x8c8], R2 ;  /* 0x0008c80201007387 */ /* 0x0007e80000100800 */
[----:B-----5:R-:W-:Y:S01]  /*85b0*/  STL [R1+0x4414], R11 ;  /* 0x0044140b01007387 */ /* 0x020fe20000100800 */
[----:B---3--:R-:W-:-:S03]  /*85c0*/  IABS R2, R9 ;  /* 0x0000000900027213 */ /* 0x008fc60000000000 */
[----:B------:R-:W3:Y:S04]  /*85d0*/  LDL.LU R9, [R1+0x40] ;  /* 0x0000400001097983 */ /* 0x000ee80000300800 */
[----:B------:R-:W-:Y:S04]  /*85e0*/  STL [R1+0x4424], R29 ;  /* 0x0044241d01007387 */ /* 0x000fe80000100800 */
[----:B------:R0:W-:Y:S04]  /*85f0*/  STL [R1+0x4428], R3 ;  /* 0x0044280301007387 */ /* 0x0001e80000100800 */
[----:B0-----:R-:W5:Y:S04]  /*8600*/  LDL.LU R3, [R1+0x44] ;  /* 0x0000440001037983 */ /* 0x001f680000300800 */
[----:B------:R-:W5:Y:S04]  /*8610*/  LDL.LU R29, [R1+0x4c] ;  /* 0x00004c00011d7983 */ /* 0x000f680000300800 */
[----:B------:R0:W-:Y:S04]  /*8620*/  STL [R1+0x4420], R17 ;  /* 0x0044201101007387 */ /* 0x0001e80000100800 */
[----:B0-----:R-:W5:Y:S01]  /*8630*/  LDL.LU R17, [R1+0x50] ;  /* 0x0000500001117983 */ /* 0x001f620000300800 */
[----:B------:R-:W-:-:S13]  /*8640*/  ISETP.GT.U32.AND P3, PT, R27, R14, PT ;  /* 0x0000000e1b00720c */ /* 0x000fda0003f64070 */
[----:B------:R-:W-:Y:S01]  /*8650*/  @!P3 IMAD.IADD R14, R14, 0x1, -R27 ;  /* 0x000000010e0eb824 */ /* 0x000fe200078e0a1b */
[----:B------:R-:W-:-:S04]  /*8660*/  ISETP.GE.AND P3, PT, R25, RZ, PT ;  /* 0x000000ff1900720c */ /* 0x000fc80003f66270 */
[C---:B------:R-:W-:Y:S01]  /*8670*/  ISETP.GT.U32.AND P0, PT, R27.reuse, R14, PT ;  /* 0x0000000e1b00720c */ /* 0x040fe20003f04070 */
[----:B------:R-:W-:Y:S02]  /*8680*/  IMAD.MOV.U32 R25, RZ, RZ, R19 ;  /* 0x000000ffff197224 */ /* 0x000fe400078e0013 */
[----:B------:R-:W-:Y:S01]  /*8690*/  IMAD.HI.U32 R19, R0, R7, RZ ;  /* 0x0000000700137227 */ /* 0x000fe200078e00ff */
[----:B------:R-:W-:-:S03]  /*86a0*/  ISETP.GT.U32.AND P4, PT, R27, R4, PT ;  /* 0x000000041b00720c */ /* 0x000fc60003f84070 */
[----:B------:R-:W-:-:S04]  /*86b0*/  IMAD.MOV R19, RZ, RZ, -R19 ;  /* 0x000000ffff137224 */ /* 0x000fc800078e0a13 */
[C---:B------:R-:W-:Y:S02]  /*86c0*/  IMAD R7, R27.reuse, R19, R7 ;  /* 0x000000131b077224 */ /* 0x040fe400078e0207 */
[----:B------:R-:W-:Y:S02]  /*86d0*/  @!P0 IMAD.IADD R14, R14, 0x1, -R27 ;  /* 0x000000010e0e8824 */ /* 0x000fe400078e0a1b */
[----:B--2---:R-:W-:Y:S01]  /*86e0*/  IMAD.MOV.U32 R19, RZ, RZ, R5 ;  /* 0x000000ffff137224 */ /* 0x004fe200078e0005 */
[----:B------:R-:W-:Y:S02]  /*86f0*/  IABS R5, R11 ;  /* 0x0000000b00057213 */ /* 0x000fe40000000000 */
[C---:B----4-:R-:W-:Y:S02]  /*8700*/  ISETP.GT.U32.AND P2, PT, R27.reuse, R16, PT ;  /* 0x000000101b00720c */ /* 0x050fe40003f44070 */
[----:B------:R-:W-:-:S11]  /*8710*/  ISETP.GT.U32.AND P1, PT, R27, R15, PT ;  /* 0x0000000f1b00720c */ /* 0x000fd60003f24070 */
[----:B------:R-:W-:Y:S01]  /*8720*/  @!P2 IMAD.IADD R16, R16, 0x1, -R27 ;  /* 0x000000011010a824 */ /* 0x000fe200078e0a1b */
[----:B------:R-:W-:Y:S01]  /*8730*/  ISETP.GT.U32.AND P2, PT, R27, R10, PT ;  /* 0x0000000a1b00720c */ /* 0x000fe20003f44070 */
[----:B------:R-:W-:Y:S02]  /*8740*/  IMAD.MOV.U32 R11, RZ, RZ, R19 ;  /* 0x000000ffff0b7224 */ /* 0x000fe400078e0013 */
[----:B------:R-:W-:Y:S01]  /*8750*/  @!P1 IMAD.IADD R15, R15, 0x1, -R27 ;  /* 0x000000010f0f9824 */ /* 0x000fe200078e0a1b */
[----:B------:R-:W-:Y:S01]  /*8760*/  ISETP.GT.U32.AND P1, PT, R27, R8, PT ;  /* 0x000000081b00720c */ /* 0x000fe20003f24070 */
[----:B------:R0:W-:Y:S01]  /*8770*/  STL [R1+0x441c], R14 ;  /* 0x00441c0e01007387 */ /* 0x0001e20000100800 */
[----:B------:R-:W-:Y:S02]  /*8780*/  IMAD.MOV.U32 R19, RZ, RZ, R6 ;  /* 0x000000ffff137224 */ /* 0x000fe400078e0006 */
[----:B------:R-:W-:-:S04]  /*8790*/  IMAD.HI.U32 R6, R0, R5, RZ ;  /* 0x0000000500067227 */ /* 0x000fc800078e00ff */
[--C-:B------:R-:W-:Y:S01]  /*87a0*/  @!P4 IMAD.IADD R4, R4, 0x1, -R27.reuse ;  /* 0x000000010404c824 */ /* 0x100fe200078e0a1b */
[----:B0-----:R-:W2:Y:S01]  /*87b0*/  LDL.LU R14, [R1+0x68] ;  /* 0x00006800010e7983 */ /* 0x001ea20000300800 */
[----:B------:R-:W-:-:S03]  /*87c0*/  @!P2 IMAD.IADD R10, R10, 0x1, -R27 ;  /* 0x000000010a0aa824 */ /* 0x000fc600078e0a1b */
[----:B------:R0:W-:Y:S01]  /*87d0*/  STL [R1+0x4418], R0 ;  /* 0x0044180001007387 */ /* 0x0001e20000100800 */
[----:B------:R-:W-:Y:S01]  /*87e0*/  @!P1 IMAD.IADD R8, R8, 0x1, -R27 ;  /* 0x0000000108089824 */ /* 0x000fe200078e0a1b */
[----:B---3--:R-:W-:Y:S01]  /*87f0*/  ISETP.GE.AND P0, PT, R9, RZ, PT ;  /* 0x000000ff0900720c */ /* 0x008fe20003f06270 */
[----:B------:R-:W-:Y:S02]  /*8800*/  IMAD.HI.U32 R9, R0, R2, RZ ;  /* 0x0000000200097227 */ /* 0x000fe400078e00ff */
[----:B0-----:R-:W3:Y:S01]  /*8810*/  LDL.LU R0, [R1+0x1c4] ;  /* 0x0001c40001007983 */ /* 0x001ee20000300800 */
[----:B-----5:R-:W-:-:S03]  /*8820*/  ISETP.GE.AND P4, PT, R3, RZ, PT ;  /* 0x000000ff0300720c */ /* 0x020fc60003f86270 */
[----:B------:R-:W4:Y:S01]  /*8830*/  LDL.LU R3, [R1+0x4428] ;  /* 0x0044280001037983 */ /* 0x000f220000300800 */
[----:B------:R-:W-:-:S03]  /*8840*/  ISETP.GE.AND P2, PT, R29, RZ, PT ;  /* 0x000000ff1d00720c */ /* 0x000fc60003f46270 */
[----:B------:R-:W5:Y:S01]  /*8850*/  LDL.LU R29, [R1+0x4424] ;  /* 0x00442400011d7983 */ /* 0x000f620000300800 */
[----:B------:R-:W-:-:S03]  /*8860*/  ISETP.GE.AND P1, PT, R17, RZ, PT ;  /* 0x000000ff1100720c */ /* 0x000fc60003f26270 */
[----:B------:R-:W3:Y:S01]  /*8870*/  LDL.LU R17, [R1+0x4420] ;  /* 0x0044200001117983 */ /* 0x000ee20000300800 */
[----:B------:R-:W-:Y:S02]  /*8880*/  IMAD.MOV R9, RZ, RZ, -R9 ;  /* 0x000000ffff097224 */ /* 0x000fe400078e0a09 */
[----:B------:R-:W-:Y:S02]  /*8890*/  IMAD.MOV R6, RZ, RZ, -R6 ;  /* 0x000000ffff067224 */ /* 0x000fe400078e0a06 */
[C---:B------:R-:W-:Y:S02]  /*88a0*/  IMAD R2, R27.reuse, R9, R2 ;  /* 0x000000091b027224 */ /* 0x040fe400078e0202 */
[----:B------:R-:W-:Y:S02]  /*88b0*/  IMAD R5, R27, R6, R5 ;  /* 0x000000061b057224 */ /* 0x000fe400078e0205 */
[----:B------:R-:W-:Y:S01]  /*88c0*/  @!P0 IMAD.MOV R15, RZ, RZ, -R15 ;  /* 0x000000ffff0f8224 */ /* 0x000fe200078e0a0f */
[----:B--2---:R-:W-:Y:S01]  /*88d0*/  IABS R6, R14 ;  /* 0x0000000e00067213 */ /* 0x004fe20000000000 */
[----:B---3--:R-:W-:-:S02]  /*88e0*/  IMAD.MOV.U32 R9, RZ, RZ, R17 ;  /* 0x000000ffff097224 */ /* 0x008fc400078e0011 */
[----:B------:R-:W-:Y:S02]  /*88f0*/  IMAD.MOV.U32 R17, RZ, RZ, R16 ;  /* 0x000000ffff117224 */ /* 0x000fe400078e0010 */
[----:B------:R-:W-:Y:S02]  /*8900*/  IMAD.MOV.U32 R16, RZ, RZ, R14 ;  /* 0x000000ffff107224 */ /* 0x000fe400078e000e */
[----:B------:R-:W2:Y:S01]  /*8910*/  LDL.LU R14, [R1+0x441c] ;  /* 0x00441c00010e7983 */ /* 0x000ea20000300800 */
[----:B------:R-:W-:Y:S02]  /*8920*/  @!P5 IMAD.MOV R9, RZ, RZ, -R9 ;  /* 0x000000ffff09d224 */ /* 0x000fe400078e0a09 */
[----:B------:R-:W-:-:S03]  /*8930*/  @!P3 IMAD.MOV R17, RZ, RZ, -R17 ;  /* 0x000000ffff11b224 */ /* 0x000fc600078e0a11 */
[----:B------:R0:W-:Y:S04]  /*8940*/  STL [R1+0x8c0], R9 ;  /* 0x0008c00901007387 */ /* 0x0001e80000100800 */
[----:B0-----:R-:W3:Y:S04]  /*8950*/  LDL.LU R9, [R1+0x54] ;  /* 0x0000540001097983 */ /* 0x001ee80000300800 */
[----:B------:R0:W-:Y:S04]  /*8960*/  STL [R1+0x8b8], R15 ;  /* 0x0008b80f01007387 */ /* 0x0001e80000100800 */
[----:B------:R1:W-:Y:S01]  /*8970*/  STL [R1+0x8bc], R17 ;  /* 0x0008bc1101007387 */ /* 0x0003e20000100800 */
[----:B0-----:R-:W-:-:S03]  /*8980*/  IMAD.MOV.U32 R15, RZ, RZ, R11 ;  /* 0x000000ffff0f7224 */ /* 0x001fc600078e000b */
[----:B------:R-:W4:Y:S01]  /*8990*/  LDL.LU R11, [R1+0x58] ;  /* 0x00005800010b7983 */ /* 0x000f220000300800 */
[----:B------:R-:W-:-:S13]  /*89a0*/  ISETP.GT.U32.AND P6, PT, R27, R13, PT ;  /* 0x0000000d1b00720c */ /* 0x000fda0003fc4070 */
[----:B------:R-:W-:-:S05]  /*89b0*/  @!P6 IMAD.IADD R13, R13, 0x1, -R27 ;  /* 0x000000010d0de824 */ /* 0x000fca00078e0a1b */
[C---:B------:R-:W-:Y:S01]  /*89c0*/  ISETP.GT.U32.AND P6, PT, R27.reuse, R13, PT ;  /* 0x0000000d1b00720c */ /* 0x040fe20003fc4070 */
[----:B-1----:R-:W-:Y:S01]  /*89d0*/  IMAD.MOV.U32 R17, RZ, RZ, R0 ;  /* 0x000000ffff117224 */ /* 0x002fe200078e0000 */
[----:B------:R-:W-:-:S11]  /*89e0*/  ISETP.GT.U32.AND P3, PT, R27, R10, PT ;  /* 0x0000000a1b00720c */ /* 0x000fd60003f64070 */
[----:B------:R-:W-:-:S04]  /*89f0*/  @!P6 IMAD.IADD R13, R13, 0x1, -R27 ;  /* 0x000000010d0de824 */ /* 0x000fc800078e0a1b */
[----:B------:R-:W-:Y:S02]  /*8a00*/  IMAD.MOV.U32 R0, RZ, RZ, R13 ;  /* 0x000000ffff007224 */ /* 0x000fe400078e000d */
[----:B------:R-:W5:Y:S02]  /*8a10*/  LDL.LU R13, [R1+0x5c] ;  /* 0x00005c00010d7983 */ /* 0x000f640000300800 */
[----:B------:R-:W-:Y:S02]  /*8a20*/  @!P2 IMAD.MOV R0, RZ, RZ, -R0 ;  /* 0x000000ffff00a224 */ /* 0x000fe400078e0a00 */
[----:B------:R-:W-:Y:S02]  /*8a30*/  @!P3 IMAD.IADD R10, R10, 0x1, -R27 ;  /* 0x000000010a0ab824 */ /* 0x000fe400078e0a1b */
[----:B--2---:R-:W-:-:S05]  /*8a40*/  @!P4 IMAD.MOV R14, RZ, RZ, -R14 ;  /* 0x000000ffff0ec224 */ /* 0x004fca00078e0a0e */
[----:B------:R0:W-:Y:S04]  /*8a50*/  STL [R1+0x8b4], R14 ;  /* 0x0008b40e01007387 */ /* 0x0001e80000100800 */
[----:B0-----:R-:W2:Y:S04]  /*8a60*/  LDL.LU R14, [R1+0x64] ;  /* 0x00006400010e7983 */ /* 0x001ea80000300800 */
[----:B------:R0:W-:Y:S04]  /*8a70*/  STL [R1+0x8b0], R0 ;  /* 0x0008b00001007387 */ /* 0x0001e80000100800 */
[----:B0-----:R-:W2:Y:S01]  /*8a80*/  LDL.LU R0, [R1+0x4418] ;  /* 0x0044180001007983 */ /* 0x001ea20000300800 */
[----:B----4-:R-:W-:-:S03]  /*8a90*/  ISETP.GE.AND P3, PT, R11, RZ, PT ;  /* 0x000000ff0b00720c */ /* 0x010fc60003f66270 */
[----:B------:R-:W4:Y:S01]  /*8aa0*/  LDL.LU R11, [R1+0x4414] ;  /* 0x00441400010b7983 */ /* 0x000f220000300800 */
[C---:B------:R-:W-:Y:S02]  /*8ab0*/  ISETP.GT.U32.AND P6, PT, R27.reuse, R7, PT ;  /* 0x000000071b00720c */ /* 0x040fe40003fc4070 */
[----:B------:R-:W-:Y:S02]  /*8ac0*/  ISETP.GT.U32.AND P0, PT, R27, R8, PT ;  /* 0x000000081b00720c */ /* 0x000fe40003f04070 */
[----:B---3--:R-:W-:-:S09]  /*8ad0*/  ISETP.GE.AND P2, PT, R9, RZ, PT ;  /* 0x000000ff0900720c */ /* 0x008fd20003f46270 */
[----:B------:R-:W-:Y:S01]  /*8ae0*/  @!P6 IMAD.IADD R7, R7, 0x1, -R27 ;  /* 0x000000010707e824 */ /* 0x000fe200078e0a1b */
[----:B------:R-:W-:-:S04]  /*8af0*/  ISETP.GT.U32.AND P6, PT, R27, R4, PT ;  /* 0x000000041b00720c */ /* 0x000fc80003fc4070 */
[----:B------:R-:W-:Y:S01]  /*8b00*/  ISETP.GT.U32.AND P5, PT, R27, R7, PT ;  /* 0x000000071b00720c */ /* 0x000fe20003fa4070 */
[----:B------:R-:W-:-:S08]  /*8b10*/  @!P0 IMAD.IADD R8, R8, 0x1, -R27 ;  /* 0x0000000108088824 */ /* 0x000fd000078e0a1b */
[----:B------:R-:W-:-:S04]  /*8b20*/  @!P6 IMAD.IADD R4, R4, 0x1, -R27 ;  /* 0x000000010404e824 */ /* 0x000fc800078e0a1b */
[----:B------:R-:W-:Y:S01]  /*8b30*/  @!P1 IMAD.MOV R4, RZ, RZ, -R4 ;  /* 0x000000ffff049224 */ /* 0x000fe200078e0a04 */
[----:B-----5:R-:W-:Y:S01]  /*8b40*/  ISETP.GE.AND P0, PT, R13, RZ, PT ;  /* 0x000000ff0d00720c */ /* 0x020fe20003f06270 */
[----:B------:R-:W-:Y:S02]  /*8b50*/  IMAD.MOV.U32 R13, RZ, RZ, R10 ;  /* 0x000000ffff0d7224 */ /* 0x000fe400078e000a */
[----:B------:R-:W-:Y:S02]  /*8b60*/  @!P5 IMAD.IADD R7, R7, 0x1, -R27 ;  /* 0x000000010707d824 */ /* 0x000fe400078e0a1b */
[----:B------:R-:W-:Y:S02]  /*8b70*/  @!P2 IMAD.MOV R13, RZ, RZ, -R13 ;  /* 0x000000ffff0da224 */ /* 0x000fe400078e0a0d */
[----:B------:R-:W-:Y:S02]  /*8b80*/  IMAD.MOV.U32 R10, RZ, RZ, R15 ;  /* 0x000000ffff0a7224 */ /* 0x000fe400078e000f */
[----:B--2---:R-:W-:-:S04]  /*8b90*/  IMAD.HI.U32 R9, R0, R6, RZ ;  /* 0x0000000600097227 */ /* 0x004fc800078e00ff */
[----:B------:R-:W-:Y:S01]  /*8ba0*/  IMAD.MOV R9, RZ, RZ, -R9 ;  /* 0x000000ffff097224 */ /* 0x000fe200078e0a09 */
[----:B----4-:R-:W-:-:S03]  /*8bb0*/  ISETP.GE.AND P5, PT, R11, RZ, PT ;  /* 0x000000ff0b00720c */ /* 0x010fc60003fa6270 */
[C---:B------:R-:W-:Y:S01]  /*8bc0*/  IMAD R6, R27.reuse, R9, R6 ;  /* 0x000000091b067224 */ /* 0x040fe200078e0206 */
[----:B------:R-:W-:Y:S01]  /*8bd0*/  IABS R11, R15 ;  /* 0x0000000f000b7213 */ /* 0x000fe20000000000 */
[----:B------:R-:W2:Y:S04]  /*8be0*/  LDL.LU R9, [R1+0xa4] ;  /* 0x0000a40001097983 */ /* 0x000ea80000300800 */
[----:B------:R-:W-:Y:S04]  /*8bf0*/  STL [R1+0x8a8], R4 ;  /* 0x0008a80401007387 */ /* 0x000fe80000100800 */
[----:B------:R-:W3:Y:S04]  /*8c00*/  LDL.LU R15, [R1+0x70] ;  /* 0x00007000010f7983 */ /* 0x000ee80000300800 */
[----:B------:R0:W-:Y:S04]  /*8c10*/  STL [R1+0x8a4], R13 ;  /* 0x0008a40d01007387 */ /* 0x0001e80000100800 */
[----:B0-----:R-:W4:Y:S01]  /*8c20*/  LDL.LU R13, [R1+0xa8] ;  /* 0x0000a800010d7983 */ /* 0x001f220000300800 */
[----:B------:R-:W-:-:S02]  /*8c30*/  ISETP.GT.U32.AND P4, PT, R27, R5, PT ;  /* 0x000000051b00720c */ /* 0x000fc40003f84070 */
[----:B------:R-:W-:-:S11]  /*8c40*/  ISETP.GT.U32.AND P6, PT, R27, R2, PT ;  /* 0x000000021b00720c */ /* 0x000fd60003fc4070 */
[--C-:B------:R-:W-:Y:S02]  /*8c50*/  @!P4 IMAD.IADD R5, R5, 0x1, -R27.reuse ;  /* 0x000000010505c824 */ /* 0x100fe400078e0a1b */
[----:B------:R-:W-:-:S03]  /*8c60*/  @!P6 IMAD.IADD R2, R2, 0x1, -R27 ;  /* 0x000000010202e824 */ /* 0x000fc600078e0a1b */
[C---:B------:R-:W-:Y:S01]  /*8c70*/  ISETP.GT.U32.AND P1, PT, R27.reuse, R5, PT ;  /* 0x000000051b00720c */ /* 0x040fe20003f24070 */
[----:B------:R-:W-:Y:S01]  /*8c80*/  @!P3 IMAD.MOV R8, RZ, RZ, -R8 ;  /* 0x000000ffff08b224 */ /* 0x000fe200078e0a08 */
[----:B------:R-:W-:Y:S02]  /*8c90*/  ISETP.GT.U32.AND P2, PT, R27, R2, PT ;  /* 0x000000021b00720c */ /* 0x000fe40003f44070 */
[----:B------:R-:W-:Y:S02]  /*8ca0*/  ISETP.GE.AND P3, PT, R16, RZ, PT ;  /* 0x000000ff1000720c */ /* 0x000fe40003f66270 */
[----:B------:R-:W5:Y:S01]  /*8cb0*/  LDL.LU R16, [R1+0xac] ;  /* 0x0000ac0001107983 */ /* 0x000f620000300800 */
[----:B------:R-:W-:Y:S01]  /*8cc0*/  IMAD.HI.U32 R4, R0, R11, RZ ;  /* 0x0000000b00047227 */ /* 0x000fe200078e00ff */
[----:B------:R-:W-:Y:S02]  /*8cd0*/  ISETP.GE.AND P4, PT, R14, RZ, PT ;  /* 0x000000ff0e00720c */ /* 0x000fe40003f86270 */
[----:B------:R-:W3:Y:S03]  /*8ce0*/  LDL.LU R14, [R1+0x74] ;  /* 0x00007400010e7983 */ /* 0x000ee60000300800 */
[----:B------:R-:W-:-:S02]  /*8cf0*/  @!P1 IMAD.IADD R5, R5, 0x1, -R27 ;  /* 0x0000000105059824 */ /* 0x000fc400078e0a1b */
[----:B------:R-:W-:Y:S02]  /*8d00*/  @!P0 IMAD.MOV R7, RZ, RZ, -R7 ;  /* 0x000000ffff078224 */ /* 0x000fe400078e0a07 */
[----:B------:R-:W-:Y:S02]  /*8d10*/  IMAD.MOV R4, RZ, RZ, -R4 ;  /* 0x000000ffff047224 */ /* 0x000fe400078e0a04 */
[----:B------:R-:W-:Y:S01]  /*8d20*/  @!P5 IMAD.MOV R5, RZ, RZ, -R5 ;  /* 0x000000ffff05d224 */ /* 0x000fe200078e0a05 */
[----:B------:R-:W-:Y:S01]  /*8d30*/  STL [R1+0x8a0], R8 ;  /* 0x0008a00801007387 */ /* 0x000fe20000100800 */
[C---:B------:R-:W-:Y:S02]  /*8d40*/  IMAD R11, R27.reuse, R4, R11 ;  /* 0x000000041b0b7224 */ /* 0x040fe400078e020b */
[----:B------:R-:W-:Y:S01]  /*8d50*/  @!P2 IMAD.IADD R2, R2, 0x1, -R27 ;  /* 0x000000010202a824 */ /* 0x000fe200078e0a1b */
[----:B------:R2:W-:Y:S04]  /*8d60*/  STL [R1+0x89c], R7 ;  /* 0x00089c0701007387 */ /* 0x0005e80000100800 */
[----:B------:R5:W-:Y:S01]  /*8d70*/  STL [R1+0x898], R5 ;  /* 0x0008980501007387 */ /* 0x000be20000100800 */
[----:B------:R-:W-:-:S02]  /*8d80*/  ISETP.GT.U32.AND P6, PT, R27, R6, PT ;  /* 0x000000061b00720c */ /* 0x000fc40003fc4070 */
[----:B----4-:R-:W-:Y:S02]  /*8d90*/  ISETP.GE.AND P2, PT, R13, RZ, PT ;  /* 0x000000ff0d00720c */ /* 0x010fe40003f46270 */
[----:B------:R-:W-:Y:S02]  /*8da0*/  IABS R4, R13 ;  /* 0x0000000d00047213 */ /* 0x000fe40000000000 */
[----:B------:R-:W4:Y:S07]  /*8db0*/  LDL R13, [R1+0x78] ;  /* 0x00007800010d7983 */ /* 0x000f2e0000100800 */
[----:B------:R-:W-:Y:S01]  /*8dc0*/  @!P6 IMAD.IADD R6, R6, 0x1, -R27 ;  /* 0x000000010606e824 */ /* 0x000fe200078e0a1b */
[----:B--2---:R-:W-:-:S04]  /*8dd0*/  IABS R7, R9 ;  /* 0x0000000900077213 */ /* 0x004fc80000000000 */
[----:B------:R-:W-:Y:S01]  /*8de0*/  ISETP.GT.U32.AND P6, PT, R27, R6, PT ;  /* 0x000000061b00720c */ /* 0x000fe20003fc4070 */
[----:B------:R-:W-:Y:S01]  /*8df0*/  IMAD.HI.U32 R8, R0, R7, RZ ;  /* 0x0000000700087227 */ /* 0x000fe200078e00ff */
[----:B------:R-:W-:-:S03]  /*8e00*/  ISETP.GE.AND P1, PT, R9, RZ, PT ;  /* 0x000000ff0900720c */ /* 0x000fc60003f26270 */
[----:B------:R-:W-:Y:S01]  /*8e10*/  IMAD.MOV.U32 R9, RZ, RZ, R2 ;  /* 0x000000ffff097224 */ /* 0x000fe200078e0002 */
[----:B------:R-:W-:Y:S01]  /*8e20*/  ISETP.GT.U32.AND P5, PT, R27, R11, PT ;  /* 0x0000000b1b00720c */ /* 0x000fe20003fa4070 */
[----:B------:R-:W-:-:S04]  /*8e30*/  IMAD.MOV R2, RZ, RZ, -R8 ;  /* 0x000000ffff027224 */ /* 0x000fc800078e0a08 */
[----:B------:R-:W-:Y:S02]  /*8e40*/  IMAD R2, R27, R2, R7 ;  /* 0x000000021b027224 */ /* 0x000fe400078e0207 */
[----:B------:R-:W-:-:S03]  /*8e50*/  @!P6 IMAD.IADD R6, R6, 0x1, -R27 ;  /* 0x000000010606e824 */ /* 0x000fc600078e0a1b */
[----:B------:R-:W-:Y:S01]  /*8e60*/  ISETP.GT.U32.AND P6, PT, R27, R2, PT ;  /* 0x000000021b00720c */ /* 0x000fe20003fc4070 */
[----:B------:R-:W-:Y:S01]  /*8e70*/  @!P4 IMAD.MOV R9, RZ, RZ, -R9 ;  /* 0x000000ffff09c224 */ /* 0x000fe200078e0a09 */
[----:B-----5:R-:W-:Y:S01]  /*8e80*/  IABS R5, R16 ;  /* 0x0000001000057213 */ /* 0x020fe20000000000 */
[----:B------:R-:W-:Y:S01]  /*8e90*/  @!P5 IMAD.IADD R11, R11, 0x1, -R27 ;  /* 0x000000010b0bd824 */ /* 0x000fe200078e0a1b */
[----:B------:R-:W-:Y:S01]  /*8ea0*/  ISETP.GE.AND P4, PT, R16, RZ, PT ;  /* 0x000000ff1000720c */ /* 0x000fe20003f86270 */
[----:B------:R-:W-:Y:S01]  /*8eb0*/  IMAD.MOV.U32 R16, RZ, RZ, R17 ;  /* 0x000000ffff107224 */ /* 0x000fe200078e0011 */
[----:B---3--:R-:W-:Y:S01]  /*8ec0*/  IABS R8, R15 ;  /* 0x0000000f00087213 */ /* 0x008fe20000000000 */
[----:B------:R-:W-:Y:S01]  /*8ed0*/  IMAD.MOV.U32 R17, RZ, RZ, R12 ;  /* 0x000000ffff117224 */ /* 0x000fe200078e000c */
[----:B------:R-:W-:Y:S01]  /*8ee0*/  ISETP.GT.U32.AND P5, PT, R27, R11, PT ;  /* 0x0000000b1b00720c */ /* 0x000fe20003fa4070 */
[----:B------:R-:W-:Y:S01]  /*8ef0*/  IMAD.HI.U32 R12, R0, R4, RZ ;  /* 0x00000004000c7227 */ /* 0x000fe200078e00ff */
[----:B------:R0:W-:Y:S01]  /*8f00*/  STL [R1+0x894], R9 ;  /* 0x0008940901007387 */ /* 0x0001e20000100800 */
[----:B------:R-:W-:-:S02]  /*8f10*/  ISETP.GE.AND P0, PT, R10, RZ, PT ;  /* 0x000000ff0a00720c */ /* 0x000fc40003f06270 */
[----:B------:R-:W-:Y:S01]  /*8f20*/  IMAD.MOV.U32 R7, RZ, RZ, R8 ;  /* 0x000000ffff077224 */ /* 0x000fe200078e0008 */
[----:B------:R-:W-:Y:S01]  /*8f30*/  IABS R8, R14 ;  /* 0x0000000e00087213 */ /* 0x000fe20000000000 */
[----:B------:R-:W-:Y:S02]  /*8f40*/  IMAD.MOV R12, RZ, RZ, -R12 ;  /* 0x000000ffff0c7224 */ /* 0x000fe400078e0a0c */
[----:B------:R-:W-:Y:S02]  /*8f50*/  @!P6 IMAD.IADD R2, R2, 0x1, -R27 ;  /* 0x000000010202e824 */ /* 0x000fe400078e0a1b */
[----:B0-----:R-:W-:-:S03]  /*8f60*/  IMAD.HI.U32 R9, R0, R5, RZ ;  /* 0x0000000500097227 */ /* 0x001fc600078e00ff */
[C---:B------:R-:W-:Y:S01]  /*8f70*/  ISETP.GT.U32.AND P6, PT, R27.reuse, R2, PT ;  /* 0x000000021b00720c */ /* 0x040fe20003fc4070 */
[----:B------:R-:W-:Y:S02]  /*8f80*/  IMAD.MOV R9, RZ, RZ, -R9 ;  /* 0x000000ffff097224 */ /* 0x000fe400078e0a09 */
[----:B------:R-:W-:Y:S02]  /*8f90*/  IMAD R4, R27, R12, R4 ;  /* 0x0000000c1b047224 */ /* 0x000fe400078e0204 */
[----:B------:R-:W-:-:S04]  /*8fa0*/  IMAD.HI.U32 R10, R0, R7, RZ ;  /* 0x00000007000a7227 */ /* 0x000fc800078e00ff */
[----:B------:R-:W-:Y:S02]  /*8fb0*/  IMAD R5, R27, R9, R5 ;  /* 0x000000091b057224 */ /* 0x000fe400078e0205 */
[----:B------:R-:W-:Y:S02]  /*8fc0*/  IMAD.MOV.U32 R9, RZ, RZ, R6 ;  /* 0x000000ffff097224 */ /* 0x000fe400078e0006 */
[----:B------:R-:W-:Y:S02]  /*8fd0*/  IMAD.MOV R10, RZ, RZ, -R10 ;  /* 0x000000ffff0a7224 */ /* 0x000fe400078e0a0a */
[----:B------:R-:W-:Y:S02]  /*8fe0*/  @!P5 IMAD.IADD R11, R11, 0x1, -R27 ;  /* 0x000000010b0bd824 */ /* 0x000fe400078e0a1b */
[----:B------:R-:W-:Y:S02]  /*8ff0*/  @!P3 IMAD.MOV R9, RZ, RZ, -R9 ;  /* 0x000000ffff09b224 */ /* 0x000fe400078e0a09 */
[----:B------:R-:W-:-:S02]  /*9000*/  @!P0 IMAD.MOV R11, RZ, RZ, -R11 ;  /* 0x000000ffff0b8224 */ /* 0x000fc400078e0a0b */
[----:B------:R-:W-:Y:S02]  /*9010*/  IMAD R7, R27, R10, R7 ;  /* 0x0000000a1b077224 */ /* 0x000fe400078e0207 */
[----:B------:R-:W2:Y:S01]  /*9020*/  LDL R10, [R1+0x84] ;  /* 0x00008400010a7983 */ /* 0x000ea20000100800 */
[----:B------:R-:W-:Y:S01]  /*9030*/  @!P6 IMAD.IADD R2, R2, 0x1, -R27 ;  /* 0x000000010202e824 */ /* 0x000fe200078e0a1b */
[----:B------:R-:W-:Y:S02]  /*9040*/  ISETP.GE.AND P6, PT, R15, RZ, PT ;  /* 0x000000ff0f00720c */ /* 0x000fe40003fc6270 */
[----:B----4-:R-:W-:Y:S01]  /*9050*/  IABS R12, R13 ;  /* 0x0000000d000c7213 */ /* 0x010fe20000000000 */
[----:B------:R-:W-:-:S04]  /*9060*/  IMAD.HI.U32 R13, R0, R8, RZ ;  /* 0x00000008000d7227 */ /* 0x000fc800078e00ff */
[----:B------:R-:W-:-:S04]  /*9070*/  IMAD.MOV R13, RZ, RZ, -R13 ;  /* 0x000000ffff0d7224 */ /* 0x000fc800078e0a0d */
[----:B------:R-:W-:Y:S02]  /*9080*/  IMAD R8, R27, R13, R8 ;  /* 0x0000000d1b087224 */ /* 0x000fe400078e0208 */
[----:B------:R-:W3:Y:S04]  /*9090*/  LDL R13, [R1+0x80] ;  /* 0x00008000010d7983 */ /* 0x000ee80000100800 */
[----:B------:R0:W-:Y:S04]  /*90a0*/  STL [R1+0x880], R9 ;  /* 0x0008800901007387 */ /* 0x0001e80000100800 */
[----:B0-----:R-:W4:Y:S04]  /*90b0*/  LDL R9, [R1+0x88] ;  /* 0x0000880001097983 */ /* 0x001f280000100800 */
[----:B------:R-:W-:Y:S04]  /*90c0*/  STL [R1+0x87c], R11 ;  /* 0x00087c0b01007387 */ /* 0x000fe80000100800 */
[----:B------:R-:W5:Y:S01]  /*90d0*/  LDL.LU R15, [R1+0x8c] ;  /* 0x00008c00010f7983 */ /* 0x000f620000300800 */
[----:B------:R-:W-:-:S03]  /*90e0*/  IMAD.HI.U32 R6, R0, R12, RZ ;  /* 0x0000000c00067227 */ /* 0x000fc600078e00ff */
[----:B-----5:R0:W-:Y:S04]  /*90f0*/  STL [R1+0x440c], R15 ;  /* 0x00440c0f01007387 */ /* 0x0201e80000100800 */
[----:B0-----:R-:W5:Y:S01]  /*9100*/  LDL.LU R15, [R1+0x7c] ;  /* 0x00007c00010f7983 */ /* 0x001f620000300800 */
[----:B------:R-:W-:-:S04]  /*9110*/  IMAD.MOV R6, RZ, RZ, -R6 ;  /* 0x000000ffff067224 */ /* 0x000fc800078e0a06 */
[C---:B------:R-:W-:Y:S01]  /*9120*/  IMAD R12, R27.reuse, R6, R12 ;  /* 0x000000061b0c7224 */ /* 0x040fe200078e020c */
[----:B------:R-:W-:-:S13]  /*9130*/  ISETP.GT.U32.AND P5, PT, R27, R4, PT ;  /* 0x000000041b00720c */ /* 0x000fda0003fa4070 */
[----:B------:R-:W-:Y:S01]  /*9140*/  @!P5 IMAD.IADD R4, R4, 0x1, -R27 ;  /* 0x000000010404d824 */ /* 0x000fe200078e0a1b */
[----:B------:R-:W-:Y:S02]  /*9150*/  ISETP.GT.U32.AND P5, PT, R27, R8, PT ;  /* 0x000000081b00720c */ /* 0x000fe40003fa4070 */
[----:B-----5:R-:W-:Y:S01]  /*9160*/  IABS R6, R15 ;  /* 0x0000000f00067213 */ /* 0x020fe20000000000 */
[----:B------:R0:W-:Y:S04]  /*9170*/  STL [R1+0x4410], R15 ;  /* 0x0044100f01007387 */ /* 0x0001e80000100800 */
[----:B0-----:R-:W5:Y:S01]  /*9180*/  LDL.LU R15, [R1+0x78] ;  /* 0x00007800010f7983 */ /* 0x001f620000300800 */
[----:B---3--:R-:W-:Y:S01]  /*9190*/  IABS R11, R13 ;  /* 0x0000000d000b7213 */ /* 0x008fe20000000000 */
[----:B------:R-:W-:-:S04]  /*91a0*/  IMAD.MOV.U32 R13, RZ, RZ, R2 ;  /* 0x000000ffff0d7224 */ /* 0x000fc800078e0002 */
[----:B------:R-:W-:Y:S02]  /*91b0*/  @!P5 IMAD.IADD R8, R8, 0x1, -R27 ;  /* 0x000000010808d824 */ /* 0x000fe400078e0a1b */
[----:B------:R-:W-:-:S03]  /*91c0*/  @!P1 IMAD.MOV R13, RZ, RZ, -R13 ;  /* 0x000000ffff0d9224 */ /* 0x000fc600078e0a0d */
[C---:B------:R-:W-:Y:S02]  /*91d0*/  ISETP.GT.U32.AND P1, PT, R27.reuse, R8, PT ;  /* 0x000000081b00720c */ /* 0x040fe40003f24070 */
[----:B------:R0:W-:Y:S11]  /*91e0*/  STL [R1+0x874], R13 ;  /* 0x0008740d01007387 */ /* 0x0001f60000100800 */
[----:B------:R-:W-:Y:S01]  /*91f0*/  @!P1 IMAD.IADD R8, R8, 0x1, -R27 ;  /* 0x0000000108089824 */ /* 0x000fe200078e0a1b */
[----:B------:R-:W-:-:S02]  /*9200*/  ISETP.GT.U32.AND P3, PT, R27, R5, PT ;  /* 0x000000051b00720c */ /* 0x000fc40003f64070 */
[----:B-----5:R-:W-:Y:S02]  /*9210*/  ISETP.GE.AND P1, PT, R15, RZ, PT ;  /* 0x000000ff0f00720c */ /* 0x020fe40003f26270 */
[----:B------:R-:W3:Y:S09]  /*9220*/  LDL.LU R15, [R1+0x4410] ;  /* 0x00441000010f7983 */ /* 0x000ef20000300800 */
[----:B------:R-:W-:Y:S01]  /*9230*/  @!P3 IMAD.IADD R5, R5, 0x1, -R27 ;  /* 0x000000010505b824 */ /* 0x000fe200078e0a1b */
[----:B------:R-:W-:Y:S01]  /*9240*/  ISETP.GT.U32.AND P3, PT, R27, R4, PT ;  /* 0x000000041b00720c */ /* 0x000fe20003f64070 */
[----:B------:R-:W-:-:S02]  /*9250*/  IMAD.MOV.U32 R2, RZ, RZ, R11 ;  /* 0x000000ffff027224 */ /* 0x000fc400078e000b */
[----:B------:R-:W-:-:S04]  /*9260*/  IMAD.HI.U32 R11, R0, R6, RZ ;  /* 0x00000006000b7227 */ /* 0x000fc800078e00ff */
[----:B------:R-:W-:-:S06]  /*9270*/  IMAD.MOV R11, RZ, RZ, -R11 ;  /* 0x000000ffff0b7224 */ /* 0x000fcc00078e0a0b */
[----:B------:R-:W-:Y:S01]  /*9280*/  @!P3 IMAD.IADD R4, R4, 0x1, -R27 ;  /* 0x000000010404b824 */ /* 0x000fe200078e0a1b */
[C---:B------:R-:W-:Y:S01]  /*9290*/  ISETP.GT.U32.AND P3, PT, R27.reuse, R12, PT ;  /* 0x0000000c1b00720c */ /* 0x040fe20003f64070 */
[----:B------:R-:W-:Y:S02]  /*92a0*/  IMAD R6, R27, R11, R6 ;  /* 0x0000000b1b067224 */ /* 0x000fe400078e0206 */
[----:B------:R-:W-:-:S04]  /*92b0*/  IMAD.HI.U32 R11, R0, R2, RZ ;  /* 0x00000002000b7227 */ /* 0x000fc800078e00ff */
[----:B------:R-:W-:-:S04]  /*92c0*/  IMAD.MOV R11, RZ, RZ, -R11 ;  /* 0x000000ffff0b7224 */ /* 0x000fc800078e0a0b */
[----:B------:R-:W-:Y:S02]  /*92d0*/  IMAD R2, R27, R11, R2 ;  /* 0x0000000b1b027224 */ /* 0x000fe400078e0202 */
[----:B------:R-:W-:Y:S01]  /*92e0*/  @!P3 IMAD.IADD R12, R12, 0x1, -R27 ;  /* 0x000000010c0cb824 */ /* 0x000fe200078e0a1b */
[----:B---3--:R-:W-:Y:S02]  /*92f0*/  ISETP.GE.AND P3, PT, R15, RZ, PT ;  /* 0x000000ff0f00720c */ /* 0x008fe40003f66270 */
[----:B------:R-:W3:Y:S04]  /*9300*/  LDL.LU R15, [R1+0x440c] ;  /* 0x00440c00010f7983 */ /* 0x000ee80000300800 */
[----:B------:R-:W5:Y:S01]  /*9310*/  LDL.LU R11, [R1+0x80] ;  /* 0x00008000010b7983 */ /* 0x000f620000300800 */
[----:B--2---:R-:W-:-:S05]  /*9320*/  IABS R10, R10 ;  /* 0x0000000a000a7213 */ /* 0x004fca0000000000 */
[----:B0-----:R-:W-:-:S04]  /*9330*/  IMAD.HI.U32 R13, R0, R10, RZ ;  /* 0x0000000a000d7227 */ /* 0x001fc800078e00ff */
[----:B------:R-:W-:-:S04]  /*9340*/  IMAD.MOV R13, RZ, RZ, -R13 ;  /* 0x000000ffff0d7224 */ /* 0x000fc800078e0a0d */
[C---:B------:R-:W-:Y:S01]  /*9350*/  IMAD R10, R27.reuse, R13, R10 ;  /* 0x0000000d1b0a7224 */ /* 0x040fe200078e020a */
[----:B------:R-:W-:-:S13]  /*9360*/  ISETP.GT.U32.AND P0, PT, R27, R7, PT ;  /* 0x000000071b00720c */ /* 0x000fda0003f04070 */
[----:B------:R-:W-:-:S05]  /*9370*/  @!P0 IMAD.IADD R7, R7, 0x1, -R27 ;  /* 0x0000000107078824 */ /* 0x000fca00078e0a1b */
[C---:B------:R-:W-:Y:S01]  /*9380*/  ISETP.GT.U32.AND P5, PT, R27.reuse, R7, PT ;  /* 0x000000071b00720c */ /* 0x040fe20003fa4070 */
[----:B---3--:R0:W-:Y:S01]  /*9390*/  STL [R1+0x4408], R15 ;  /* 0x0044080f01007387 */ /* 0x0081e20000100800 */
[----:B-----5:R-:W-:Y:S01]  /*93a0*/  IMAD.MOV.U32 R13, RZ, RZ, R11 ;  /* 0x000000ffff0d7224 */ /* 0x020fe200078e000b */
[----:B------:R-:W-:Y:S02]  /*93b0*/  IABS R11, R15 ;  /* 0x0000000f000b7213 */ /* 0x000fe40000000000 */
[----:B0-----:R-:W2:Y:S01]  /*93c0*/  LDL R15, [R1+0x90] ;  /* 0x00009000010f7983 */ /* 0x001ea20000100800 */
[----:B------:R-:W-:-:S07]  /*93d0*/  ISETP.GT.U32.AND P0, PT, R27, R5, PT ;  /* 0x000000051b00720c */ /* 0x000fce0003f04070 */
[----:B------:R-:W-:Y:S01]  /*93e0*/  @!P5 IMAD.IADD R7, R7, 0x1, -R27 ;  /* 0x000000010707d824 */ /* 0x000fe200078e0a1b */
[----:B------:R-:W-:Y:S02]  /*93f0*/  ISETP.GT.U32.AND P5, PT, R27, R6, PT ;  /* 0x000000061b00720c */ /* 0x000fe40003fa4070 */
[----:B----4-:R-:W-:-:S03]  /*9400*/  IABS R9, R9 ;  /* 0x0000000900097213 */ /* 0x010fc60000000000 */
[----:B------:R-:W-:Y:S01]  /*9410*/  @!P0 IMAD.IADD R5, R5, 0x1, -R27 ;  /* 0x0000000105058824 */ /* 0x000fe200078e0a1b */
[----:B------:R-:W-:Y:S01]  /*9420*/  ISETP.GE.AND P0, PT, R14, RZ, PT ;  /* 0x000000ff0e00720c */ /* 0x000fe20003f06270 */
[----:B------:R-:W-:-:S04]  /*9430*/  IMAD.HI.U32 R14, R0, R9, RZ ;  /* 0x00000009000e7227 */ /* 0x000fc800078e00ff */
[----:B------:R-:W-:Y:S02]  /*9440*/  IMAD.MOV R14, RZ, RZ, -R14 ;  /* 0x000000ffff0e7224 */ /* 0x000fe400078e0a0e */
[----:B------:R-:W-:Y:S02]  /*9450*/  @!P5 IMAD.IADD R6, R6, 0x1, -R27 ;  /* 0x000000010606d824 */ /* 0x000fe400078e0a1b */
[C---:B------:R-:W-:Y:S02]  /*9460*/  IMAD R9, R27.reuse, R14, R9 ;  /* 0x0000000e1b097224 */ /* 0x040fe400078e0209 */
[----:B------:R-:W-:Y:S02]  /*9470*/  IMAD.MOV.U32 R14, RZ, RZ, R4 ;  /* 0x000000ffff0e7224 */ /* 0x000fe400078e0004 */
[----:B------:R-:W-:Y:S01]  /*9480*/  @!P4 IMAD.MOV R5, RZ, RZ, -R5 ;  /* 0x000000ffff05c224 */ /* 0x000fe200078e0a05 */
[----:B------:R-:W-:Y:S01]  /*9490*/  ISETP.GT.U32.AND P4, PT, R27, R6, PT ;  /* 0x000000061b00720c */ /* 0x000fe20003f84070 */
[----:B------:R-:W-:-:S02]  /*94a0*/  @!P2 IMAD.MOV R14, RZ, RZ, -R14 ;  /* 0x000000ffff0ea224 */ /* 0x000fc400078e0a0e */
[----:B------:R-:W-:-:S03]  /*94b0*/  @!P6 IMAD.MOV R7, RZ, RZ, -R7 ;  /* 0x000000ffff07e224 */ /* 0x000fc600078e0a07 */
[----:B------:R0:W-:Y:S01]  /*94c0*/  STL [R1+0x864], R14 ;  /* 0x0008640e01007387 */ /* 0x0001e20000100800 */
[----:B------:R-:W-:Y:S01]  /*94d0*/  @!P0 IMAD.MOV R8, RZ, RZ, -R8 ;  /* 0x000000ffff088224 */ /* 0x000fe200078e0a08 */
[----:B------:R-:W-:Y:S02]  /*94e0*/  ISETP.GE.AND P0, PT, R13, RZ, PT ;  /* 0x000000ff0d00720c */ /* 0x000fe40003f06270 */
[----:B0-----:R-:W3:Y:S03]  /*94f0*/  LDL.LU R14, [R1+0x84] ;  /* 0x00008400010e7983 */ /* 0x001ee60000300800 */
[----:B------:R-:W-:Y:S01]  /*9500*/  @!P4 IMAD.IADD R6, R6, 0x1, -R27 ;  /* 0x000000010606c824 */ /* 0x000fe200078e0a1b */
[----:B--2---:R-:W-:Y:S02]  /*9510*/  IABS R4, R15 ;  /* 0x0000000f00047213 */ /* 0x004fe40000000000 */
[----:B------:R-:W2:Y:S04]  /*9520*/  LDL.LU R15, [R1+0x88] ;  /* 0x00008800010f7983 */ /* 0x000ea80000300800 */
[----:B------:R-:W-:Y:S04]  /*9530*/  STL [R1+0x860], R5 ;  /* 0x0008600501007387 */ /* 0x000fe80000100800 */
[----:B------:R-:W-:Y:S04]  /*9540*/  STL [R1+0x85c], R7 ;  /* 0x00085c0701007387 */ /* 0x000fe80000100800 */
[----:B------:R-:W4:Y:S04]  /*9550*/  LDL R13, [R1+0x94] ;  /* 0x00009400010d7983 */ /* 0x000f280000100800 */
[----:B------:R0:W-:Y:S04]  /*9560*/  STL [R1+0x858], R8 ;  /* 0x0008580801007387 */ /* 0x0001e80000100800 */
[----:B------:R1:W-:Y:S01]  /*9570*/  STL [R1+0x4404], R6 ;  /* 0x0044040601007387 */ /* 0x0003e20000100800 */
[----:B------:R-:W-:-:S02]  /*9580*/  ISETP.GT.U32.AND P5, PT, R27, R2, PT ;  /* 0x000000021b00720c */ /* 0x000fc40003fa4070 */
[----:B------:R-:W-:Y:S01]  /*9590*/  ISETP.GT.U32.AND P2, PT, R27, R12, PT ;  /* 0x0000000c1b00720c */ /* 0x000fe20003f44070 */
[----:B0-----:R-:W5:Y:S04]  /*95a0*/  LDL R8, [R1+0x9c] ;  /* 0x00009c0001087983 */ /* 0x001f680000100800 */
[----:B-1----:R-:W4:Y:S06]  /*95b0*/  LDL R6, [R1+0x98] ;  /* 0x0000980001067983 */ /* 0x002f2c0000100800 */
[----:B------:R-:W-:-:S02]  /*95c0*/  @!P5 IMAD.IADD R2, R2, 0x1, -R27 ;  /* 0x000000010202d824 */ /* 0x000fc400078e0a1b */
[----:B------:R-:W-:Y:S01]  /*95d0*/  @!P2 IMAD.IADD R12, R12, 0x1, -R27 ;  /* 0x000000010c0ca824 */ /* 0x000fe200078e0a1b */
[----:B---3--:R-:W-:Y:S02]  /*95e0*/  ISETP.GE.AND P4, PT, R14, RZ, PT ;  /* 0x000000ff0e00720c */ /* 0x008fe40003f86270 */
[----:B------:R-:W3:Y:S01]  /*95f0*/  LDL R14, [R1+0xa0] ;  /* 0x0000a000010e7983 */ /* 0x000ee20000100800 */
[----:B------:R-:W-:Y:S01]  /*9600*/  @!P1 IMAD.MOV R12, RZ, RZ, -R12 ;  /* 0x000000ffff0c9224 */ /* 0x000fe200078e0a0c */
[----:B--2---:R-:W-:Y:S02]  /*9610*/  ISETP.GE.AND P5, PT, R15, RZ, PT ;  /* 0x000000ff0f00720c */ /* 0x004fe40003fa6270 */
[----:B------:R-:W2:Y:S04]  /*9620*/  LDL.LU R15, [R1+0x4408] ;  /* 0x00440800010f7983 */ /* 0x000ea80000300800 */
[----:B------:R4:W-:Y:S02]  /*9630*/  STL [R1+0x854], R12 ;  /* 0x0008540c01007387 */ /* 0x0009e40000100800 */
[----:B----4-:R-:W-:-:S02]  /*9640*/  IABS R12, R6 ;  /* 0x00000006000c7213 */ /* 0x010fc40000000000 */
[----:B------:R-:W4:Y:S01]  /*9650*/  LDL.LU R6, [R1+0x90] ;  /* 0x0000900001067983 */ /* 0x000f220000300800 */
[C---:B------:R-:W-:Y:S02]  /*9660*/  ISETP.GT.U32.AND P6, PT, R27.reuse, R10, PT ;  /* 0x0000000a1b00720c */ /* 0x040fe40003fc4070 */
[----:B------:R-:W-:Y:S01]  /*9670*/  ISETP.GT.U32.AND P2, PT, R27, R9, PT ;  /* 0x000000091b00720c */ /* 0x000fe20003f44070 */
[----:B------:R-:W-:-:S04]  /*9680*/  IMAD.HI.U32 R5, R0, R11, RZ ;  /* 0x0000000b00057227 */ /* 0x000fc800078e00ff */
[----:B------:R-:W-:-:S06]  /*9690*/  IMAD.HI.U32 R7, R0, R4, RZ ;  /* 0x0000000400077227 */ /* 0x000fcc00078e00ff */
[--C-:B------:R-:W-:Y:S02]  /*96a0*/  @!P6 IMAD.IADD R10, R10, 0x1, -R27.reuse ;  /* 0x000000010a0ae824 */ /* 0x100fe400078e0a1b */
[----:B------:R-:W-:-:S03]  /*96b0*/  @!P2 IMAD.IADD R9, R9, 0x1, -R27 ;  /* 0x000000010909a824 */ /* 0x000fc600078e0a1b */
[C---:B------:R-:W-:Y:S01]  /*96c0*/  ISETP.GT.U32.AND P2, PT, R27.reuse, R10, PT ;  /* 0x0000000a1b00720c */ /* 0x040fe20003f44070 */
[----:B------:R-:W-:Y:S01]  /*96d0*/  IMAD.MOV R5, RZ, RZ, -R5 ;  /* 0x000000ffff057224 */ /* 0x000fe200078e0a05 */
[C---:B------:R-:W-:Y:S01]  /*96e0*/  ISETP.GT.U32.AND P1, PT, R27.reuse, R9, PT ;  /* 0x000000091b00720c */ /* 0x040fe20003f24070 */
[----:B------:R-:W-:Y:S02]  /*96f0*/  IMAD.MOV R7, RZ, RZ, -R7 ;  /* 0x000000ffff077224 */ /* 0x000fe400078e0a07 */
[C---:B------:R-:W-:Y:S02]  /*9700*/  IMAD R11, R27.reuse, R5, R11 ;  /* 0x000000051b0b7224 */ /* 0x040fe400078e020b */
[----:B------:R-:W-:Y:S01]  /*9710*/  IMAD R5, R27, R7, R4 ;  /* 0x000000071b057224 */ /* 0x000fe200078e0204 */
[----:B-----5:R-:W-:-:S05]  /*9720*/  IABS R7, R8 ;  /* 0x0000000800077213 */ /* 0x020fca0000000000 */
[--C-:B------:R-:W-:Y:S01]  /*9730*/  @!P2 IMAD.IADD R10, R10, 0x1, -R27.reuse ;  /* 0x000000010a0aa824 */ /* 0x100fe200078e0a1b */
[----:B------:R-:W-:Y:S01]  /*9740*/  ISETP.GT.U32.AND P2, PT, R27, R5, PT ;  /* 0x000000051b00720c */ /* 0x000fe20003f44070 */
[----:B------:R-:W-:Y:S02]  /*9750*/  @!P1 IMAD.IADD R9, R9, 0x1, -R27 ;  /* 0x0000000109099824 */ /* 0x000fe400078e0a1b */
[----:B------:R-:W-:-:S04]  /*9760*/  IMAD.HI.U32 R8, R0, R12, RZ ;  /* 0x0000000c00087227 */ /* 0x000fc800078e00ff */
[----:B------:R-:W-:-:S04]  /*9770*/  IMAD.MOV R8, RZ, RZ, -R8 ;  /* 0x000000ffff087224 */ /* 0x000fc800078e0a08 */
[----:B------:R-:W-:Y:S02]  /*9780*/  IMAD R8, R27, R8, R12 ;  /* 0x000000081b087224 */ /* 0x000fe400078e020c */
[----:B------:R-:W-:Y:S01]  /*9790*/  @!P2 IMAD.IADD R5, R5, 0x1, -R27 ;  /* 0x000000010505a824 */ /* 0x000fe200078e0a1b */
[----:B--2---:R-:W-:Y:S01]  /*97a0*/  ISETP.GE.AND P1, PT, R15, RZ, PT ;  /* 0x000000ff0f00720c */ /* 0x004fe20003f26270 */
[----:B------:R-:W-:-:S04]  /*97b0*/  IMAD.HI.U32 R15, R0, R7, RZ ;  /* 0x00000007000f7227 */ /* 0x000fc800078e00ff */
[----:B------:R-:W-:-:S04]  /*97c0*/  IMAD.MOV R15, RZ, RZ, -R15 ;  /* 0x000000ffff0f7224 */ /* 0x000fc800078e0a0f */
[C---:B------:R-:W-:Y:S01]  /*97d0*/  IMAD R7, R27.reuse, R15, R7 ;  /* 0x0000000f1b077224 */ /* 0x040fe200078e0207 */
[----:B----4-:R-:W-:Y:S02]  /*97e0*/  ISETP.GE.AND P2, PT, R6, RZ, PT ;  /* 0x000000ff0600720c */ /* 0x010fe40003f46270 */
[----:B------:R-:W2:Y:S04]  /*97f0*/  LDL.LU R6, [R1+0x4404] ;  /* 0x0044040001067983 */ /* 0x000ea80000300800 */
[----:B------:R-:W4:Y:S04]  /*9800*/  LDL R12, [R1+0xb0] ;  /* 0x0000b000010c7983 */ /* 0x000f280000100800 */
[----:B------:R-:W5:Y:S04]  /*9810*/  LDL.LU R15, [R1+0x150] ;  /* 0x00015000010f7983 */ /* 0x000f680000300800 */
[----:B------:R0:W-:Y:S04]  /*9820*/  STL [R1+0x4400], R7 ;  /* 0x0044000701007387 */ /* 0x0001e80000100800 */
[----:B0-----:R-:W2:Y:S01]  /*9830*/  LDL R7, [R1+0xb4] ;  /* 0x0000b40001077983 */ /* 0x001ea20000100800 */
[----:B------:R-:W-:-:S02]  /*9840*/  ISETP.GT.U32.AND P6, PT, R27, R2, PT ;  /* 0x000000021b00720c */ /* 0x000fc40003fc4070 */
[----:B------:R-:W-:Y:S02]  /*9850*/  IABS R13, R13 ;  /* 0x0000000d000d7213 */ /* 0x000fe40000000000 */
[----:B---3--:R-:W-:-:S03]  /*9860*/  IABS R4, R14 ;  /* 0x0000000e00047213 */ /* 0x008fc60000000000 */
[----:B------:R-:W-:-:S06]  /*9870*/  IMAD.HI.U32 R14, R0, R13, RZ ;  /* 0x0000000d000e7227 */ /* 0x000fcc00078e00ff */
[----:B------:R-:W-:Y:S01]  /*9880*/  @!P6 IMAD.IADD R2, R2, 0x1, -R27 ;  /* 0x000000010202e824 */ /* 0x000fe200078e0a1b */
[----:B------:R-:W-:Y:S01]  /*9890*/  ISETP.GT.U32.AND P6, PT, R27, R11, PT ;  /* 0x0000000b1b00720c */ /* 0x000fe20003fc4070 */
[----:B------:R-:W-:-:S04]  /*98a0*/  IMAD.MOV R14, RZ, RZ, -R14 ;  /* 0x000000ffff0e7224 */ /* 0x000fc800078e0a0e */
[----:B------:R-:W-:Y:S02]  /*98b0*/  IMAD R13, R27, R14, R13 ;  /* 0x0000000e1b0d7224 */ /* 0x000fe400078e020d */
[----:B------:R-:W-:-:S04]  /*98c0*/  IMAD.HI.U32 R14, R0, R4, RZ ;  /* 0x00000004000e7227 */ /* 0x000fc800078e00ff */
[----:B------:R-:W-:Y:S02]  /*98d0*/  IMAD.MOV R14, RZ, RZ, -R14 ;  /* 0x000000ffff0e7224 */ /* 0x000fe400078e0a0e */
[----:B------:R-:W-:Y:S01]  /*98e0*/  @!P6 IMAD.IADD R11, R11, 0x1, -R27 ;  /* 0x000000010b0be824 */ /* 0x000fe200078e0a1b */
[C---:B------:R-:W-:Y:S01]  /*98f0*/  ISETP.GT.U32.AND P6, PT, R27.reuse, R13, PT ;  /* 0x0000000d1b00720c */ /* 0x040fe20003fc4070 */
[----:B------:R-:W-:Y:S02]  /*9900*/  IMAD R4, R27, R14, R4 ;  /* 0x0000000e1b047224 */ /* 0x000fe400078e0204 */
[----:B------:R-:W-:-:S10]  /*9910*/  @!P0 IMAD.MOV R2, RZ, RZ, -R2 ;  /* 0x000000ffff028224 */ /* 0x000fd400078e0a02 */
[----:B------:R-:W-:-:S05]  /*9920*/  @!P6 IMAD.IADD R13, R13, 0x1, -R27 ;  /* 0x000000010d0de824 */ /* 0x000fca00078e0a1b */
[----:B------:R-:W-:Y:S02]  /*9930*/  ISETP.GT.U32.AND P0, PT, R27, R13, PT ;  /* 0x0000000d1b00720c */ /* 0x000fe40003f04070 */
[----:B--2---:R-:W-:Y:S01]  /*9940*/  IABS R14, R7 ;  /* 0x00000007000e7213 */ /* 0x004fe20000000000 */
[----:B------:R-:W-:Y:S02]  /*9950*/  IMAD.MOV.U32 R7, RZ, RZ, R6 ;  /* 0x000000ffff077224 */ /* 0x000fe400078e0006 */
[----:B------:R-:W2:Y:S02]  /*9960*/  LDL.LU R6, [R1+0xc8] ;  /* 0x0000c80001067983 */ /* 0x000ea40000300800 */
[----:B------:R-:W-:-:S05]  /*9970*/  @!P3 IMAD.MOV R7, RZ, RZ, -R7 ;  /* 0x000000ffff07b224 */ /* 0x000fca00078e0a07 */
[----:B------:R-:W-:Y:S04]  /*9980*/  STL [R1+0x844], R7 ;  /* 0x0008440701007387 */ /* 0x000fe80000100800 */
[----:B------:R-:W-:Y:S04]  /*9990*/  STL [R1+0x840], R2 ;  /* 0x0008400201007387 */ /* 0x000fe80000100800 */
[----:B------:R0:W-:Y:S04]  /*99a0*/  STL [R1+0x43fc], R13 ;  /* 0x0043fc0d01007387 */ /* 0x0001e80000100800 */
[----:B0-----:R-:W3:Y:S01]  /*99b0*/  LDL.LU R13, [R1+0x94] ;  /* 0x00009400010d7983 */ /* 0x001ee20000300800 */
[----:B------:R-:W-:Y:S01]  /*99c0*/  ISETP.GT.U32.AND P6, PT, R27, R5, PT ;  /* 0x000000051b00720c */ /* 0x000fe20003fc4070 */
[----:B------:R-:W-:-:S02]  /*99d0*/  IMAD.MOV.U32 R2, RZ, RZ, R10 ;  /* 0x000000ffff027224 */ /* 0x000fc400078e000a */
[----:B------:R-:W-:Y:S01]  /*99e0*/  IMAD.MOV.U32 R7, RZ, RZ, R9 ;  /* 0x000000ffff077224 */ /* 0x000fe200078e0009 */
[----:B----4-:R-:W-:Y:S01]  /*99f0*/  IABS R12, R12 ;  /* 0x0000000c000c7213 */ /* 0x010fe20000000000 */
[----:B------:R-:W-:Y:S01]  /*9a00*/  @!P4 IMAD.MOV R2, RZ, RZ, -R2 ;  /* 0x000000ffff02c224 */ /* 0x000fe200078e0a02 */
[----:B------:R-:W4:Y:S01]  /*9a10*/  LDL.LU R9, [R1+0x9c] ;  /* 0x00009c0001097983 */ /* 0x000f220000300800 */
[----:B------:R-:W-:-:S03]  /*9a20*/  @!P5 IMAD.MOV R7, RZ, RZ, -R7 ;  /* 0x000000ffff07d224 */ /* 0x000fc600078e0a07 */
[----:B------:R0:W-:Y:S04]  /*9a30*/  STL [R1+0x83c], R2 ;  /* 0x00083c0201007387 */ /* 0x0001e80000100800 */
[----:B------:R1:W-:Y:S01]  /*9a40*/  STL [R1+0x43f4], R0 ;  /* 0x0043f40001007387 */ /* 0x0003e20000100800 */
[----:B------:R-:W-:Y:S02]  /*9a50*/  @!P6 IMAD.IADD R5, R5, 0x1, -R27 ;  /* 0x000000010505e824 */ /* 0x000fe400078e0a1b */
[----:B0-----:R-:W-:-:S04]  /*9a60*/  IMAD.HI.U32 R2, R0, R12, RZ ;  /* 0x0000000c00027227 */ /* 0x001fc800078e00ff */
[----:B--2---:R-:W-:Y:S02]  /*9a70*/  IMAD.MOV.U32 R10, RZ, RZ, R6 ;  /* 0x000000ffff0a7224 */ /* 0x004fe400078e0006 */
[----:B------:R-:W-:Y:S02]  /*9a80*/  IMAD.HI.U32 R6, R0, R14, RZ ;  /* 0x0000000e00067227 */ /* 0x000fe400078e00ff */
[----:B-1----:R-:W2:Y:S04]  /*9a90*/  LDL.LU R0, [R1+0x98] ;  /* 0x0000980001007983 */ /* 0x002ea80000300800 */
[----:B------:R0:W-:Y:S04]  /*9aa0*/  STL [R1+0x838], R7 ;  /* 0x0008380701007387 */ /* 0x0001e80000100800 */
[----:B0-----:R-:W5:Y:S01]  /*9ab0*/  LDL.LU R7, [R1+0x4400] ;  /* 0x0044000001077983 */ /* 0x001f620000300800 */
[----:B---3--:R-:W-:-:S03]  /*9ac0*/  ISETP.GE.AND P6, PT, R13, RZ, PT ;  /* 0x000000ff0d00720c */ /* 0x008fc60003fc6270 */
[----:B------:R-:W3:Y:S01]  /*9ad0*/  LDL.LU R13, [R1+0x43fc] ;  /* 0x0043fc00010d7983 */ /* 0x000ee20000300800 */
[C---:B------:R-:W-:Y:S02]  /*9ae0*/  ISETP.GT.U32.AND P3, PT, R27.reuse, R11, PT ;  /* 0x0000000b1b00720c */ /* 0x040fe40003f64070 */
[C---:B------:R-:W-:Y:S01]  /*9af0*/  ISETP.GT.U32.AND P4, PT, R27.reuse, R8, PT ;  /* 0x000000081b00720c */ /* 0x040fe20003f84070 */
[----:B------:R-:W-:Y:S01]  /*9b00*/  IMAD.MOV R6, RZ, RZ, -R6 ;  /* 0x000000ffff067224 */ /* 0x000fe200078e0a06 */
[----:B------:R0:W-:Y:S03]  /*9b10*/  STL [R1+0x43f8], R18 ;  /* 0x0043f81201007387 */ /* 0x0001e60000100800 */
[----:B------:R-:W-:-:S06]  /*9b20*/  IMAD R6, R27, R6, R14 ;  /* 0x000000061b067224 */ /* 0x000fcc00078e020e */
[--C-:B------:R-:W-:Y:S02]  /*9b30*/  @!P3 IMAD.IADD R11, R11, 0x1, -R27.reuse ;  /* 0x000000010b0bb824 */ /* 0x100fe400078e0a1b */
[--C-:B------:R-:W-:Y:S01]  /*9b40*/  @!P4 IMAD.IADD R8, R8, 0x1, -R27.reuse ;  /* 0x000000010808c824 */ /* 0x100fe200078e0a1b */
[----:B----4-:R-:W-:Y:S02]  /*9b50*/  ISETP.GE.AND P4, PT, R9, RZ, PT ;  /* 0x000000ff0900720c */ /* 0x010fe40003f86270 */
[----:B------:R-:W4:Y:S04]  /*9b60*/  LDL.LU R9, [R1+0xa0] ;  /* 0x0000a00001097983 */ /* 0x000f280000300800 */
[----:B------:R-:W4:Y:S01]  /*9b70*/  LDL.LU R14, [R1+0xb8] ;  /* 0x0000b800010e7983 */ /* 0x000f220000300800 */
[----:B---3--:R-:W-:Y:S01]  /*9b80*/  @!P0 IMAD.IADD R13, R13, 0x1, -R27 ;  /* 0x000000010d0d8824 */ /* 0x008fe200078e0a1b */
[----:B--2---:R-:W-:Y:S01]  /*9b90*/  ISETP.GE.AND P0, PT, R0, RZ, PT ;  /* 0x000000ff0000720c */ /* 0x004fe20003f06270 */
[----:B------:R-:W-:-:S02]  /*9ba0*/  IMAD.MOV.U32 R0, RZ, RZ, R11 ;  /* 0x000000ffff007224 */ /* 0x000fc400078e000b */
[----:B------:R-:W2:Y:S01]  /*9bb0*/  LDL.LU R11, [R1+0xb0] ;  /* 0x0000b000010b7983 */ /* 0x000ea20000300800 */
[C---:B-----5:R-:W-:Y:S01]  /*9bc0*/  ISETP.GT.U32.AND P5, PT, R27.reuse, R7, PT ;  /* 0x000000071b00720c */ /* 0x060fe20003fa4070 */
[----:B------:R-:W-:Y:S02]  /*9bd0*/  IMAD.MOV R2, RZ, RZ, -R2 ;  /* 0x000000ffff027224 */ /* 0x000fe400078e0a02 */
[----:B------:R-:W-:Y:S02]  /*9be0*/  @!P1 IMAD.MOV R0, RZ, RZ, -R0 ;  /* 0x000000ffff009224 */ /* 0x000fe400078e0a00 */
[----:B------:R-:W-:Y:S02]  /*9bf0*/  IMAD R2, R27, R2, R12 ;  /* 0x000000021b027224 */ /* 0x000fe400078e020c */
[----:B------:R-:W-:Y:S02]  /*9c00*/  IMAD.MOV.U32 R12, RZ, RZ, R10 ;  /* 0x000000ffff0c7224 */ /* 0x000fe400078e000a */
[----:B------:R-:W3:Y:S01]  /*9c10*/  LDL.LU R10, [R1+0xb4] ;  /* 0x0000b400010a7983 */ /* 0x000ee20000300800 */
[----:B0-----:R-:W-:-:S03]  /*9c20*/  IMAD.MOV.U32 R18, RZ, RZ, R5 ;  /* 0x000000ffff127224 */ /* 0x001fc600078e0005 */
[----:B------:R-:W-:Y:S01]  /*9c30*/  @!P5 IMAD.IADD R7, R7, 0x1, -R27 ;  /* 0x000000010707d824 */ /* 0x000fe200078e0a1b */
[----:B------:R0:W-:Y:S01]  /*9c40*/  STL [R1+0x830], R0 ;  /* 0x0008300001007387 */ /* 0x0001e20000100800 */
[----:B------:R-:W-:-:S03]  /*9c50*/  @!P2 IMAD.MOV R18, RZ, RZ, -R18 ;  /* 0x000000ffff12a224 */ /* 0x000fc600078e0a12 */
[----:B------:R-:W-:Y:S01]  /*9c60*/  ISETP.GT.U32.AND P1, PT, R27, R7, PT ;  /* 0x000000071b00720c */ /* 0x000fe20003f24070 */
[----:B0-----:R-:W-:Y:S02]  /*9c70*/  IMAD.MOV.U32 R0, RZ, RZ, R13 ;  /* 0x000000ffff007224 */ /* 0x001fe400078e000d */
[----:B------:R-:W5:Y:S02]  /*9c80*/  LDL.LU R13, [R1+0xbc] ;  /* 0x0000bc00010d7983 */ /* 0x000f640000300800 */
[----:B------:R-:W-:Y:S02]  /*9c90*/  @!P6 IMAD.MOV R0, RZ, RZ, -R0 ;  /* 0x000000ffff00e224 */ /* 0x000fe400078e0a00 */
[----:B------:R0:W-:Y:S06]  /*9ca0*/  STL [R1+0x82c], R18 ;  /* 0x00082c1201007387 */ /* 0x0001ec0000100800 */
[----:B------:R-:W-:Y:S01]  /*9cb0*/  @!P1 IMAD.IADD R7, R7, 0x1, -R27 ;  /* 0x0000000107079824 */ /* 0x000fe200078e0a1b */
[----:B0-----:R-:W5:Y:S04]  /*9cc0*/  LDL.LU R18, [R1+0x43f8] ;  /* 0x0043f80001127983 */ /* 0x001f680000300800 */
[----:B------:R0:W-:Y:S04]  /*9cd0*/  STL [R1+0x828], R0 ;  /* 0x0008280001007387 */ /* 0x0001e80000100800 */
[----:B0-----:R-:W3:Y:S01]  /*9ce0*/  LDL.LU R0, [R1+0x43f4] ;  /* 0x0043f40001007983 */ /* 0x001ee20000300800 */
[----:B--2---:R-:W-:-:S03]  /*9cf0*/  ISETP.GE.AND P1, PT, R11, RZ, PT ;  /* 0x000000ff0b00720c */ /* 0x004fc60003f26270 */
[----:B------:R-:W2:Y:S01]  /*9d00*/  LDL.LU R11, [R1+0xc4] ;  /* 0x0000c400010b7983 */ /* 0x000ea20000300800 */
[----:B----4-:R-:W-:Y:S02]  /*9d10*/  IABS R5, R14 ;  /* 0x0000000e00057213 */ /* 0x010fe40000000000 */
[----:B------:R-:W-:Y:S02]  /*9d20*/  ISETP.GT.U32.AND P2, PT, R27, R2, PT ;  /* 0x000000021b00720c */ /* 0x000fe40003f44070 */
[----:B------:R-:W-:-:S11]  /*9d30*/  ISETP.GE.AND P6, PT, R9, RZ, PT ;  /* 0x000000ff0900720c */ /* 0x000fd60003fc6270 */
[----:B------:R-:W-:Y:S01]  /*9d40*/  @!P2 IMAD.IADD R2, R2, 0x1, -R27 ;  /* 0x000000010202a824 */ /* 0x000fe200078e0a1b */
[----:B------:R-:W-:Y:S01]  /*9d50*/  ISETP.GE.AND P2, PT, R14, RZ, PT ;  /* 0x000000ff0e00720c */ /* 0x000fe20003f46270 */
[----:B------:R-:W-:Y:S02]  /*9d60*/  IMAD.MOV.U32 R14, RZ, RZ, R12 ;  /* 0x000000ffff0e7224 */ /* 0x000fe400078e000c */
[----:B---3--:R-:W-:-:S04]  /*9d70*/  IMAD.HI.U32 R9, R0, R5, RZ ;  /* 0x0000000500097227 */ /* 0x008fc800078e00ff */
[----:B------:R-:W-:-:S04]  /*9d80*/  IMAD.MOV R9, RZ, RZ, -R9 ;  /* 0x000000ffff097224 */ /* 0x000fc800078e0a09 */
[C---:B------:R-:W-:Y:S01]  /*9d90*/  IMAD R5, R27.reuse, R9, R5 ;  /* 0x000000091b057224 */ /* 0x040fe200078e0205 */
[----:B--2---:R0:W-:Y:S04]  /*9da0*/  STL [R1+0x43f0], R11 ;  /* 0x0043f00b01007387 */ /* 0x0041e80000100800 */
[----:B------:R-:W2:Y:S04]  /*9db0*/  LDL.LU R9, [R1+0xc0] ;  /* 0x0000c00001097983 */ /* 0x000ea80000300800 */
[----:B------:R-:W3:Y:S01]  /*9dc0*/  LDL.LU R12, [R1+0x10c] ;  /* 0x00010c00010c7983 */ /* 0x000ee20000300800 */
[----:B------:R-:W-:-:S02]  /*9dd0*/  ISETP.GT.U32.AND P3, PT, R27, R4, PT ;  /* 0x000000041b00720c */ /* 0x000fc40003f64070 */
[----:B------:R-:W-:-:S11]  /*9de0*/  ISETP.GT.U32.AND P5, PT, R27, R8, PT ;  /* 0x000000081b00720c */ /* 0x000fd60003fa4070 */
[----:B------:R-:W-:-:S05]  /*9df0*/  @!P3 IMAD.IADD R4, R4, 0x1, -R27 ;  /* 0x000000010404b824 */ /* 0x000fca00078e0a1b */
[----:B------:R-:W-:Y:S01]  /*9e00*/  ISETP.GT.U32.AND P3, PT, R27, R4, PT ;  /* 0x000000041b00720c */ /* 0x000fe20003f64070 */
[----:B------:R-:W-:-:S04]  /*9e10*/  @!P5 IMAD.IADD R8, R8, 0x1, -R27 ;  /* 0x000000010808d824 */ /* 0x000fc800078e0a1b */
[----:B------:R-:W-:Y:S01]  /*9e20*/  @!P0 IMAD.MOV R8, RZ, RZ, -R8 ;  /* 0x000000ffff088224 */ /* 0x000fe200078e0a08 */
[----:B------:R-:W-:Y:S01]  /*9e30*/  ISETP.GT.U32.AND P0, PT, R27, R2, PT ;  /* 0x000000021b00720c */ /* 0x000fe20003f04070 */
[----:B0-----:R-:W-:-:S06]  /*9e40*/  IMAD.MOV.U32 R11, RZ, RZ, R7 ;  /* 0x000000ffff0b7224 */ /* 0x001fcc00078e0007 */
[----:B------:R-:W-:Y:S01]  /*9e50*/  @!P3 IMAD.IADD R4, R4, 0x1, -R27 ;  /* 0x000000010404b824 */ /* 0x000fe200078e0a1b */
[----:B------:R-:W-:Y:S02]  /*9e60*/  ISETP.GE.AND P3, PT, R10, RZ, PT ;  /* 0x000000ff0a00720c */ /* 0x000fe40003f66270 */
[----:B-----5:R-:W-:Y:S01]  /*9e70*/  IABS R10, R13 ;  /* 0x0000000d000a7213 */ /* 0x020fe20000000000 */
[----:B------:R0:W-:Y:S01]  /*9e80*/  STL [R1+0x820], R8 ;  /* 0x0008200801007387 */ /* 0x0001e20000100800 */
[----:B------:R-:W-:Y:S01]  /*9e90*/  @!P4 IMAD.MOV R11, RZ, RZ, -R11 ;  /* 0x000000ffff0bc224 */ /* 0x000fe200078e0a0b */
[----:B------:R-:W-:Y:S01]  /*9ea0*/  ISETP.GT.U32.AND P4, PT, R27, R5, PT ;  /* 0x000000051b00720c */ /* 0x000fe20003f84070 */
[----:B------:R-:W-:Y:S02]  /*9eb0*/  @!P0 IMAD.IADD R2, R2, 0x1, -R27 ;  /* 0x0000000102028824 */ /* 0x000fe400078e0a1b */
[----:B0-----:R-:W-:-:S04]  /*9ec0*/  IMAD.HI.U32 R8, R0, R10, RZ ;  /* 0x0000000a00087227 */ /* 0x001fc800078e00ff */
[----:B------:R-:W-:-:S04]  /*9ed0*/  IMAD.MOV R8, RZ, RZ, -R8 ;  /* 0x000000ffff087224 */ /* 0x000fc800078e0a08 */
[----:B------:R-:W-:Y:S02]  /*9ee0*/  IMAD R8, R27, R8, R10 ;  /* 0x000000081b087224 */ /* 0x000fe400078e020a */
[----:B------:R-:W-:Y:S02]  /*9ef0*/  IMAD.MOV.U32 R10, RZ, RZ, R2 ;  /* 0x000000ffff0a7224 */ /* 0x000fe400078e0002 */
[----:B------:R-:W-:Y:S01]  /*9f00*/  @!P6 IMAD.MOV R4, RZ, RZ, -R4 ;  /* 0x000000ffff04e224 */ /* 0x000fe200078e0a04 */
[----:B------:R0:W-:Y:S01]  /*9f10*/  STL [R1+0x818], R11 ;  /* 0x0008180b01007387 */ /* 0x0001e20000100800 */
[----:B------:R-:W-:Y:S01]  /*9f20*/  @!P1 IMAD.MOV R10, RZ, RZ, -R10 ;  /* 0x000000ffff0a9224 */ /* 0x000fe200078e0a0a */
[----:B------:R-:W-:Y:S01]  /*9f30*/  ISETP.GE.AND P6, PT, R13, RZ, PT ;  /* 0x000000ff0d00720c */ /* 0x000fe20003fc6270 */
[----:B------:R-:W-:Y:S02]  /*9f40*/  IMAD.MOV.U32 R13, RZ, RZ, R14 ;  /* 0x000000ffff0d7224 */ /* 0x000fe400078e000e */
[----:B------:R-:W-:Y:S01]  /*9f50*/  @!P4 IMAD.IADD R5, R5, 0x1, -R27 ;  /* 0x000000010505c824 */ /* 0x000fe200078e0a1b */
[----:B0-----:R-:W4:Y:S04]  /*9f60*/  LDL.LU R11, [R1+0x43f0] ;  /* 0x0043f000010b7983 */ /* 0x001f280000300800 */
[----:B------:R3:W-:Y:S04]  /*9f70*/  STL [R1+0x814], R4 ;  /* 0x0008140401007387 */ /* 0x0007e80000100800 */
[----:B------:R-:W5:Y:S04]  /*9f80*/  LDL.LU R14, [R1+0xcc] ;  /* 0x0000cc00010e7983 */ /* 0x000f680000300800 */
[----:B------:R0:W-:Y:S01]  /*9f90*/  STL [R1+0x810], R10 ;  /* 0x0008100a01007387 */ /* 0x0001e20000100800 */
[----:B---3--:R-:W-:-:S02]  /*9fa0*/  IABS R4, R12 ;  /* 0x0000000c00047213 */ /* 0x008fc40000000000 */
[----:B------:R-:W-:Y:S02]  /*9fb0*/  ISETP.GE.AND P4, PT, R12, RZ, PT ;  /* 0x000000ff0c00720c */ /* 0x000fe40003f86270 */
[----:B------:R-:W3:Y:S01]  /*9fc0*/  LDL.LU R12, [R1+0xd0] ;  /* 0x0000d000010c7983 */ /* 0x000ee20000300800 */
[----:B------:R-:W-:Y:S02]  /*9fd0*/  ISETP.GT.U32.AND P5, PT, R27, R6, PT ;  /* 0x000000061b00720c */ /* 0x000fe40003fa4070 */
[----:B--2---:R-:W-:-:S11]  /*9fe0*/  IABS R7, R9 ;  /* 0x0000000900077213 */ /* 0x004fd60000000000 */
[----:B------:R-:W-:-:S05]  /*9ff0*/  @!P5 IMAD.IADD R6, R6, 0x1, -R27 ;  /* 0x000000010606d824 */ /* 0x000fca00078e0a1b */
[----:B------:R-:W-:Y:S02]  /*a000*/  ISETP.GT.U32.AND P5, PT, R27, R6, PT ;  /* 0x000000061b00720c */ /* 0x000fe40003fa4070 */
[----:B------:R-:W-:Y:S01]  /*a010*/  ISETP.GE.AND P0, PT, R9, RZ, PT ;  /* 0x000000ff0900720c */ /* 0x000fe20003f06270 */
[----:B------:R-:W-:Y:S01]  /*a020*/  IMAD.HI.U32 R9, R0, R7, RZ ;  /* 0x0000000700097227 */ /* 0x000fe200078e00ff */
[----:B------:R-:W-:-:S03]  /*a030*/  ISETP.GT.U32.AND P1, PT, R27, R5, PT ;  /* 0x000000051b00720c */ /* 0x000fc60003f24070 */
[----:B------:R-:W-:-:S06]  /*a040*/  IMAD.MOV R9, RZ, RZ, -R9 ;  /* 0x000000ffff097224 */ /* 0x000fcc00078e0a09 */
[----:B------:R-:W-:Y:S02]  /*a050*/  @!P5 IMAD.IADD R6, R6, 0x1, -R27 ;  /* 0x000000010606d824 */ /* 0x000fe400078e0a1b */
[----:B------:R-:W-:Y:S02]  /*a060*/  IMAD R7, R27, R9, R7 ;  /* 0x000000091b077224 */ /* 0x000fe400078e0207 */
[----:B0-----:R-:W-:Y:S02]  /*a070*/  IMAD.MOV.U32 R10, RZ, RZ, R6 ;  /* 0x000000ffff0a7224 */ /* 0x001fe400078e0006 */
[----:B------:R-:W-:-:S04]  /*a080*/  IMAD.HI.U32 R9, R0, R4, RZ ;  /* 0x0000000400097227 */ /* 0x000fc800078e00ff */
[----:B------:R-:W-:Y:S02]  /*a090*/  @!P3 IMAD.MOV R10, RZ, RZ, -R10 ;  /* 0x000000ffff0ab224 */ /* 0x000fe400078e0a0a */
[----:B------:R-:W-:Y:S02]  /*a0a0*/  IMAD.MOV R9, RZ, RZ, -R9 ;  /* 0x000000ffff097224 */ /* 0x000fe400078e0a09 */
[----:B------:R-:W-:Y:S02]  /*a0b0*/  @!P1 IMAD.IADD R5, R5, 0x1, -R27 ;  /* 0x0000000105059824 */ /* 0x000fe400078e0a1b */
[C---:B------:R-:W-:Y:S01]  /*a0c0*/  IMAD R4, R27.reuse, R9, R4 ;  /* 0x000000091b047224 */ /* 0x040fe200078e0204 */
[----:B------:R-:W-:Y:S01]  /*a0d0*/  ISETP.GT.U32.AND P5, PT, R27, R8, PT ;  /* 0x000000081b00720c */ /* 0x000fe20003fa4070 */
[----:B---3--:R0:W-:Y:S04]  /*a0e0*/  STL [R1+0x43ec], R12 ;  /* 0x0043ec0c01007387 */ /* 0x0081e80000100800 */
[----:B------:R1:W-:Y:S01]  /*a0f0*/  STL [R1+0x80c], R10 ;  /* 0x00080c0a01007387 */ /* 0x0003e20000100800 */
[----:B0-----:R-:W-:-:S03]  /*a100*/  IMAD.MOV.U32 R12, RZ, RZ, R13 ;  /* 0x000000ffff0c7224 */ /* 0x001fc600078e000d */
[----:B------:R-:W2:Y:S01]  /*a110*/  LDL.LU R13, [R1+0xd4] ;  /* 0x0000d400010d7983 */ /* 0x000ea20000300800 */
[----:B------:R-:W-:Y:S01]  /*a120*/  IMAD.MOV.U32 R9, RZ, RZ, R12 ;  /* 0x000000ffff097224 */ /* 0x000fe200078e000c */
[----:B-1----:R-:W-:Y:S01]  /*a130*/  IABS R10, R12 ;  /* 0x0000000c000a7213 */ /* 0x002fe20000000000 */
[----:B------:R-:W-:-:S04]  /*a140*/  IMAD.MOV.U32 R12, RZ, RZ, R5 ;  /* 0x000000ffff0c7224 */ /* 0x000fc800078e0005 */
[----:B------:R-:W-:-:S05]  /*a150*/  @!P2 IMAD.MOV R12, RZ, RZ, -R12 ;  /* 0x000000ffff0ca224 */ /* 0x000fca00078e0a0c */
[----:B------:R0:W-:Y:S04]  /*a160*/  STL [R1+0x800], R12 ;  /* 0x0008000c01007387 */ /* 0x0001e80000100800 */
[----:B0-----:R-:W3:Y:S01]  /*a170*/  LDL.LU R12, [R1+0x43ec] ;  /* 0x0043ec00010c7983 */ /* 0x001ee20000300800 */
[----:B------:R-:W-:-:S05]  /*a180*/  @!P5 IMAD.IADD R8, R8, 0x1, -R27 ;  /* 0x000000010808d824 */ /* 0x000fca00078e0a1b */
[C---:B------:R-:W-:Y:S02]  /*a190*/  ISETP.GT.U32.AND P5, PT, R27.reuse, R8, PT ;  /* 0x000000081b00720c */ /* 0x040fe40003fa4070 */
[----:B------:R-:W-:-:S11]  /*a1a0*/  ISETP.GT.U32.AND P3, PT, R27, R7, PT ;  /* 0x000000071b00720c */ /* 0x000fd60003f64070 */
[--C-:B------:R-:W-:Y:S01]  /*a1b0*/  @!P5 IMAD.IADD R8, R8, 0x1, -R27.reuse ;  /* 0x000000010808d824 */ /* 0x100fe200078e0a1b */
[----:B------:R-:W-:Y:S01]  /*a1c0*/  ISETP.GT.U32.AND P5, PT, R27, R4, PT ;  /* 0x000000041b00720c */ /* 0x000fe20003fa4070 */
[----:B------:R-:W-:-:S05]  /*a1d0*/  @!P3 IMAD.IADD R7, R7, 0x1, -R27 ;  /* 0x000000010707b824 */ /* 0x000fca00078e0a1b */
[----:B------:R-:W-:-:S07]  /*a1e0*/  ISETP.GT.U32.AND P3, PT, R27, R7, PT ;  /* 0x000000071b00720c */ /* 0x000fce0003f64070 */
[----:B------:R-:W-:-:S05]  /*a1f0*/  @!P5 IMAD.IADD R4, R4, 0x1, -R27 ;  /* 0x000000010404d824 */ /* 0x000fca00078e0a1b */
[----:B------:R-:W-:Y:S02]  /*a200*/  ISETP.GT.U32.AND P5, PT, R27, R4, PT ;  /* 0x000000041b00720c */ /* 0x000fe40003fa4070 */
[----:B----4-:R-:W-:Y:S02]  /*a210*/  IABS R2, R11 ;  /* 0x0000000b00027213 */ /* 0x010fe40000000000 */
[----:B------:R-:W-:Y:S01]  /*a220*/  ISETP.GE.AND P1, PT, R11, RZ, PT ;  /* 0x000000ff0b00720c */ /* 0x000fe20003f26270 */
[----:B------:R-:W-:Y:S01]  /*a230*/  @!P6 IMAD.MOV R8, RZ, RZ, -R8 ;  /* 0x000000ffff08e224 */ /* 0x000fe200078e0a08 */
[----:B-----5:R-:W-:Y:S01]  /*a240*/  IABS R11, R14 ;  /* 0x0000000e000b7213 */ /* 0x020fe20000000000 */
[----:B------:R-:W-:Y:S01]  /*a250*/  @!P3 IMAD.IADD R7, R7, 0x1, -R27 ;  /* 0x000000010707b824 */ /* 0x000fe200078e0a1b */
[----:B------:R-:W-:Y:S02]  /*a260*/  ISETP.GE.AND P6, PT, R9, RZ, PT ;  /* 0x000000ff0900720c */ /* 0x000fe40003fc6270 */
[----:B------:R3:W-:Y:S01]  /*a270*/  STL [R1+0x7fc], R8 ;  /* 0x0007fc0801007387 */ /* 0x0007e20000100800 */
[----:B------:R-:W-:-:S04]  /*a280*/  IMAD.HI.U32 R5, R0, R11, RZ ;  /* 0x0000000b00057227 */ /* 0x000fc800078e00ff */
[----:B------:R-:W-:Y:S02]  /*a290*/  @!P5 IMAD.IADD R4, R4, 0x1, -R27 ;  /* 0x000000010404d824 */ /* 0x000fe400078e0a1b */
[----:B------:R-:W-:Y:S02]  /*a2a0*/  IMAD.MOV.U32 R9, RZ, RZ, R7 ;  /* 0x000000ffff097224 */ /* 0x000fe400078e0007 */
[----:B------:R-:W-:Y:S02]  /*a2b0*/  IMAD.MOV R5, RZ, RZ, -R5 ;  /* 0x000000ffff057224 */ /* 0x000fe400078e0a05 */
[----:B------:R-:W-:Y:S02]  /*a2c0*/  @!P0 IMAD.MOV R9, RZ, RZ, -R9 ;  /* 0x000000ffff098224 */ /* 0x000fe400078e0a09 */
[----:B------:R-:W-:Y:S01]  /*a2d0*/  IMAD R5, R27, R5, R11 ;  /* 0x000000051b057224 */ /* 0x000fe200078e020b */
[----:B------:R-:W-:Y:S02]  /*a2e0*/  ISETP.GE.AND P5, PT, R14, RZ, PT ;  /* 0x000000ff0e00720c */ /* 0x000fe40003fa6270 */
[----:B---3--:R-:W-:Y:S01]  /*a2f0*/  IABS R8, R12 ;  /* 0x0000000c00087213 */ /* 0x008fe20000000000 */
[----:B------:R0:W-:Y:S04]  /*a300*/  STL [R1+0x43e8], R12 ;  /* 0x0043e80c01007387 */ /* 0x0001e80000100800 */
[----:B------:R-:W3:Y:S01]  /*a310*/  LDL.LU R11, [R1+0xd8] ;  /* 0x0000d800010b7983 */ /* 0x000ee20000300800 */
[----:B0-----:R-:W-:-:S03]  /*a320*/  IMAD.MOV.U32 R12, RZ, RZ, R4 ;  /* 0x000000ffff0c7224 */ /* 0x001fc600078e0004 */
[----:B------:R-:W-:Y:S01]  /*a330*/  STL [R1+0x7f8], R9 ;  /* 0x0007f80901007387 */ /* 0x000fe20000100800 */
[----:B------:R-:W-:-:S03]  /*a340*/  @!P4 IMAD.MOV R12, RZ, RZ, -R12 ;  /* 0x000000ffff0cc224 */ /* 0x000fc600078e0a0c */
[----:B------:R-:W4:Y:S04]  /*a350*/  LDL.LU R14, [R1+0xe0] ;  /* 0x0000e000010e7983 */ /* 0x000f280000300800 */
[----:B------:R0:W-:Y:S04]  /*a360*/  STL [R1+0x7f4], R12 ;  /* 0x0007f40c01007387 */ /* 0x0001e80000100800 */
[----:B0-----:R-:W5:Y:S01]  /*a370*/  LDL.LU R12, [R1+0x43e8] ;  /* 0x0043e800010c7983 */ /* 0x001f620000300800 */
[----:B------:R-:W-:-:S04]  /*a380*/  IMAD.HI.U32 R6, R0, R2, RZ ;  /* 0x0000000200067227 */ /* 0x000fc800078e00ff */
[----:B------:R-:W-:-:S04]  /*a390*/  IMAD.MOV R6, RZ, RZ, -R6 ;  /* 0x000000ffff067224 */ /* 0x000fc800078e0a06 */
[----:B------:R-:W-:-:S05]  /*a3a0*/  IMAD R2, R27, R6, R2 ;  /* 0x000000061b027224 */ /* 0x000fca00078e0202 */
[----:B------:R-:W-:-:S13]  /*a3b0*/  ISETP.GT.U32.AND P2, PT, R27, R2, PT ;  /* 0x000000021b00720c */ /* 0x000fda0003f44070 */
[----:B------:R-:W-:-:S05]  /*a3c0*/  @!P2 IMAD.IADD R2, R2, 0x1, -R27 ;  /* 0x000000010202a824 */ /* 0x000fca00078e0a1b */
[----:B------:R-:W-:Y:S02]  /*a3d0*/  ISETP.GT.U32.AND P2, PT, R27, R2, PT ;  /* 0x000000021b00720c */ /* 0x000fe40003f44070 */
[----:B--2---:R-:W-:-:S11]  /*a3e0*/  IABS R7, R13 ;  /* 0x0000000d00077213 */ /* 0x004fd60000000000 */
[----:B------:R-:W-:-:S04]  /*a3f0*/  @!P2 IMAD.IADD R2, R2, 0x1, -R27 ;  /* 0x000000010202a824 */ /* 0x000fc800078e0a1b */
[----:B------:R-:W-:Y:S01]  /*a400*/  @!P1 IMAD.MOV R2, RZ, RZ, -R2 ;  /* 0x000000ffff029224 */ /* 0x000fe200078e0a02 */
[----:B------:R-:W-:Y:S01]  /*a410*/  ISETP.GE.AND P1, PT, R13, RZ, PT ;  /* 0x000000ff0d00720c */ /* 0x000fe20003f26270 */
[----:B------:R-:W-:Y:S01]  /*a420*/  IMAD.HI.U32 R6, R0, R10, RZ ;  /* 0x0000000a00067227 */ /* 0x000fe200078e00ff */
[----:B-----5:R-:W-:Y:S02]  /*a430*/  ISETP.GE.AND P4, PT, R12, RZ, PT ;  /* 0x000000ff0c00720c */ /* 0x020fe40003f86270 */
[----:B------:R-:W2:Y:S04]  /*a440*/  LDL.LU R12, [R1+0xe4] ;  /* 0x0000e400010c7983 */ /* 0x000ea80000300800 */
[----:B------:R-:W5:Y:S01]  /*a450*/  LDL.LU R13, [R1+0x124] ;  /* 0x00012400010d7983 */ /* 0x000f620000300800 */
[----:B------:R-:W-:-:S04]  /*a460*/  IMAD.MOV R6, RZ, RZ, -R6 ;  /* 0x000000ffff067224 */ /* 0x000fc800078e0a06 */
[C---:B------:R-:W-:Y:S02]  /*a470*/  IMAD R6, R27.reuse, R6, R10 ;  /* 0x000000061b067224 */ /* 0x040fe400078e020a */
[----:B------:R-:W-:Y:S01]  /*a480*/  IMAD.HI.U32 R10, R0, R8, RZ ;  /* 0x00000008000a7227 */ /* 0x000fe200078e00ff */
[C---:B------:R-:W-:Y:S02]  /*a490*/  ISETP.GT.U32.AND P0, PT, R27.reuse, R5, PT ;  /* 0x000000051b00720c */ /* 0x040fe40003f04070 */
[----:B------:R-:W-:Y:S01]  /*a4a0*/  ISETP.GT.U32.AND P3, PT, R27, R6, PT ;  /* 0x000000061b00720c */ /* 0x000fe20003f64070 */
[----:B------:R-:W-:-:S04]  /*a4b0*/  IMAD.MOV R10, RZ, RZ, -R10 ;  /* 0x000000ffff0a7224 */ /* 0x000fc800078e0a0a */
[----:B------:R-:W-:-:S05]  /*a4c0*/  IMAD R8, R27, R10, R8 ;  /* 0x0000000a1b087224 */ /* 0x000fca00078e0208 */
[----:B------:R-:W-:Y:S01]  /*a4d0*/  ISETP.GT.U32.AND P2, PT, R27, R8, PT ;  /* 0x000000081b00720c */ /* 0x000fe20003f44070 */
[--C-:B------:R-:W-:Y:S02]  /*a4e0*/  @!P0 IMAD.IADD R5, R5, 0x1, -R27.reuse ;  /* 0x0000000105058824 */ /* 0x100fe400078e0a1b */
[----:B------:R-:W-:-:S03]  /*a4f0*/  @!P3 IMAD.IADD R6, R6, 0x1, -R27 ;  /* 0x000000010606b824 */ /* 0x000fc600078e0a1b */
[C---:B------:R-:W-:Y:S02]  /*a500*/  ISETP.GT.U32.AND P0, PT, R27.reuse, R5, PT ;  /* 0x000000051b00720c */ /* 0x040fe40003f04070 */
[----:B------:R-:W-:-:S05]  /*a510*/  ISETP.GT.U32.AND P3, PT, R27, R6, PT ;  /* 0x000000061b00720c */ /* 0x000fca0003f64070 */
[----:B------:R-:W-:Y:S02]  /*a520*/  @!P2 IMAD.IADD R8, R8, 0x1, -R27 ;  /* 0x000000010808a824 */ /* 0x000fe400078e0a1b */
[----:B------:R-:W-:-:S03]  /*a530*/  IMAD.HI.U32 R10, R0, R7, RZ ;  /* 0x00000007000a7227 */ /* 0x000fc600078e00ff */
[----:B------:R-:W-:Y:S01]  /*a540*/  ISETP.GT.U32.AND P2, PT, R27, R8, PT ;  /* 0x000000081b00720c */ /* 0x000fe20003f44070 */
[----:B------:R-:W-:Y:S02]  /*a550*/  IMAD.MOV R10, RZ, RZ, -R10 ;  /* 0x000000ffff0a7224 */ /* 0x000fe400078e0a0a */
[--C-:B------:R-:W-:Y:S02]  /*a560*/  @!P3 IMAD.IADD R6, R6, 0x1, -R27.reuse ;  /* 0x000000010606b824 */ /* 0x100fe400078e0a1b */
[----:B------:R-:W-:Y:S01]  /*a570*/  @!P0 IMAD.IADD R5, R5, 0x1, -R27 ;  /* 0x0000000105058824 */ /* 0x000fe200078e0a1b */
[----:B---3--:R-:W-:Y:S01]  /*a580*/  IABS R9, R11 ;  /* 0x0000000b00097213 */ /* 0x008fe20000000000 */
[----:B------:R-:W-:Y:S01]  /*a590*/  @!P6 IMAD.MOV R6, RZ, RZ, -R6 ;  /* 0x000000ffff06e224 */ /* 0x000fe200078e0a06 */
[----:B------:R-:W-:Y:S01]  /*a5a0*/  ISETP.GE.AND P3, PT, R11, RZ, PT ;  /* 0x000000ff0b00720c */ /* 0x000fe20003f66270 */
[----:B------:R-:W-:Y:S01]  /*a5b0*/  IMAD.MOV.U32 R11, RZ, RZ, R5 ;  /* 0x000000ffff0b7224 */ /* 0x000fe200078e0005 */
[----:B------:R-:W-:Y:S01]  /*a5c0*/  STL [R1+0x7f0], R2 ;  /* 0x0007f00201007387 */ /* 0x000fe20000100800 */
[----:B------:R-:W-:-:S03]  /*a5d0*/  IMAD R7, R27, R10, R7 ;  /* 0x0000000a1b077224 */ /* 0x000fc600078e0207 */
[----:B------:R-:W3:Y:S01]  /*a5e0*/  LDL.LU R10, [R1+0xdc] ;  /* 0x0000dc00010a7983 */ /* 0x000ee20000300800 */
[----:B------:R-:W-:Y:S02]  /*a5f0*/  @!P5 IMAD.MOV R11, RZ, RZ, -R11 ;  /* 0x000000ffff0bd224 */ /* 0x000fe400078e0a0b */
[----:B------:R-:W-:Y:S01]  /*a600*/  @!P2 IMAD.IADD R8, R8, 0x1, -R27 ;  /* 0x000000010808a824 */ /* 0x000fe200078e0a1b */
[----:B------:R5:W-:Y:S04]  /*a610*/  STL [R1+0x7e8], R6 ;  /* 0x0007e80601007387 */ /* 0x000be80000100800 */
[----:B------:R0:W-:Y:S01]  /*a620*/  STL [R1+0x7e4], R11 ;  /* 0x0007e40b01007387 */ /* 0x0001e20000100800 */
[----:B-----5:R-:W-:Y:S02]  /*a630*/  IABS R6, R13 ;  /* 0x0000000d00067213 */ /* 0x020fe40000000000 */
[----:B------:R-:W-:Y:S01]  /*a640*/  ISETP.GE.AND P2, PT, R13, RZ, PT ;  /* 0x000000ff0d00720c */ /* 0x000fe20003f46270 */
[----:B------:R-:W-:-:S02]  /*a650*/  IMAD.MOV.U32 R13, RZ, RZ, R8 ;  /* 0x000000ffff0d7224 */ /* 0x000fc400078e0008 */
[----:B0-----:R-:W-:Y:S01]  /*a660*/  IMAD.HI.U32 R11, R0, R6, RZ ;  /* 0x00000006000b7227 */ /* 0x001fe200078e00ff */
[----:B------:R-:W5:Y:S03]  /*a670*/  LDL R8, [R1+0xe8] ;  /* 0x0000e80001087983 */ /* 0x000f660000100800 */
[----:B------:R-:W-:Y:S02]  /*a680*/  @!P4 IMAD.MOV R13, RZ, RZ, -R13 ;  /* 0x000000ffff0dc224 */ /* 0x000fe400078e0a0d */
[----:B------:R-:W-:-:S03]  /*a690*/  IMAD.MOV R11, RZ, RZ, -R11 ;  /* 0x000000ffff0b7224 */ /* 0x000fc600078e0a0b */
[----:B------:R0:W-:Y:S01]  /*a6a0*/  STL [R1+0x7dc], R13 ;  /* 0x0007dc0d01007387 */ /* 0x0001e20000100800 */
[----:B------:R-:W-:-:S03]  /*a6b0*/  IMAD R6, R27, R11, R6 ;  /* 0x0000000b1b067224 */ /* 0x000fc600078e0206 */
[----:B0-----:R-:W5:Y:S04]  /*a6c0*/  LDL.LU R13, [R1+0xf0] ;  /* 0x0000f000010d7983 */ /* 0x001f680000300800 */
[----:B------:R-:W5:Y:S01]  /*a6d0*/  LDL R11, [R1+0xec] ;  /* 0x0000ec00010b7983 */ /* 0x000f620000100800 */
[----:B------:R-:W-:-:S04]  /*a6e0*/  IMAD.HI.U32 R4, R0, R9, RZ ;  /* 0x0000000900047227 */ /* 0x000fc800078e00ff */
[----:B------:R-:W-:-:S04]  /*a6f0*/  IMAD.MOV R4, RZ, RZ, -R4 ;  /* 0x000000ffff047224 */ /* 0x000fc800078e0a04 */
[C---:B------:R-:W-:Y:S01]  /*a700*/  IMAD R4, R27.reuse, R4, R9 ;  /* 0x000000041b047224 */ /* 0x040fe200078e0209 */
[----:B------:R-:W-:-:S04]  /*a710*/  ISETP.GT.U32.AND P0, PT, R27, R7, PT ;  /* 0x000000071b00720c */ /* 0x000fc80003f04070 */
[----:B------:R-:W-:Y:S02]  /*a720*/  ISETP.GT.U32.AND P5, PT, R27, R4, PT ;  /* 0x000000041b00720c */ /* 0x000fe40003fa4070 */
[----:B----4-:R-:W-:-:S07]  /*a730*/  IABS R5, R14 ;  /* 0x0000000e00057213 */ /* 0x010fce0000000000 */
[----:B------:R-:W-:Y:S01]  /*a740*/  @!P0 IMAD.IADD R7, R7, 0x1, -R27 ;  /* 0x0000000107078824 */ /* 0x000fe200078e0a1b */
[----:B---3--:R-:W-:-:S03]  /*a750*/  IABS R2, R10 ;  /* 0x0000000a00027213 */ /* 0x008fc60000000000 */
[----:B------:R-:W-:Y:S01]  /*a760*/  @!P5 IMAD.IADD R4, R4, 0x1, -R27 ;  /* 0x000000010404d824 */ /* 0x000fe200078e0a1b */
[C---:B------:R-:W-:Y:S01]  /*a770*/  ISETP.GT.U32.AND P0, PT, R27.reuse, R7, PT ;  /* 0x000000071b00720c */ /* 0x040fe20003f04070 */
[----:B------:R-:W-:Y:S01]  /*a780*/  IMAD.HI.U32 R9, R0, R2, RZ ;  /* 0x0000000200097227 */ /* 0x000fe200078e00ff */
[----:B------:R-:W-:Y:S02]  /*a790*/  ISETP.GE.AND P6, PT, R10, RZ, PT ;  /* 0x000000ff0a00720c */ /* 0x000fe40003fc6270 */
[----:B------:R-:W-:Y:S01]  /*a7a0*/  ISETP.GT.U32.AND P5, PT, R27, R4, PT ;  /* 0x000000041b00720c */ /* 0x000fe20003fa4070 */
[----:B------:R-:W-:Y:S02]  /*a7b0*/  IMAD.MOV R9, RZ, RZ, -R9 ;  /* 0x000000ffff097224 */ /* 0x000fe400078e0a09 */
[----:B------:R-:W-:-:S04]  /*a7c0*/  IMAD.HI.U32 R10, R0, R5, RZ ;  /* 0x00000005000a7227 */ /* 0x000fc800078e00ff */
[----:B------:R-:W-:Y:S01]  /*a7d0*/  IMAD R2, R27, R9, R2 ;  /* 0x000000091b027224 */ /* 0x000fe200078e0202 */
[----:B--2---:R-:W-:Y:S01]  /*a7e0*/  IABS R9, R12 ;  /* 0x0000000c00097213 */ /* 0x004fe20000000000 */
[----:B------:R-:W-:Y:S02]  /*a7f0*/  IMAD.MOV R10, RZ, RZ, -R10 ;  /* 0x000000ffff0a7224 */ /* 0x000fe400078e0a0a */
[----:B------:R-:W-:Y:S02]  /*a800*/  @!P0 IMAD.IADD R7, R7, 0x1, -R27 ;  /* 0x0000000107078824 */ /* 0x000fe400078e0a1b */
[----:B------:R-:W-:Y:S02]  /*a810*/  IMAD R5, R27, R10, R5 ;  /* 0x0000000a1b057224 */ /* 0x000fe400078e0205 */
[----:B------:R-:W-:Y:S02]  /*a820*/  @!P5 IMAD.IADD R4, R4, 0x1, -R27 ;  /* 0x000000010404d824 */ /* 0x000fe400078e0a1b */
[----:B------:R-:W-:-:S02]  /*a830*/  @!P1 IMAD.MOV R7, RZ, RZ, -R7 ;  /* 0x000000ffff079224 */ /* 0x000fc400078e0a07 */
[----:B------:R-:W-:Y:S01]  /*a840*/  @!P3 IMAD.MOV R4, RZ, RZ, -R4 ;  /* 0x000000ffff04b224 */ /* 0x000fe200078e0a04 */
[----:B------:R-:W-:Y:S02]  /*a850*/  ISETP.GE.AND P1, PT, R14, RZ, PT ;  /* 0x000000ff0e00720c */ /* 0x000fe40003f26270 */
[----:B------:R0:W-:Y:S04]  /*a860*/  STL [R1+0x7d4], R7 ;  /* 0x0007d40701007387 */ /* 0x0001e80000100800 */
[----:B------:R-:W-:Y:S01]  /*a870*/  STL [R1+0x7c8], R4 ;  /* 0x0007c80401007387 */ /* 0x000fe20000100800 */
[----:B-----5:R-:W-:Y:S01]  /*a880*/  IABS R10, R11 ;  /* 0x0000000b000a7213 */ /* 0x020fe20000000000 */
[----:B------:R-:W-:-:S04]  /*a890*/  IMAD.HI.U32 R11, R0, R9, RZ ;  /* 0x00000009000b7227 */ /* 0x000fc800078e00ff */
[----:B------:R-:W-:-:S04]  /*a8a0*/  IMAD.MOV R11, RZ, RZ, -R11 ;  /* 0x000000ffff0b7224 */ /* 0x000fc800078e0a0b */
[C---:B------:R-:W-:Y:S02]  /*a8b0*/  IMAD R9, R27.reuse, R11, R9 ;  /* 0x0000000b1b097224 */ /* 0x040fe400078e0209 */
[----:B------:R-:W2:Y:S04]  /*a8c0*/  LDL.LU R11, [R1+0xe8] ;  /* 0x0000e800010b7983 */ /* 0x000ea80000300800 */
[----:B------:R-:W3:Y:S01]  /*a8d0*/  LDL.LU R14, [R1+0xfc] ;  /* 0x0000fc00010e7983 */ /* 0x000ee20000300800 */
[C---:B------:R-:W-:Y:S02]  /*a8e0*/  ISETP.GT.U32.AND P4, PT, R27.reuse, R2, PT ;  /* 0x000000021b00720c */ /* 0x040fe40003f84070 */
[----:B------:R-:W-:Y:S02]  /*a8f0*/  ISETP.GT.U32.AND P0, PT, R27, R6, PT ;  /* 0x000000061b00720c */ /* 0x000fe40003f04070 */
[----:B------:R-:W-:-:S09]  /*a900*/  IABS R8, R8 ;  /* 0x0000000800087213 */ /* 0x000fd20000000000 */
[----:B------:R-:W-:-:S05]  /*a910*/  @!P4 IMAD.IADD R2, R2, 0x1, -R27 ;  /* 0x000000010202c824 */ /* 0x000fca00078e0a1b */
[----:B------:R-:W-:Y:S01]  /*a920*/  ISETP.GT.U32.AND P4, PT, R27, R2, PT ;  /* 0x000000021b00720c */ /* 0x000fe20003f84070 */
[----:B------:R-:W-:Y:S01]  /*a930*/  @!P0 IMAD.IADD R6, R6, 0x1, -R27 ;  /* 0x0000000106068824 */ /* 0x000fe200078e0a1b */
[----:B------:R-:W-:Y:S01]  /*a940*/  ISETP.GE.AND P0, PT, R12, RZ, PT ;  /* 0x000000ff0c00720c */ /* 0x000fe20003f06270 */
[----:B0-----:R-:W-:-:S04]  /*a950*/  IMAD.HI.U32 R7, R0, R8, RZ ;  /* 0x0000000800077227 */ /* 0x001fc800078e00ff */
[----:B------:R-:W-:-:S04]  /*a960*/  IMAD.HI.U32 R12, R0, R10, RZ ;  /* 0x0000000a000c7227 */ /* 0x000fc800078e00ff */
[----:B------:R-:W-:Y:S02]  /*a970*/  IMAD.MOV R7, RZ, RZ, -R7 ;  /* 0x000000ffff077224 */ /* 0x000fe400078e0a07 */
[----:B------:R-:W-:Y:S02]  /*a980*/  @!P4 IMAD.IADD R2, R2, 0x1, -R27 ;  /* 0x000000010202c824 */ /* 0x000fe400078e0a1b */
[----:B------:R-:W-:Y:S02]  /*a990*/  IMAD.MOV R12, RZ, RZ, -R12 ;  /* 0x000000ffff0c7224 */ /* 0x000fe400078e0a0c */
[C---:B------:R-:W-:Y:S02]  /*a9a0*/  IMAD R7, R27.reuse, R7, R8 ;  /* 0x000000071b077224 */ /* 0x040fe400078e0208 */
[----:B------:R-:W-:Y:S02]  /*a9b0*/  IMAD.MOV.U32 R8, RZ, RZ, R2 ;  /* 0x000000ffff087224 */ /* 0x000fe400078e0002 */
[C---:B------:R-:W-:Y:S01]  /*a9c0*/  IMAD R10, R27.reuse, R12, R10 ;  /* 0x0000000c1b0a7224 */ /* 0x040fe200078e020a */
[----:B---3--:R0:W-:Y:S04]  /*a9d0*/  STL [R1+0x43e4], R14 ;  /* 0x0043e40e01007387 */ /* 0x0081e80000100800 */
[----:B------:R-:W3:Y:S04]  /*a9e0*/  LDL R2, [R1+0xf4] ;  /* 0x0000f40001027983 */ /* 0x000ee80000100800 */
[----:B0-----:R-:W4:Y:S04]  /*a9f0*/  LDL R14, [R1+0xf8] ;  /* 0x0000f800010e7983 */ /* 0x001f280000100800 */
[----:B------:R-:W5:Y:S01]  /*aa00*/  LDL.LU R12, [R1+0xec] ;  /* 0x0000ec00010c7983 */ /* 0x000f620000300800 */
[----:B------:R-:W-:-:S02]  /*aa10*/  ISETP.GT.U32.AND P5, PT, R27, R5, PT ;  /* 0x000000051b00720c */ /* 0x000fc40003fa4070 */
[C---:B------:R-:W-:Y:S02]  /*aa20*/  ISETP.GT.U32.AND P3, PT, R27.reuse, R6, PT ;  /* 0x000000061b00720c */ /* 0x040fe40003f64070 */
[----:B------:R-:W-:-:S09]  /*aa30*/  ISETP.GT.U32.AND P4, PT, R27, R9, PT ;  /* 0x000000091b00720c */ /* 0x000fd20003f84070 */
[----:B------:R-:W-:-:S05]  /*aa40*/  @!P5 IMAD.IADD R5, R5, 0x1, -R27 ;  /* 0x000000010505d824 */ /* 0x000fca00078e0a1b */
[----:B------:R-:W-:Y:S01]  /*aa50*/  ISETP.GT.U32.AND P5, PT, R27, R5, PT ;  /* 0x000000051b00720c */ /* 0x000fe20003fa4070 */
[--C-:B------:R-:W-:Y:S02]  /*aa60*/  @!P3 IMAD.IADD R6, R6, 0x1, -R27.reuse ;  /* 0x000000010606b824 */ /* 0x100fe400078e0a1b */
[----:B------:R-:W-:Y:S02]  /*aa70*/  @!P4 IMAD.IADD R9, R9, 0x1, -R27 ;  /* 0x000000010909c824 */ /* 0x000fe400078e0a1b */
[----:B------:R-:W-:-:S08]  /*aa80*/  @!P6 IMAD.MOV R8, RZ, RZ, -R8 ;  /* 0x000000ffff08e224 */ /* 0x000fd000078e0a08 */
[----:B------:R-:W-:Y:S01]  /*aa90*/  @!P5 IMAD.IADD R5, R5, 0x1, -R27 ;  /* 0x000000010505d824 */ /* 0x000fe200078e0a1b */
[----:B------:R-:W-:Y:S01]  /*aaa0*/  STL [R1+0x7c4], R8 ;  /* 0x0007c40801007387 */ /* 0x000fe20000100800 */
[----:B-----5:R-:W-:Y:S02]  /*aab0*/  ISETP.GE.AND P4, PT, R12, RZ, PT ;  /* 0x000000ff0c00720c */ /* 0x020fe40003f86270 */
[----:B----4-:R-:W-:Y:S01]  /*aac0*/  IABS R12, R14 ;  /* 0x0000000e000c7213 */ /* 0x010fe20000000000 */
[----:B------:R-:W-:-:S04]  /*aad0*/  IMAD.MOV.U32 R14, RZ, RZ, R6 ;  /* 0x000000ffff0e7224 */ /* 0x000fc800078e0006 */
[----:B------:R-:W-:Y:S02]  /*aae0*/  @!P2 IMAD.MOV R14, RZ, RZ, -R14 ;  /* 0x000000ffff0ea224 */ /* 0x000fe400078e0a0e */
[----:B------:R-:W-:Y:S02]  /*aaf0*/  IMAD.MOV.U32 R6, RZ, RZ, R5 ;  /* 0x000000ffff067224 */ /* 0x000fe400078e0005 */
[----:B------:R-:W4:Y:S04]  /*ab00*/  LDL R5, [R1+0x104] ;  /* 0x0001040001057983 */ /* 0x000f280000100800 */
[----:B------:R0:W-:Y:S04]  /*ab10*/  STL [R1+0x7bc], R14 ;  /* 0x0007bc0e01007387 */ /* 0x0001e80000100800 */
[----:B0-----:R-:W5:Y:S01]  /*ab20*/  LDL.LU R14, [R1+0x43e4] ;  /* 0x0043e400010e7983 */ /* 0x001f620000300800 */
[----:B------:R-:W-:-:S02]  /*ab30*/  ISETP.GT.U32.AND P3, PT, R27, R10, PT ;  /* 0x0000000a1b00720c */ /* 0x000fc40003f64070 */
[----:B------:R-:W-:Y:S02]  /*ab40*/  IABS R4, R13 ;  /* 0x0000000d00047213 */ /* 0x000fe40000000000 */
[----:B--2---:R-:W-:-:S03]  /*ab50*/  ISETP.GE.AND P5, PT, R11, RZ, PT ;  /* 0x000000ff0b00720c */ /* 0x004fc60003fa6270 */
[----:B------:R-:W-:-:S04]  /*ab60*/  IMAD.HI.U32 R11, R0, R4, RZ ;  /* 0x00000004000b7227 */ /* 0x000fc800078e00ff */
[----:B------:R-:W-:Y:S02]  /*ab70*/  @!P1 IMAD.MOV R6, RZ, RZ, -R6 ;  /* 0x000000ffff069224 */ /* 0x000fe400078e0a06 */
[----:B------:R-:W-:Y:S02]  /*ab80*/  IMAD.MOV R11, RZ, RZ, -R11 ;  /* 0x000000ffff0b7224 */ /* 0x000fe400078e0a0b */
[----:B------:R-:W-:Y:S01]  /*ab90*/  @!P3 IMAD.IADD R10, R10, 0x1, -R27 ;  /* 0x000000010a0ab824 */ /* 0x000fe200078e0a1b */
[----:B------:R-:W-:Y:S01]  /*aba0*/  ISETP.GE.AND P3, PT, R13, RZ, PT ;  /* 0x000000ff0d00720c */ /* 0x000fe20003f66270 */
[----:B------:R5:W-:Y:S01]  /*abb0*/  STL [R1+0x7b8], R6 ;  /* 0x0007b80601007387 */ /* 0x000be20000100800 */
[----:B------:R-:W-:-:S03]  /*abc0*/  IMAD R4, R27, R11, R4 ;  /* 0x0000000b1b047224 */ /* 0x000fc600078e0204 */
[----:B------:R-:W2:Y:S04]  /*abd0*/  LDL R13, [R1+0x108] ;  /* 0x00010800010d7983 */ /* 0x000ea80000100800 */
[----:B------:R-:W2:Y:S01]  /*abe0*/  LDL.LU R11, [R1+0xf4] ;  /* 0x0000f400010b7983 */ /* 0x000ea20000300800 */
[----:B------:R-:W-:Y:S02]  /*abf0*/  ISETP.GT.U32.AND P6, PT, R27, R7, PT ;  /* 0x000000071b00720c */ /* 0x000fe40003fc4070 */
[----:B-----5:R-:W-:Y:S01]  /*ac00*/  IABS R6, R14 ;  /* 0x0000000e00067213 */ /* 0x020fe20000000000 */
[----:B------:R0:W-:Y:S04]  /*ac10*/  STL [R1+0x43dc], R14 ;  /* 0x0043dc0e01007387 */ /* 0x0001e80000100800 */
[----:B0-----:R-:W5:Y:S06]  /*ac20*/  LDL.LU R14, [R1+0xf8] ;  /* 0x0000f800010e7983 */ /* 0x001f6c0000300800 */
[----:B------:R-:W-:Y:S01]  /*ac30*/  @!P6 IMAD.IADD R7, R7, 0x1, -R27 ;  /* 0x000000010707e824 */ /* 0x000fe200078e0a1b */
[----:B------:R-:W-:-:S13]  /*ac40*/  ISETP.GT.U32.AND P6, PT, R27, R9, PT ;  /* 0x000000091b00720c */ /* 0x000fda0003fc4070 */
[----:B------:R-:W-:Y:S01]  /*ac50*/  @!P6 IMAD.IADD R9, R9, 0x1, -R27 ;  /* 0x000000010909e824 */ /* 0x000fe200078e0a1b */
[----:B---3--:R-:W-:Y:S01]  /*ac60*/  IABS R2, R2 ;  /* 0x0000000200027213 */ /* 0x008fe20000000000 */
[----:B-----5:R0:W-:Y:S02]  /*ac70*/  STL [R1+0x43e0], R14 ;  /* 0x0043e00e01007387 */ /* 0x0201e40000100800 */
[----:B0-----:R-:W-:Y:S02]  /*ac80*/  IMAD.MOV.U32 R14, RZ, RZ, R9 ;  /* 0x000000ffff0e7224 */ /* 0x001fe400078e0009 */
[----:B------:R-:W3:Y:S02]  /*ac90*/  LDL R9, [R1+0x110] ;  /* 0x0001100001097983 */ /* 0x000ee40000100800 */
[----:B------:R-:W-:-:S05]  /*aca0*/  @!P0 IMAD.MOV R14, RZ, RZ, -R14 ;  /* 0x000000ffff0e8224 */ /* 0x000fca00078e0a0e */
[----:B------:R0:W-:Y:S04]  /*acb0*/  STL [R1+0x7b0], R14 ;  /* 0x0007b00e01007387 */ /* 0x0001e80000100800 */
[----:B0-----:R-:W5:Y:S01]  /*acc0*/  LDL.LU R14, [R1+0x43e0] ;  /* 0x0043e000010e7983 */ /* 0x001f620000300800 */
[----:B------:R-:W-:-:S04]  /*acd0*/  IMAD.HI.U32 R8, R0, R2, RZ ;  /* 0x0000000200087227 */ /* 0x000fc800078e00ff */
[----:B------:R-:W-:-:S04]  /*ace0*/  IMAD.MOV R8, RZ, RZ, -R8 ;  /* 0x000000ffff087224 */ /* 0x000fc800078e0a08 */
[----:B------:R-:W-:Y:S02]  /*acf0*/  IMAD R2, R27, R8, R2 ;  /* 0x000000081b027224 */ /* 0x000fe400078e0202 */
[----:B------:R-:W-:Y:S01]  /*ad00*/  IMAD.HI.U32 R8, R0, R12, RZ ;  /* 0x0000000c00087227 */ /* 0x000fe200078e00ff */
[----:B----4-:R-:W-:-:S03]  /*ad10*/  IABS R5, R5 ;  /* 0x0000000500057213 */ /* 0x010fc60000000000 */
[----:B------:R-:W-:-:S04]  /*ad20*/  IMAD.MOV R8, RZ, RZ, -R8 ;  /* 0x000000ffff087224 */ /* 0x000fc800078e0a08 */
[----:B------:R-:W-:Y:S01]  /*ad30*/  IMAD R12, R27, R8, R12 ;  /* 0x000000081b0c7224 */ /* 0x000fe200078e020c */
[----:B--2---:R-:W-:Y:S01]  /*ad40*/  IABS R8, R13 ;  /* 0x0000000d00087213 */ /* 0x004fe20000000000 */
[----:B------:R-:W-:-:S04]  /*ad50*/  IMAD.HI.U32 R13, R0, R5, RZ ;  /* 0x00000005000d7227 */ /* 0x000fc800078e00ff */
[----:B------:R-:W-:-:S04]  /*ad60*/  IMAD.MOV R13, RZ, RZ, -R13 ;  /* 0x000000ffff0d7224 */ /* 0x000fc800078e0a0d */
[C---:B------:R-:W-:Y:S01]  /*ad70*/  IMAD R5, R27.reuse, R13, R5 ;  /* 0x0000000d1b057224 */ /* 0x040fe200078e0205 */
[C---:B------:R-:W-:Y:S02]  /*ad80*/  ISETP.GT.U32.AND P1, PT, R27.reuse, R10, PT ;  /* 0x0000000a1b00720c */ /* 0x040fe40003f24070 */
[----:B-----5:R-:W-:Y:S02]  /*ad90*/  ISETP.GE.AND P0, PT, R14, RZ, PT ;  /* 0x000000ff0e00720c */ /* 0x020fe40003f06270 */
[----:B------:R-:W2:Y:S04]  /*ada0*/  LDL.LU R14, [R1+0x43dc] ;  /* 0x0043dc00010e7983 */ /* 0x000ea80000300800 */
[----:B------:R-:W-:Y:S04]  /*adb0*/  STL [R1+0x43d8], R5 ;  /* 0x0043d80501007387 */ /* 0x000fe80000100800 */
[----:B------:R-:W4:Y:S01]  /*adc0*/  LDL.LU R13, [R1+0x114] ;  /* 0x00011400010d7983 */ /* 0x000f220000300800 */
[----:B------:R-:W-:Y:S01]  /*add0*/  ISETP.GT.U32.AND P2, PT, R27, R7, PT ;  /* 0x000000071b00720c */ /* 0x000fe20003f44070 */
[----:B------:R-:W-:Y:S01]  /*ade0*/  @!P1 IMAD.IADD R10, R10, 0x1, -R27 ;  /* 0x000000010a0a9824 */ /* 0x000fe200078e0a1b */
[----:B------:R-:W-:Y:S01]  /*adf0*/  ISETP.GE.AND P1, PT, R11, RZ, PT ;  /* 0x000000ff0b00720c */ /* 0x000fe20003f26270 */
[----:B------:R-:W-:-:S04]  /*ae00*/  IMAD.HI.U32 R11, R0, R6, RZ ;  /* 0x00000006000b7227 */ /* 0x000fc800078e00ff */
[----:B------:R-:W-:-:S04]  /*ae10*/  IMAD.MOV R11, RZ, RZ, -R11 ;  /* 0x000000ffff0b7224 */ /* 0x000fc800078e0a0b */
[----:B------:R-:W-:Y:S02]  /*ae20*/  IMAD R11, R27, R11, R6 ;  /* 0x0000000b1b0b7224 */ /* 0x000fe400078e0206 */
[----:B------:R-:W-:Y:S01]  /*ae30*/  @!P2 IMAD.IADD R7, R7, 0x1, -R27 ;  /* 0x000000010707a824 */ /* 0x000fe200078e0a1b */
[----:B---3--:R-:W-:-:S03]  /*ae40*/  IABS R6, R9 ;  /* 0x0000000900067213 */ /* 0x008fc60000000000 */
[----:B------:R-:W-:-:S04]  /*ae50*/  IMAD.MOV.U32 R9, RZ, RZ, R7 ;  /* 0x000000ffff097224 */ /* 0x000fc800078e0007 */
[----:B------:R-:W-:Y:S02]  /*ae60*/  @!P5 IMAD.MOV R9, RZ, RZ, -R9 ;  /* 0x000000ffff09d224 */ /* 0x000fe400078e0a09 */
[----:B------:R-:W-:-:S04]  /*ae70*/  IMAD.HI.U32 R7, R0, R8, RZ ;  /* 0x0000000800077227 */ /* 0x000fc800078e00ff */
[----:B------:R-:W-:-:S04]  /*ae80*/  IMAD.MOV R7, RZ, RZ, -R7 ;  /* 0x000000ffff077224 */ /* 0x000fc800078e0a07 */
[C---:B------:R-:W-:Y:S01]  /*ae90*/  IMAD R7, R27.reuse, R7, R8 ;  /* 0x000000071b077224 */ /* 0x040fe200078e0208 */
[----:B------:R-:W-:Y:S01]  /*aea0*/  ISETP.GT.U32.AND P6, PT, R27, R4, PT ;  /* 0x000000041b00720c */ /* 0x000fe20003fc4070 */
[----:B----4-:R0:W-:Y:S04]  /*aeb0*/  STL [R1+0x43d4], R13 ;  /* 0x0043d40d01007387 */ /* 0x0101e80000100800 */
[----:B------:R1:W-:Y:S04]  /*aec0*/  STL [R1+0x7ac], R9 ;  /* 0x0007ac0901007387 */ /* 0x0003e80000100800 */
[----:B0-----:R-:W3:Y:S01]  /*aed0*/  LDL.LU R13, [R1+0x104] ;  /* 0x00010400010d7983 */ /* 0x001ee20000300800 */
[----:B-1----:R-:W-:-:S03]  /*aee0*/  IMAD.MOV.U32 R9, RZ, RZ, R10 ;  /* 0x000000ffff097224 */ /* 0x002fc600078e000a */
[----:B------:R-:W4:Y:S01]  /*aef0*/  LDL.LU R10, [R1+0x108] ;  /* 0x00010800010a7983 */ /* 0x000f220000300800 */
[----:B------:R-:W-:Y:S01]  /*af00*/  @!P4 IMAD.MOV R9, RZ, RZ, -R9 ;  /* 0x000000ffff09c224 */ /* 0x000fe200078e0a09 */
[----:B--2---:R-:W-:-:S04]  /*af10*/  ISETP.GE.AND P4, PT, R14, RZ, PT ;  /* 0x000000ff0e00720c */ /* 0x004fc80003f86270 */
[----:B------:R0:W-:Y:S04]  /*af20*/  STL [R1+0x7a8], R9 ;  /* 0x0007a80901007387 */ /* 0x0001e80000100800 */
[----:B------:R-:W2:Y:S04]  /*af30*/  LDL R8, [R1+0x118] ;  /* 0x0001180001087983 */ /* 0x000ea80000100800 */
[----:B------:R-:W5:Y:S04]  /*af40*/  LDL R14, [R1+0x120] ;  /* 0x00012000010e7983 */ /* 0x000f680000100800 */
[----:B0-----:R-:W4:Y:S01]  /*af50*/  LDL R9, [R1+0x11c] ;  /* 0x00011c0001097983 */ /* 0x001f220000100800 */
[----:B------:R-:W-:Y:S01]  /*af60*/  ISETP.GT.U32.AND P2, PT, R27, R2, PT ;  /* 0x000000021b00720c */ /* 0x000fe20003f44070 */
[----:B------:R-:W-:-:S12]  /*af70*/  @!P6 IMAD.IADD R4, R4, 0x1, -R27 ;  /* 0x000000010404e824 */ /* 0x000fd800078e0a1b */
[----:B------:R-:W-:Y:S01]  /*af80*/  @!P2 IMAD.IADD R2, R2, 0x1, -R27 ;  /* 0x000000010202a824 */ /* 0x000fe200078e0a1b */
[----:B------:R-:W-:-:S04]  /*af90*/  ISETP.GT.U32.AND P2, PT, R27, R4, PT ;  /* 0x000000041b00720c */ /* 0x000fc80003f44070 */
[----:B------:R-:W-:-:S09]  /*afa0*/  ISETP.GT.U32.AND P5, PT, R27, R2, PT ;  /* 0x000000021b00720c */ /* 0x000fd20003fa4070 */
[----:B------:R-:W-:-:S04]  /*afb0*/  @!P2 IMAD.IADD R4, R4, 0x1, -R27 ;  /* 0x000000010404a824 */ /* 0x000fc800078e0a1b */
[----:B------:R-:W-:Y:S02]  /*afc0*/  IMAD.MOV.U32 R5, RZ, RZ, R4 ;  /* 0x000000ffff057224 */ /* 0x000fe400078e0004 */
[----:B------:R-:W-:-:S04]  /*afd0*/  IMAD.HI.U32 R4, R0, R6, RZ ;  /* 0x0000000600047227 */ /* 0x000fc800078e00ff */
[----:B------:R-:W-:Y:S02]  /*afe0*/  IMAD.MOV R4, RZ, RZ, -R4 ;  /* 0x000000ffff047224 */ /* 0x000fe400078e0a04 */
[----:B------:R-:W-:Y:S02]  /*aff0*/  @!P5 IMAD.IADD R2, R2, 0x1, -R27 ;  /* 0x000000010202d824 */ /* 0x000fe400078e0a1b */
[----:B------:R-:W-:Y:S02]  /*b000*/  IMAD R6, R27, R4, R6 ;  /* 0x000000041b067224 */ /* 0x000fe400078e0206 */
[----:B------:R-:W-:-:S05]  /*b010*/  @!P3 IMAD.MOV R5, RZ, RZ, -R5 ;  /* 0x000000ffff05b224 */ /* 0x000fca00078e0a05 */
[----:B------:R0:W-:Y:S04]  /*b020*/  STL [R1+0x6b4], R5 ;  /* 0x0006b40501007387 */ /* 0x0001e80000100800 */
[----:B0-----:R-:W5:Y:S01]  /*b030*/  LDL.LU R5, [R1+0x43d8] ;  /* 0x0043d80001057983 */ /* 0x001f620000300800 */
[----:B---3--:R-:W-:-:S03]  /*b040*/  ISETP.GE.AND P5, PT, R13, RZ, PT ;  /* 0x000000ff0d00720c */ /* 0x008fc60003fa6270 */
[----:B------:R-:W3:Y:S01]  /*b050*/  LDL.LU R13, [R1+0x43d4] ;  /* 0x0043d400010d7983 */ /* 0x000ee20000300800 */
[----:B--2---:R-:W-:Y:S02]  /*b060*/  IABS R4, R8 ;  /* 0x0000000800047213 */ /* 0x004fe40000000000 */
[----:B----4-:R-:W-:Y:S02]  /*b070*/  IABS R8, R9 ;  /* 0x0000000900087213 */ /* 0x010fe40000000000 */
[----:B-----5:R-:W-:Y:S01]  /*b080*/  IABS R9, R14 ;  /* 0x0000000e00097213 */ /* 0x020fe20000000000 */
[----:B------:R-:W-:-:S04]  /*b090*/  IMAD.MOV.U32 R14, RZ, RZ, R2 ;  /* 0x000000ffff0e7224 */ /* 0x000fc800078e0002 */
[----:B------:R-:W-:-:S05]  /*b0a0*/  @!P1 IMAD.MOV R14, RZ, RZ, -R14 ;  /* 0x000000ffff0e9224 */ /* 0x000fca00078e0a0e */
[----:B------:R0:W-:Y:S04]  /*b0b0*/  STL [R1+0x6cc], R14 ;  /* 0x0006cc0e01007387 */ /* 0x0001e80000100800 */
[----:B0-----:R-:W2:Y:S01]  /*b0c0*/  LDL.LU R14, [R1+0x128] ;  /* 0x00012800010e7983 */ /* 0x001ea20000300800 */
[----:B------:R-:W-:-:S13]  /*b0d0*/  ISETP.GT.U32.AND P6, PT, R27, R12, PT ;  /* 0x0000000c1b00720c */ /* 0x000fda0003fc4070 */
[----:B------:R-:W-:-:S05]  /*b0e0*/  @!P6 IMAD.IADD R12, R12, 0x1, -R27 ;  /* 0x000000010c0ce824 */ /* 0x000fca00078e0a1b */
[----:B------:R-:W-:-:S13]  /*b0f0*/  ISETP.GT.U32.AND P6, PT, R27, R12, PT ;  /* 0x0000000c1b00720c */ /* 0x000fda0003fc4070 */
[----:B------:R-:W-:Y:S01]  /*b100*/  @!P6 IMAD.IADD R12, R12, 0x1, -R27 ;  /* 0x000000010c0ce824 */ /* 0x000fe200078e0a1b */
[----:B--2---:R0:W-:Y:S03]  /*b110*/  STL [R1+0x43d0], R14 ;  /* 0x0043d00e01007387 */ /* 0x0041e60000100800 */
[----:B0-----:R-:W-:Y:S02]  /*b120*/  IMAD.MOV.U32 R14, RZ, RZ, R12 ;  /* 0x000000ffff0e7224 */ /* 0x001fe400078e000c */
[----:B------:R-:W2:Y:S02]  /*b130*/  LDL.LU R12, [R1+0x110] ;  /* 0x00011000010c7983 */ /* 0x000ea40000300800 */
[----:B------:R-:W-:-:S05]  /*b140*/  @!P0 IMAD.MOV R14, RZ, RZ, -R14 ;  /* 0x000000ffff0e8224 */ /* 0x000fca00078e0a0e */
[----:B------:R0:W-:Y:S04]  /*b150*/  STL [R1+0x6f8], R14 ;  /* 0x0006f80e01007387 */ /* 0x0001e80000100800 */
[----:B0-----:R-:W4:Y:S01]  /*b160*/  LDL.LU R14, [R1+0x118] ;  /* 0x00011800010e7983 */ /* 0x001f220000300800 */
[----:B------:R-:W-:-:S13]  /*b170*/  ISETP.GT.U32.AND P0, PT, R27, R6, PT ;  /* 0x000000061b00720c */ /* 0x000fda0003f04070 */
[----:B------:R-:W-:Y:S01]  /*b180*/  @!P0 IMAD.IADD R6, R6, 0x1, -R27 ;  /* 0x0000000106068824 */ /* 0x000fe200078e0a1b */
[C---:B------:R-:W-:Y:S02]  /*b190*/  ISETP.GT.U32.AND P2, PT, R27.reuse, R11, PT ;  /* 0x0000000b1b00720c */ /* 0x040fe40003f44070 */
[C---:B------:R-:W-:Y:S02]  /*b1a0*/  ISETP.GT.U32.AND P3, PT, R27.reuse, R5, PT ;  /* 0x000000051b00720c */ /* 0x040fe40003f64070 */
[----:B------:R-:W-:-:S09]  /*b1b0*/  ISETP.GT.U32.AND P6, PT, R27, R7, PT ;  /* 0x000000071b00720c */ /* 0x000fd20003fc4070 */
[--C-:B------:R-:W-:Y:S01]  /*b1c0*/  @!P2 IMAD.IADD R11, R11, 0x1, -R27.reuse ;  /* 0x000000010b0ba824 */ /* 0x100fe200078e0a1b */
[----:B------:R-:W-:Y:S01]  /*b1d0*/  ISETP.GE.AND P2, PT, R10, RZ, PT ;  /* 0x000000ff0a00720c */ /* 0x000fe20003f46270 */
[--C-:B------:R-:W-:Y:S01]  /*b1e0*/  @!P3 IMAD.IADD R5, R5, 0x1, -R27.reuse ;  /* 0x000000010505b824 */ /* 0x100fe200078e0a1b */
[----:B---3--:R-:W-:Y:S01]  /*b1f0*/  IABS R10, R13 ;  /* 0x0000000d000a7213 */ /* 0x008fe20000000000 */
[----:B------:R-:W-:-:S03]  /*b200*/  @!P6 IMAD.IADD R7, R7, 0x1, -R27 ;  /* 0x000000010707e824 */ /* 0x000fc600078e0a1b */
[C---:B------:R-:W-:Y:S01]  /*b210*/  ISETP.GT.U32.AND P6, PT, R27.reuse, R5, PT ;  /* 0x000000051b00720c */ /* 0x040fe20003fc4070 */
[----:B------:R-:W-:Y:S01]  /*b220*/  IMAD.HI.U32 R2, R0, R10, RZ ;  /* 0x0000000a00027227 */ /* 0x000fe200078e00ff */
[----:B------:R-:W-:-:S03]  /*b230*/  ISETP.GT.U32.AND P3, PT, R27, R11, PT ;  /* 0x0000000b1b00720c */ /* 0x000fc60003f64070 */
[----:B------:R-:W-:Y:S01]  /*b240*/  IMAD.MOV R2, RZ, RZ, -R2 ;  /* 0x000000ffff027224 */ /* 0x000fe200078e0a02 */
[----:B----4-:R-:W-:Y:S02]  /*b250*/  ISETP.GE.AND P0, PT, R14, RZ, PT ;  /* 0x000000ff0e00720c */ /* 0x010fe40003f06270 */
[----:B------:R-:W3:Y:S01]  /*b260*/  LDL.LU R14, [R1+0x43d0] ;  /* 0x0043d000010e7983 */ /* 0x000ee20000300800 */
[----:B------:R-:W-:-:S04]  /*b270*/  IMAD R2, R27, R2, R10 ;  /* 0x000000021b027224 */ /* 0x000fc800078e020a */
[--C-:B------:R-:W-:Y:S01]  /*b280*/  @!P6 IMAD.IADD R5, R5, 0x1, -R27.reuse ;  /* 0x000000010505e824 */ /* 0x100fe200078e0a1b */
[----:B------:R-:W-:Y:S01]  /*b290*/  ISETP.GT.U32.AND P6, PT, R27, R2, PT ;  /* 0x000000021b00720c */ /* 0x000fe20003fc4070 */
[----:B------:R-:W-:Y:S01]  /*b2a0*/  @!P3 IMAD.IADD R11, R11, 0x1, -R27 ;  /* 0x000000010b0bb824 */ /* 0x000fe200078e0a1b */
[----:B--2---:R-:W-:Y:S01]  /*b2b0*/  ISETP.GE.AND P3, PT, R12, RZ, PT ;  /* 0x000000ff0c00720c */ /* 0x004fe20003f66270 */
[----:B------:R-:W-:Y:S01]  /*b2c0*/  IMAD.HI.U32 R12, R0, R4, RZ ;  /* 0x00000004000c7227 */ /* 0x000fe200078e00ff */
[----:B------:R-:W-:-:S03]  /*b2d0*/  ISETP.GT.U32.AND P1, PT, R27, R7, PT ;  /* 0x000000071b00720c */ /* 0x000fc60003f24070 */
[----:B------:R-:W-:Y:S02]  /*b2e0*/  IMAD.MOV R12, RZ, RZ, -R12 ;  /* 0x000000ffff0c7224 */ /* 0x000fe400078e0a0c */
[----:B------:R-:W-:-:S04]  /*b2f0*/  IMAD.HI.U32 R10, R0, R8, RZ ;  /* 0x00000008000a7227 */ /* 0x000fc800078e00ff */
[C---:B------:R-:W-:Y:S02]  /*b300*/  IMAD R4, R27.reuse, R12, R4 ;  /* 0x0000000c1b047224 */ /* 0x040fe400078e0204 */
[----:B------:R-:W-:Y:S02]  /*b310*/  IMAD.MOV.U32 R12, RZ, RZ, R5 ;  /* 0x000000ffff0c7224 */ /* 0x000fe400078e0005 */
[----:B------:R-:W-:Y:S01]  /*b320*/  @!P6 IMAD.IADD R2, R2, 0x1, -R27 ;  /* 0x000000010202e824 */ /* 0x000fe200078e0a1b */
[----:B------:R-:W2:Y:S01]  /*b330*/  LDL R5, [R1+0x12c] ;  /* 0x00012c0001057983 */ /* 0x000ea20000100800 */
[----:B------:R-:W-:Y:S02]  /*b340*/  IMAD.MOV R10, RZ, RZ, -R10 ;  /* 0x000000ffff0a7224 */ /* 0x000fe400078e0a0a */
[----:B------:R-:W-:Y:S01]  /*b350*/  @!P5 IMAD.MOV R12, RZ, RZ, -R12 ;  /* 0x000000ffff0cd224 */ /* 0x000fe200078e0a0c */
[----:B------:R-:W-:Y:S01]  /*b360*/  ISETP.GT.U32.AND P5, PT, R27, R2, PT ;  /* 0x000000021b00720c */ /* 0x000fe20003fa4070 */
[----:B------:R-:W-:-:S02]  /*b370*/  @!P4 IMAD.MOV R11, RZ, RZ, -R11 ;  /* 0x000000ffff0bc224 */ /* 0x000fc400078e0a0b */
[----:B------:R-:W-:Y:S02]  /*b380*/  @!P1 IMAD.IADD R7, R7, 0x1, -R27 ;  /* 0x0000000107079824 */ /* 0x000fe400078e0a1b */
[----:B------:R-:W-:Y:S01]  /*b390*/  IMAD R8, R27, R10, R8 ;  /* 0x0000000a1b087224 */ /* 0x000fe200078e0208 */
[----:B------:R-:W-:Y:S01]  /*b3a0*/  ISETP.GE.AND P1, PT, R13, RZ, PT ;  /* 0x000000ff0d00720c */ /* 0x000fe20003f26270 */
[----:B------:R-:W4:Y:S01]  /*b3b0*/  LDL R10, [R1+0x130] ;  /* 0x00013000010a7983 */ /* 0x000f220000100800 */
[----:B------:R-:W-:-:S03]  /*b3c0*/  IMAD.HI.U32 R13, R0, R9, RZ ;  /* 0x00000009000d7227 */ /* 0x000fc600078e00ff */
[----:B------:R0:W-:Y:S01]  /*b3d0*/  STL [R1+0x724], R11 ;  /* 0x0007240b01007387 */ /* 0x0001e20000100800 */
[----:B------:R-:W-:Y:S02]  /*b3e0*/  IMAD.MOV R13, RZ, RZ, -R13 ;  /* 0x000000ffff0d7224 */ /* 0x000fe400078e0a0d */
[----:B------:R-:W-:Y:S01]  /*b3f0*/  @!P5 IMAD.IADD R2, R2, 0x1, -R27 ;  /* 0x000000010202d824 */ /* 0x000fe200078e0a1b */
[----:B------:R1:W-:Y:S01]  /*b400*/  STL [R1+0x738], R12 ;  /* 0x0007380c01007387 */ /* 0x0003e20000100800 */
[----:B0-----:R-:W-:-:S04]  /*b410*/  IMAD.MOV.U32 R11, RZ, RZ, R7 ;  /* 0x000000ffff0b7224 */ /* 0x001fc800078e0007 */
[----:B------:R-:W-:Y:S01]  /*b420*/  @!P2 IMAD.MOV R11, RZ, RZ, -R11 ;  /* 0x000000ffff0ba224 */ /* 0x000fe200078e0a0b */
[----:B-1----:R-:W5:Y:S01]  /*b430*/  LDL.LU R12, [R1+0x11c] ;  /* 0x00011c00010c7983 */ /* 0x002f620000300800 */
[----:B------:R-:W-:-:S03]  /*b440*/  IMAD R9, R27, R13, R9 ;  /* 0x0000000d1b097224 */ /* 0x000fc600078e0209 */
[----:B---3--:R-:W-:Y:S04]  /*b450*/  STL [R1+0x43cc], R14 ;  /* 0x0043cc0e01007387 */ /* 0x008fe80000100800 */
[----:B------:R-:W-:Y:S04]  /*b460*/  STL [R1+0x734], R11 ;  /* 0x0007340b01007387 */ /* 0x000fe80000100800 */
[----:B------:R-:W3:Y:S04]  /*b470*/  LDL.LU R13, [R1+0x120] ;  /* 0x00012000010d7983 */ /* 0x000ee80000300800 */
[----:B------:R0:W-:Y:S04]  /*b480*/  STL [R1+0x43c8], R2 ;  /* 0x0043c80201007387 */ /* 0x0001e80000100800 */
[----:B0-----:R-:W5:Y:S01]  /*b490*/  LDL R2, [R1+0x138] ;  /* 0x0001380001027983 */ /* 0x001f620000100800 */
[----:B------:R-:W-:-:S02]  /*b4a0*/  ISETP.GT.U32.AND P4, PT, R27, R6, PT ;  /* 0x000000061b00720c */ /* 0x000fc40003f84070 */
[----:B------:R-:W-:Y:S02]  /*b4b0*/  IABS R7, R14 ;  /* 0x0000000e00077213 */ /* 0x000fe40000000000 */
[----:B--2---:R-:W-:-:S09]  /*b4c0*/  IABS R5, R5 ;  /* 0x0000000500057213 */ /* 0x004fd20000000000 */
[----:B------:R-:W-:Y:S01]  /*b4d0*/  @!P4 IMAD.IADD R6, R6, 0x1, -R27 ;  /* 0x000000010606c824 */ /* 0x000fe200078e0a1b */
[----:B------:R-:W-:-:S03]  /*b4e0*/  ISETP.GT.U32.AND P4, PT, R27, R9, PT ;  /* 0x000000091b00720c */ /* 0x000fc60003f84070 */
[----:B------:R-:W-:Y:S02]  /*b4f0*/  IMAD.MOV.U32 R14, RZ, RZ, R6 ;  /* 0x000000ffff0e7224 */ /* 0x000fe400078e0006 */
[----:B------:R-:W2:Y:S02]  /*b500*/  LDL R6, [R1+0x134] ;  /* 0x0001340001067983 */ /* 0x000ea40000100800 */
[----:B------:R-:W-:Y:S01]  /*b510*/  @!P3 IMAD.MOV R14, RZ, RZ, -R14 ;  /* 0x000000ffff0eb224 */ /* 0x000fe200078e0a0e */
[----:B----4-:R-:W-:Y:S01]  /*b520*/  IABS R11, R10 ;  /* 0x0000000a000b7213 */ /* 0x010fe20000000000 */
[----:B------:R-:W-:-:S03]  /*b530*/  IMAD.HI.U32 R10, R0, R5, RZ ;  /* 0x00000005000a7227 */ /* 0x000fc600078e00ff */
[----:B------:R0:W-:Y:S01]  /*b540*/  STL [R1+0x748], R14 ;  /* 0x0007480e01007387 */ /* 0x0001e20000100800 */
[----:B------:R-:W-:Y:S02]  /*b550*/  IMAD.MOV R10, RZ, RZ, -R10 ;  /* 0x000000ffff0a7224 */ /* 0x000fe400078e0a0a */
[----:B------:R-:W-:Y:S01]  /*b560*/  @!P4 IMAD.IADD R9, R9, 0x1, -R27 ;  /* 0x000000010909c824 */ /* 0x000fe200078e0a1b */
[----:B0-----:R-:W4:Y:S01]  /*b570*/  LDL.LU R14, [R1+0x43cc] ;  /* 0x0043cc00010e7983 */ /* 0x001f220000300800 */
[----:B------:R-:W-:Y:S01]  /*b580*/  IMAD R5, R27, R10, R5 ;  /* 0x0000000a1b057224 */ /* 0x000fe200078e0205 */
[----:B---3--:R-:W-:Y:S02]  /*b590*/  ISETP.GE.AND P4, PT, R13, RZ, PT ;  /* 0x000000ff0d00720c */ /* 0x008fe40003f86270 */
[----:B------:R-:W3:Y:S01]  /*b5a0*/  LDL R13, [R1+0x13c] ;  /* 0x00013c00010d7983 */ /* 0x000ee20000100800 */
[----:B-----5:R-:W-:-:S03]  /*b5b0*/  IABS R10, R2 ;  /* 0x00000002000a7213 */ /* 0x020fc60000000000 */
[----:B------:R-:W5:Y:S01]  /*b5c0*/  LDL.LU R2, [R1+0x12c] ;  /* 0x00012c0001027983 */ /* 0x000f620000300800 */
[C---:B------:R-:W-:Y:S02]  /*b5d0*/  ISETP.GT.U32.AND P2, PT, R27.reuse, R8, PT ;  /* 0x000000081b00720c */ /* 0x040fe40003f44070 */
[----:B------:R-:W-:-:S11]  /*b5e0*/  ISETP.GT.U32.AND P3, PT, R27, R9, PT ;  /* 0x000000091b00720c */ /* 0x000fd60003f64070 */
[----:B------:R-:W-:-:S05]  /*b5f0*/  @!P2 IMAD.IADD R8, R8, 0x1, -R27 ;  /* 0x000000010808a824 */ /* 0x000fca00078e0a1b */
[----:B------:R-:W-:Y:S02]  /*b600*/  ISETP.GT.U32.AND P2, PT, R27, R8, PT ;  /* 0x000000081b00720c */ /* 0x000fe40003f44070 */
[----:B--2---:R-:W-:Y:S01]  /*b610*/  IABS R6, R6 ;  /* 0x0000000600067213 */ /* 0x004fe20000000000 */
[----:B------:R-:W-:-:S10]  /*b620*/  @!P3 IMAD.IADD R9, R9, 0x1, -R27 ;  /* 0x000000010909b824 */ /* 0x000fd400078e0a1b */
[----:B------:R-:W-:Y:S01]  /*b630*/  @!P2 IMAD.IADD R8, R8, 0x1, -R27 ;  /* 0x000000010808a824 */ /* 0x000fe200078e0a1b */
[----:B------:R-:W-:Y:S02]  /*b640*/  ISETP.GT.U32.AND P2, PT, R27, R5, PT ;  /* 0x000000051b00720c */ /* 0x000fe40003f44070 */
[----:B----4-:R-:W-:Y:S01]  /*b650*/  ISETP.GE.AND P3, PT, R14, RZ, PT ;  /* 0x000000ff0e00720c */ /* 0x010fe20003f66270 */
[----:B------:R-:W-:-:S04]  /*b660*/  IMAD.HI.U32 R14, R0, R6, RZ ;  /* 0x00000006000e7227 */ /* 0x000fc800078e00ff */
[----:B------:R-:W-:-:S04]  /*b670*/  IMAD.MOV R14, RZ, RZ, -R14 ;  /* 0x000000ffff0e7224 */ /* 0x000fc800078e0a0e */
[----:B------:R-:W-:Y:S02]  /*b680*/  IMAD R6, R27, R14, R6 ;  /* 0x0000000e1b067224 */ /* 0x000fe400078e0206 */
[----:B------:R-:W-:Y:S01]  /*b690*/  @!P2 IMAD.IADD R5, R5, 0x1, -R27 ;  /* 0x000000010505a824 */ /* 0x000fe200078e0a1b */
[----:B-----5:R-:W-:Y:S02]  /*b6a0*/  ISETP.GE.AND P2, PT, R2, RZ, PT ;  /* 0x000000ff0200720c */ /* 0x020fe40003f46270 */
[----:B------:R-:W2:Y:S04]  /*b6b0*/  LDL.LU R2, [R1+0x43c8] ;  /* 0x0043c80001027983 */ /* 0x000ea80000300800 */
[----:B------:R-:W4:Y:S01]  /*b6c0*/  LDL R14, [R1+0x140] ;  /* 0x00014000010e7983 */ /* 0x000f220000100800 */
[----:B------:R-:W-:Y:S01]  /*b6d0*/  ISETP.GE.AND P5, PT, R12, RZ, PT ;  /* 0x000000ff0c00720c */ /* 0x000fe20003fa6270 */
[----:B------:R-:W-:-:S04]  /*b6e0*/  IMAD.HI.U32 R12, R0, R7, RZ ;  /* 0x00000007000c7227 */ /* 0x000fc800078e00ff */
[----:B------:R-:W-:-:S04]  /*b6f0*/  IMAD.MOV R12, RZ, RZ, -R12 ;  /* 0x000000ffff0c7224 */ /* 0x000fc800078e0a0c */
[----:B------:R-:W-:Y:S02]  /*b700*/  IMAD R7, R27, R12, R7 ;  /* 0x0000000c1b077224 */ /* 0x000fe400078e0207 */
[----:B------:R-:W-:-:S04]  /*b710*/  IMAD.HI.U32 R12, R0, R11, RZ ;  /* 0x0000000b000c7227 */ /* 0x000fc800078e00ff */
[----:B------:R-:W-:-:S04]  /*b720*/  IMAD.MOV R12, RZ, RZ, -R12 ;  /* 0x000000ffff0c7224 */ /* 0x000fc800078e0a0c */
[----:B------:R-:W-:Y:S02]  /*b730*/  IMAD R11, R27, R12, R11 ;  /* 0x0000000c1b0b7224 */ /* 0x000fe400078e020b */
[----:B------:R-:W-:-:S04]  /*b740*/  IMAD.HI.U32 R12, R0, R10, RZ ;  /* 0x0000000a000c7227 */ /* 0x000fc800078e00ff */
[----:B------:R-:W-:Y:S01]  /*b750*/  IMAD.MOV R12, RZ, RZ, -R12 ;  /* 0x000000ffff0c7224 */ /* 0x000fe200078e0a0c */
[----:B------:R2:W-:Y:S03]  /*b760*/  STL [R1+0x43c4], R6 ;  /* 0x0043c40601007387 */ /* 0x0005e60000100800 */
[C---:B------:R-:W-:Y:S01]  /*b770*/  IMAD R10, R27.reuse, R12, R10 ;  /* 0x0000000c1b0a7224 */ /* 0x040fe200078e020a */
[----:B------:R-:W-:-:S13]  /*b780*/  ISETP.GT.U32.AND P6, PT, R27, R4, PT ;  /* 0x000000041b00720c */ /* 0x000fda0003fc4070 */
[----:B------:R-:W-:-:S05]  /*b790*/  @!P6 IMAD.IADD R4, R4, 0x1, -R27 ;  /* 0x000000010404e824 */ /* 0x000fca00078e0a1b */
[----:B------:R-:W-:Y:S02]  /*b7a0*/  ISETP.GT.U32.AND P6, PT, R27, R4, PT ;  /* 0x000000041b00720c */ /* 0x000fe40003fc4070 */
[----:B----4-:R-:W-:Y:S02]  /*b7b0*/  IABS R12, R14 ;  /* 0x0000000e000c7213 */ /* 0x010fe40000000000 */
[----:B------:R-:W4:Y:S09]  /*b7c0*/  LDL.LU R14, [R1+0x130] ;  /* 0x00013000010e7983 */ /* 0x000f320000300800 */
[----:B------:R-:W-:-:S02]  /*b7d0*/  @!P6 IMAD.IADD R4, R4, 0x1, -R27 ;  /* 0x000000010404e824 */ /* 0x000fc400078e0a1b */
[----:B--2---:R-:W-:Y:S02]  /*b7e0*/  IMAD.MOV.U32 R6, RZ, RZ, R2 ;  /* 0x000000ffff067224 */ /* 0x004fe400078e0002 */
[----:B------:R-:W-:Y:S02]  /*b7f0*/  @!P0 IMAD.MOV R4, RZ, RZ, -R4 ;  /* 0x000000ffff048224 */ /* 0x000fe400078e0a04 */
[----:B------:R-:W-:-:S03]  /*b800*/  @!P1 IMAD.MOV R6, RZ, RZ, -R6 ;  /* 0x000000ffff069224 */ /* 0x000fc600078e0a06 */
[----:B------:R0:W-:Y:S04]  /*b810*/  STL [R1+0x78c], R4 ;  /* 0x00078c0401007387 */ /* 0x0001e80000100800 */
[----:B------:R1:W-:Y:S04]  /*b820*/  STL [R1+0x744], R6 ;  /* 0x0007440601007387 */ /* 0x0003e80000100800 */
[----:B0-----:R-:W2:Y:S01]  /*b830*/  LDL.LU R4, [R1+0x134] ;  /* 0x0001340001047983 */ /* 0x001ea20000300800 */
[----:B-1----:R-:W-:-:S04]  /*b840*/  IMAD.MOV.U32 R6, RZ, RZ, R8 ;  /* 0x000000ffff067224 */ /* 0x002fc800078e0008 */
[----:B------:R-:W-:Y:S02]  /*b850*/  @!P5 IMAD.MOV R6, RZ, RZ, -R6 ;  /* 0x000000ffff06d224 */ /* 0x000fe400078e0a06 */
[----:B------:R-:W-:Y:S02]  /*b860*/  IMAD.MOV.U32 R8, RZ, RZ, R9 ;  /* 0x000000ffff087224 */ /* 0x000fe400078e0009 */
[----:B------:R-:W5:Y:S04]  /*b870*/  LDL.LU R9, [R1+0x144] ;  /* 0x0001440001097983 */ /* 0x000f680000300800 */
[----:B------:R0:W-:Y:S04]  /*b880*/  STL [R1+0x7a4], R6 ;  /* 0x0007a40601007387 */ /* 0x0001e80000100800 */
[----:B0-----:R-:W5:Y:S01]  /*b890*/  LDL.LU R6, [R1+0x43c4] ;  /* 0x0043c40001067983 */ /* 0x001f620000300800 */
[----:B------:R-:W-:Y:S01]  /*b8a0*/  @!P4 IMAD.MOV R8, RZ, RZ, -R8 ;  /* 0x000000ffff08c224 */ /* 0x000fe200078e0a08 */
[----:B---3--:R-:W-:-:S04]  /*b8b0*/  IABS R13, R13 ;  /* 0x0000000d000d7213 */ /* 0x008fc80000000000 */
[----:B------:R0:W-:Y:S01]  /*b8c0*/  STL [R1+0x7a0], R8 ;  /* 0x0007a00801007387 */ /* 0x0001e20000100800 */
[----:B------:R-:W-:-:S04]  /*b8d0*/  IMAD.HI.U32 R2, R0, R13, RZ ;  /* 0x0000000d00027227 */ /* 0x000fc800078e00ff */
[----:B------:R-:W-:Y:S01]  /*b8e0*/  IMAD.MOV R2, RZ, RZ, -R2 ;  /* 0x000000ffff027224 */ /* 0x000fe200078e0a02 */
[----:B0-----:R-:W3:Y:S03]  /*b8f0*/  LDL.LU R8, [R1+0x138] ;  /* 0x0001380001087983 */ /* 0x001ee60000300800 */
[C---:B------:R-:W-:Y:S01]  /*b900*/  IMAD R2, R27.reuse, R2, R13 ;  /* 0x000000021b027224 */ /* 0x040fe200078e020d */
[----:B----4-:R-:W-:Y:S02]  /*b910*/  ISETP.GE.AND P4, PT, R14, RZ, PT ;  /* 0x000000ff0e00720c */ /* 0x010fe40003f86270 */
[----:B------:R-:W4:Y:S04]  /*b920*/  LDL.LU R14, [R1+0x13c] ;  /* 0x00013c00010e7983 */ /* 0x000f280000300800 */
[----:B------:R-:W4:Y:S01]  /*b930*/  LDL.LU R13, [R1+0x148] ;  /* 0x00014800010d7983 */ /* 0x000f220000300800 */
[----:B------:R-:W-:-:S02]  /*b940*/  ISETP.GT.U32.AND P6, PT, R27, R7, PT ;  /* 0x000000071b00720c */ /* 0x000fc40003fc4070 */
[----:B------:R-:W-:-:S11]  /*b950*/  ISETP.GT.U32.AND P0, PT, R27, R5, PT ;  /* 0x000000051b00720c */ /* 0x000fd60003f04070 */
[----:B------:R-:W-:Y:S01]  /*b960*/  @!P6 IMAD.IADD R7, R7, 0x1, -R27 ;  /* 0x000000010707e824 */ /* 0x000fe200078e0a1b */
[----:B------:R-:W-:-:S04]  /*b970*/  ISETP.GT.U32.AND P6, PT, R27, R11, PT ;  /* 0x0000000b1b00720c */ /* 0x000fc80003fc4070 */
[----:B------:R-:W-:Y:S01]  /*b980*/  ISETP.GT.U32.AND P1, PT, R27, R7, PT ;  /* 0x000000071b00720c */ /* 0x000fe20003f24070 */
[----:B------:R-:W-:Y:S01]  /*b990*/  @!P0 IMAD.IADD R5, R5, 0x1, -R27 ;  /* 0x0000000105058824 */ /* 0x000fe200078e0a1b */
[----:B--2---:R-:W-:Y:S01]  /*b9a0*/  ISETP.GE.AND P0, PT, R4, RZ, PT ;  /* 0x000000ff0400720c */ /* 0x004fe20003f06270 */
[----:B------:R-:W-:-:S06]  /*b9b0*/  IMAD.HI.U32 R4, R0, R12, RZ ;  /* 0x0000000c00047227 */ /* 0x000fcc00078e00ff */
[----:B------:R-:W-:Y:S01]  /*b9c0*/  @!P6 IMAD.IADD R11, R11, 0x1, -R27 ;  /* 0x000000010b0be824 */ /* 0x000fe200078e0a1b */
[----:B-----5:R-:W-:-:S03]  /*b9d0*/  ISETP.GT.U32.AND P5, PT, R27, R6, PT ;  /* 0x000000061b00720c */ /* 0x020fc60003fa4070 */
[----:B------:R-:W-:Y:S01]  /*b9e0*/  @!P1 IMAD.IADD R7, R7, 0x1, -R27 ;  /* 0x0000000107079824 */ /* 0x000fe200078e0a1b */
[C---:B------:R-:W-:Y:S02]  /*b9f0*/  ISETP.GT.U32.AND P1, PT, R27.reuse, R10, PT ;  /* 0x0000000a1b00720c */ /* 0x040fe40003f24070 */
[----:B------:R-:W-:Y:S01]  /*ba00*/  ISETP.GT.U32.AND P6, PT, R27, R11, PT ;  /* 0x0000000b1b00720c */ /* 0x000fe20003fc4070 */
[----:B------:R-:W-:-:S06]  /*ba10*/  @!P3 IMAD.MOV R7, RZ, RZ, -R7 ;  /* 0x000000ffff07b224 */ /* 0x000fcc00078e0a07 */
[----:B------:R-:W-:Y:S02]  /*ba20*/  @!P5 IMAD.IADD R6, R6, 0x1, -R27 ;  /* 0x000000010606d824 */ /* 0x000fe400078e0a1b */
[----:B------:R-:W-:-:S03]  /*ba30*/  IMAD.MOV R4, RZ, RZ, -R4 ;  /* 0x000000ffff047224 */ /* 0x000fc600078e0a04 */
[C---:B------:R-:W-:Y:S01]  /*ba40*/  ISETP.GT.U32.AND P3, PT, R27.reuse, R6, PT ;  /* 0x000000061b00720c */ /* 0x040fe20003f64070 */
[----:B------:R0:W-:Y:S01]  /*ba50*/  STL [R1+0x79c], R7 ;  /* 0x00079c0701007387 */ /* 0x0001e20000100800 */
[----:B------:R-:W-:Y:S02]  /*ba60*/  IMAD R4, R27, R4, R12 ;  /* 0x000000041b047224 */ /* 0x000fe400078e020c */
[----:B------:R-:W-:Y:S02]  /*ba70*/  IMAD.MOV.U32 R12, RZ, RZ, R9 ;  /* 0x000000ffff0c7224 */ /* 0x000fe400078e0009 */
[----:B------:R-:W-:Y:S01]  /*ba80*/  @!P1 IMAD.IADD R10, R10, 0x1, -R27 ;  /* 0x000000010a0a9824 */ /* 0x000fe200078e0a1b */
[----:B0-----:R-:W-:Y:S01]  /*ba90*/  IABS R7, R9 ;  /* 0x0000000900077213 */ /* 0x001fe20000000000 */
[----:B------:R-:W-:Y:S02]  /*baa0*/  IMAD.MOV.U32 R9, RZ, RZ, R5 ;  /* 0x000000ffff097224 */ /* 0x000fe400078e0005 */
[----:B------:R-:W-:-:S02]  /*bab0*/  @!P6 IMAD.IADD R11, R11, 0x1, -R27 ;  /* 0x000000010b0be824 */ /* 0x000fc400078e0a1b */
[----:B------:R-:W-:Y:S01]  /*bac0*/  @!P2 IMAD.MOV R9, RZ, RZ, -R9 ;  /* 0x000000ffff09a224 */ /* 0x000fe200078e0a09 */
[----:B------:R-:W-:Y:S01]  /*bad0*/  ISETP.GT.U32.AND P2, PT, R27, R10, PT ;  /* 0x0000000a1b00720c */ /* 0x000fe20003f44070 */
[----:B------:R-:W-:Y:S01]  /*bae0*/  @!P3 IMAD.IADD R6, R6, 0x1, -R27 ;  /* 0x000000010606b824 */ /* 0x000fe200078e0a1b */
[----:B------:R0:W-:Y:S02]  /*baf0*/  STL [R1+0x43c0], R15 ;  /* 0x0043c00f01007387 */ /* 0x0001e40000100800 */
[----:B0-----:R-:W-:Y:S02]  /*bb00*/  IMAD.MOV.U32 R15, RZ, RZ, R11 ;  /* 0x000000ffff0f7224 */ /* 0x001fe400078e000b */
[----:B------:R-:W-:Y:S02]  /*bb10*/  IMAD.MOV.U32 R11, RZ, RZ, R12 ;  /* 0x000000ffff0b7224 */ /* 0x000fe400078e000c */
[----:B------:R-:W-:Y:S02]  /*bb20*/  IMAD.MOV.U32 R12, RZ, RZ, R6 ;  /* 0x000000ffff0c7224 */ /* 0x000fe400078e0006 */
[----:B------:R-:W-:-:S02]  /*bb30*/  @!P4 IMAD.MOV R15, RZ, RZ, -R15 ;  /* 0x000000ffff0fc224 */ /* 0x000fc400078e0a0f */
[----:B------:R-:W-:Y:S01]  /*bb40*/  @!P0 IMAD.MOV R12, RZ, RZ, -R12 ;  /* 0x000000ffff0c8224 */ /* 0x000fe200078e0a0c */
[----:B---3--:R-:W-:Y:S01]  /*bb50*/  ISETP.GE.AND P5, PT, R8, RZ, PT ;  /* 0x000000ff0800720c */ /* 0x008fe20003fa6270 */
[----:B------:R-:W-:Y:S01]  /*bb60*/  @!P2 IMAD.IADD R10, R10, 0x1, -R27 ;  /* 0x000000010a0aa824 */ /* 0x000fe200078e0a1b */
[----:B----4-:R-:W-:Y:S02]  /*bb70*/  ISETP.GE.AND P1, PT, R14, RZ, PT ;  /* 0x000000ff0e00720c */ /* 0x010fe40003f26270 */
[----:B------:R-:W2:Y:S04]  /*bb80*/  LDL.LU R14, [R1+0x14c] ;  /* 0x00014c00010e7983 */ /* 0x000ea80000300800 */
[----:B------:R0:W-:Y:S01]  /*bb90*/  STL [R1+0x798], R9 ;  /* 0x0007980901007387 */ /* 0x0001e20000100800 */
[----:B------:R-:W-:-:S02]  /*bba0*/  IABS R8, R13 ;  /* 0x0000000d00087213 */ /* 0x000fc40000000000 */
[----:B------:R-:W-:Y:S01]  /*bbb0*/  ISETP.GE.AND P2, PT, R13, RZ, PT ;  /* 0x000000ff0d00720c */ /* 0x000fe20003f46270 */
[----:B0-----:R-:W3:Y:S04]  /*bbc0*/  LDL.LU R9, [R1+0x184] ;  /* 0x0001840001097983 */ /* 0x001ee80000300800 */
[----:B------:R-:W4:Y:S04]  /*bbd0*/  LDL.LU R6, [R1+0x140] ;  /* 0x0001400001067983 */ /* 0x000f280000300800 */
[----:B------:R0:W-:Y:S04]  /*bbe0*/  STL [R1+0x794], R15 ;  /* 0x0007940f01007387 */ /* 0x0001e80000100800 */
[----:B0-----:R-:W5:Y:S04]  /*bbf0*/  LDL.LU R15, [R1+0x43c0] ;  /* 0x0043c000010f7983 */ /* 0x001f680000300800 */
[----:B------:R0:W-:Y:S04]  /*bc00*/  STL [R1+0x790], R12 ;  /* 0x0007900c01007387 */ /* 0x0001e80000100800 */
[----:B0-----:R-:W2:Y:S04]  /*bc10*/  LDL R12, [R1+0x154] ;  /* 0x00015400010c7983 */ /* 0x001ea80000100800 */
[----:B------:R-:W4:Y:S01]  /*bc20*/  LDL.LU R13, [R1+0x15c] ;  /* 0x00015c00010d7983 */ /* 0x000f220000300800 */
[----:B------:R-:W-:-:S02]  /*bc30*/  ISETP.GT.U32.AND P6, PT, R27, R2, PT ;  /* 0x000000021b00720c */ /* 0x000fc40003fc4070 */
[----:B------:R-:W-:-:S11]  /*bc40*/  ISETP.GT.U32.AND P3, PT, R27, R4, PT ;  /* 0x000000041b00720c */ /* 0x000fd60003f64070 */
[----:B------:R-:W-:-:S05]  /*bc50*/  @!P6 IMAD.IADD R2, R2, 0x1, -R27 ;  /* 0x000000010202e824 */ /* 0x000fca00078e0a1b */
[----:B------:R-:W-:Y:S01]  /*bc60*/  ISETP.GT.U32.AND P6, PT, R27, R2, PT ;  /* 0x000000021b00720c */ /* 0x000fe20003fc4070 */
[----:B------:R-:W-:Y:S01]  /*bc70*/  @!P3 IMAD.IADD R4, R4, 0x1, -R27 ;  /* 0x000000010404b824 */ /* 0x000fe200078e0a1b */
[----:B------:R-:W-:-:S11]  /*bc80*/  ISETP.GE.AND P0, PT, R11, RZ, PT ;  /* 0x000000ff0b00720c */ /* 0x000fd60003f06270 */
[----:B------:R-:W-:Y:S01]  /*bc90*/  @!P6 IMAD.IADD R2, R2, 0x1, -R27 ;  /* 0x000000010202e824 */ /* 0x000fe200078e0a1b */
[----:B---3--:R-:W-:Y:S02]  /*bca0*/  ISETP.GE.AND P3, PT, R9, RZ, PT ;  /* 0x000000ff0900720c */ /* 0x008fe40003f66270 */
[----:B------:R-:W-:Y:S01]  /*bcb0*/  IABS R9, R9 ;  /* 0x0000000900097213 */ /* 0x000fe20000000000 */
[----:B----4-:R0:W-:Y:S02]  /*bcc0*/  STL [R1+0x43bc], R13 ;  /* 0x0043bc0d01007387 */ /* 0x0101e40000100800 */
[----:B0-----:R-:W-:-:S04]  /*bcd0*/  IMAD.MOV.U32 R13, RZ, RZ, R10 ;  /* 0x000000ffff0d7224 */ /* 0x001fc800078e000a */
[----:B------:R-:W-:Y:S01]  /*bce0*/  @!P5 IMAD.MOV R13, RZ, RZ, -R13 ;  /* 0x000000ffff0dd224 */ /* 0x000fe200078e0a0d */
[----:B--2---:R-:W-:Y:S01]  /*bcf0*/  IABS R11, R12 ;  /* 0x0000000c000b7213 */ /* 0x004fe20000000000 */
[----:B------:R-:W-:-:S03]  /*bd00*/  IMAD.HI.U32 R12, R0, R9, RZ ;  /* 0x00000009000c7227 */ /* 0x000fc600078e00ff */
[----:B------:R0:W-:Y:S02]  /*bd10*/  STL [R1+0x788], R13 ;  /* 0x0007880d01007387 */ /* 0x0001e40000100800 */
[----:B0-----:R-:W-:-:S04]  /*bd20*/  IMAD.MOV.U32 R13, RZ, RZ, R2 ;  /* 0x000000ffff0d7224 */ /* 0x001fc800078e0002 */
[----:B------:R-:W-:Y:S02]  /*bd30*/  @!P1 IMAD.MOV R13, RZ, RZ, -R13 ;  /* 0x000000ffff0d9224 */ /* 0x000fe400078e0a0d */
[----:B------:R-:W-:Y:S02]  /*bd40*/  IMAD.MOV R2, RZ, RZ, -R12 ;  /* 0x000000ffff027224 */ /* 0x000fe400078e0a0c */
[----:B------:R-:W2:Y:S04]  /*bd50*/  LDL R12, [R1+0x158] ;  /* 0x00015800010c7983 */ /* 0x000ea80000100800 */
[----:B------:R0:W-:Y:S04]  /*bd60*/  STL [R1+0x784], R13 ;  /* 0x0007840d01007387 */ /* 0x0001e80000100800 */
[----:B0-----:R-:W3:Y:S01]  /*bd70*/  LDL.LU R13, [R1+0x43bc] ;  /* 0x0043bc00010d7983 */ /* 0x001ee20000300800 */
[----:B------:R-:W-:-:S04]  /*bd80*/  IMAD.HI.U32 R5, R0, R7, RZ ;  /* 0x0000000700057227 */ /* 0x000fc800078e00ff */
[----:B------:R-:W-:-:S04]  /*bd90*/  IMAD.MOV R5, RZ, RZ, -R5 ;  /* 0x000000ffff057224 */ /* 0x000fc800078e0a05 */
[----:B------:R-:W-:Y:S01]  /*bda0*/  IMAD R5, R27, R5, R7 ;  /* 0x000000051b057224 */ /* 0x000fe200078e0207 */
[----:B------:R-:W-:Y:S01]  /*bdb0*/  ISETP.GE.AND P4, PT, R6, RZ, PT ;  /* 0x000000ff0600720c */ /* 0x000fe20003f86270 */
[----:B------:R-:W-:-:S03]  /*bdc0*/  IMAD.HI.U32 R6, R0, R8, RZ ;  /* 0x0000000800067227 */ /* 0x000fc600078e00ff */
[----:B------:R-:W-:Y:S01]  /*bdd0*/  ISETP.GT.U32.AND P6, PT, R27, R5, PT ;  /* 0x000000051b00720c */ /* 0x000fe20003fc4070 */
[----:B------:R-:W-:-:S04]  /*bde0*/  IMAD.MOV R6, RZ, RZ, -R6 ;  /* 0x000000ffff067224 */ /* 0x000fc800078e0a06 */
[C---:B------:R-:W-:Y:S01]  /*bdf0*/  IMAD R8, R27.reuse, R6, R8 ;  /* 0x000000061b087224 */ /* 0x040fe200078e0208 */
[C---:B------:R-:W-:Y:S02]  /*be00*/  ISETP.GT.U32.AND P5, PT, R27.reuse, R4, PT ;  /* 0x000000041b00720c */ /* 0x040fe40003fa4070 */
[----:B-----5:R-:W-:Y:S02]  /*be10*/  IABS R7, R15 ;  /* 0x0000000f00077213 */ /* 0x020fe40000000000 */
[----:B------:R-:W-:-:S03]  /*be20*/  ISETP.GT.U32.AND P1, PT, R27, R8, PT ;  /* 0x000000081b00720c */ /* 0x000fc60003f24070 */
[----:B------:R-:W-:Y:S02]  /*be30*/  @!P6 IMAD.IADD R5, R5, 0x1, -R27 ;  /* 0x000000010505e824 */ /* 0x000fe400078e0a1b */
[----:B------:R-:W-:-:S03]  /*be40*/  IMAD R2, R27, R2, R9 ;  /* 0x000000021b027224 */ /* 0x000fc600078e0209 */
[----:B------:R-:W-:Y:S01]  /*be50*/  ISETP.GT.U32.AND P6, PT, R27, R5, PT ;  /* 0x000000051b00720c */ /* 0x000fe20003fc4070 */
[----:B------:R-:W-:Y:S01]  /*be60*/  IMAD.HI.U32 R9, R0, R7, RZ ;  /* 0x0000000700097227 */ /* 0x000fe200078e00ff */
[----:B------:R-:W-:-:S03]  /*be70*/  IABS R6, R14 ;  /* 0x0000000e00067213 */ /* 0x000fc60000000000 */
[----:B------:R-:W-:Y:S02]  /*be80*/  IMAD.MOV R9, RZ, RZ, -R9 ;  /* 0x000000ffff097224 */ /* 0x000fe400078e0a09 */
[--C-:B------:R-:W-:Y:S02]  /*be90*/  @!P5 IMAD.IADD R4, R4, 0x1, -R27.reuse ;  /* 0x000000010404d824 */ /* 0x100fe400078e0a1b */
[----:B------:R-:W-:Y:S01]  /*bea0*/  @!P1 IMAD.IADD R8, R8, 0x1, -R27 ;  /* 0x0000000108089824 */ /* 0x000fe200078e0a1b */
[----:B------:R-:W-:Y:S01]  /*beb0*/  ISETP.GE.AND P1, PT, R14, RZ, PT ;  /* 0x000000ff0e00720c */ /* 0x000fe20003f26270 */
[----:B------:R-:W-:Y:S01]  /*bec0*/  IMAD R7, R27, R9, R7 ;  /* 0x000000091b077224 */ /* 0x000fe200078e0207 */
[----:B------:R-:W4:Y:S01]  /*bed0*/  LDL.LU R14, [R1+0x164] ;  /* 0x00016400010e7983 */ /* 0x000f220000300800 */
[----:B------:R-:W-:-:S04]  /*bee0*/  @!P6 IMAD.IADD R5, R5, 0x1, -R27 ;  /* 0x000000010505e824 */ /* 0x000fc800078e0a1b */
[----:B------:R-:W-:Y:S01]  /*bef0*/  @!P0 IMAD.MOV R5, RZ, RZ, -R5 ;  /* 0x000000ffff058224 */ /* 0x000fe200078e0a05 */
[----:B---3--:R-:W-:Y:S01]  /*bf00*/  IABS R9, R13 ;  /* 0x0000000d00097213 */ /* 0x008fe20000000000 */
[----:B------:R0:W-:Y:S02]  /*bf10*/  STL [R1+0x43b4], R13 ;  /* 0x0043b40d01007387 */ /* 0x0001e40000100800 */
[----:B0-----:R-:W-:Y:S02]  /*bf20*/  IMAD.MOV.U32 R13, RZ, RZ, R4 ;  /* 0x000000ffff0d7224 */ /* 0x001fe400078e0004 */
[----:B------:R-:W3:Y:S02]  /*bf30*/  LDL R4, [R1+0x160] ;  /* 0x0001600001047983 */ /* 0x000ee40000100800 */
[----:B------:R-:W-:-:S05]  /*bf40*/  @!P4 IMAD.MOV R13, RZ, RZ, -R13 ;  /* 0x000000ffff0dc224 */ /* 0x000fca00078e0a0d */
[----:B------:R0:W-:Y:S04]  /*bf50*/  STL [R1+0x780], R13 ;  /* 0x0007800d01007387 */ /* 0x0001e80000100800 */
[----:B------:R-:W-:Y:S01]  /*bf60*/  STL [R1+0x77c], R5 ;  /* 0x00077c0501007387 */ /* 0x000fe20000100800 */
[----:B0-----:R-:W-:-:S03]  /*bf70*/  IMAD.MOV.U32 R13, RZ, RZ, R15 ;  /* 0x000000ffff0d7224 */ /* 0x001fc600078e000f */
[----:B------:R-:W5:Y:S01]  /*bf80*/  LDL.LU R15, [R1+0x16c] ;  /* 0x00016c00010f7983 */ /* 0x000f620000300800 */
[----:B------:R-:W-:-:S04]  /*bf90*/  IMAD.HI.U32 R10, R0, R6, RZ ;  /* 0x00000006000a7227 */ /* 0x000fc800078e00ff */
[----:B------:R-:W-:-:S04]  /*bfa0*/  IMAD.MOV R10, RZ, RZ, -R10 ;  /* 0x000000ffff0a7224 */ /* 0x000fc800078e0a0a */
[----:B------:R-:W-:-:S05]  /*bfb0*/  IMAD R6, R27, R10, R6 ;  /* 0x0000000a1b067224 */ /* 0x000fca00078e0206 */
[----:B------:R-:W-:-:S13]  /*bfc0*/  ISETP.GT.U32.AND P6, PT, R27, R6, PT ;  /* 0x000000061b00720c */ /* 0x000fda0003fc4070 */
[----:B------:R-:W-:-:S05]  /*bfd0*/  @!P6 IMAD.IADD R6, R6, 0x1, -R27 ;  /* 0x000000010606e824 */ /* 0x000fca00078e0a1b */
[----:B------:R-:W-:-:S13]  /*bfe0*/  ISETP.GT.U32.AND P4, PT, R27, R6, PT ;  /* 0x000000061b00720c */ /* 0x000fda0003f84070 */
[----:B------:R-:W-:Y:S01]  /*bff0*/  @!P4 IMAD.IADD R6, R6, 0x1, -R27 ;  /* 0x000000010606c824 */ /* 0x000fe200078e0a1b */
[----:B------:R-:W-:Y:S01]  /*c000*/  ISETP.GE.AND P4, PT, R13, RZ, PT ;  /* 0x000000ff0d00720c */ /* 0x000fe20003f86270 */
[----:B-----5:R0:W-:Y:S04]  /*c010*/  STL [R1+0x43b8], R15 ;  /* 0x0043b80f01007387 */ /* 0x0201e80000100800 */
[----:B0-----:R-:W5:Y:S04]  /*c020*/  LDL.LU R15, [R1+0x154] ;  /* 0x00015400010f7983 */ /* 0x001f680000300800 */
[----:B------:R-:W2:Y:S01]  /*c030*/  LDL.LU R13, [R1+0x158] ;  /* 0x00015800010d7983 */ /* 0x000ea20000300800 */
[----:B------:R-:W-:-:S02]  /*c040*/  ISETP.GT.U32.AND P5, PT, R27, R2, PT ;  /* 0x000000021b00720c */ /* 0x000fc40003fa4070 */
[----:B------:R-:W-:-:S11]  /*c050*/  ISETP.GT.U32.AND P0, PT, R27, R7, PT ;  /* 0x000000071b00720c */ /* 0x000fd60003f04070 */
[----:B------:R-:W-:Y:S01]  /*c060*/  @!P5 IMAD.IADD R2, R2, 0x1, -R27 ;  /* 0x000000010202d824 */ /* 0x000fe200078e0a1b */
[----:B------:R-:W-:-:S04]  /*c070*/  ISETP.GT.U32.AND P5, PT, R27, R8, PT ;  /* 0x000000081b00720c */ /* 0x000fc80003fa4070 */
[----:B------:R-:W-:Y:S01]  /*c080*/  ISETP.GT.U32.AND P6, PT, R27, R2, PT ;  /* 0x000000021b00720c */ /* 0x000fe20003fc4070 */
[----:B------:R-:W-:-:S08]  /*c090*/  @!P0 IMAD.IADD R7, R7, 0x1, -R27 ;  /* 0x0000000107078824 */ /* 0x000fd000078e0a1b */
[----:B------:R-:W-:-:S04]  /*c0a0*/  @!P5 IMAD.IADD R8, R8, 0x1, -R27 ;  /* 0x000000010808d824 */ /* 0x000fc800078e0a1b */
[----:B------:R-:W-:Y:S02]  /*c0b0*/  @!P6 IMAD.IADD R2, R2, 0x1, -R27 ;  /* 0x000000010202e824 */ /* 0x000fe400078e0a1b */
[----:B------:R-:W-:Y:S01]  /*c0c0*/  @!P2 IMAD.MOV R8, RZ, RZ, -R8 ;  /* 0x000000ffff08a224 */ /* 0x000fe200078e0a08 */
[----:B-----5:R-:W-:Y:S01]  /*c0d0*/  ISETP.GE.AND P0, PT, R15, RZ, PT ;  /* 0x000000ff0f00720c */ /* 0x020fe20003f06270 */
[----:B------:R-:W-:Y:S02]  /*c0e0*/  IMAD.MOV.U32 R15, RZ, RZ, R2 ;  /* 0x000000ffff0f7224 */ /* 0x000fe400078e0002 */
[----:B------:R-:W5:Y:S02]  /*c0f0*/  LDL R2, [R1+0x168] ;  /* 0x0001680001027983 */ /* 0x000f640000100800 */
[----:B------:R-:W-:Y:S02]  /*c100*/  @!P3 IMAD.MOV R15, RZ, RZ, -R15 ;  /* 0x000000ffff0fb224 */ /* 0x000fe400078e0a0f */
[----:B------:R0:W-:Y:S01]  /*c110*/  STL [R1+0x778], R8 ;  /* 0x0007780801007387 */ /* 0x0001e20000100800 */
[----:B--2---:R-:W-:-:S03]  /*c120*/  ISETP.GE.AND P3, PT, R13, RZ, PT ;  /* 0x000000ff0d00720c */ /* 0x004fc60003f66270 */
[----:B0-----:R-:W2:Y:S04]  /*c130*/  LDL.LU R8, [R1+0x160] ;  /* 0x0001600001087983 */ /* 0x001ea80000300800 */
[----:B------:R0:W-:Y:S04]  /*c140*/  STL [R1+0x774], R15 ;  /* 0x0007740f01007387 */ /* 0x0001e80000100800 */
[----:B0-----:R-:W3:Y:S04]  /*c150*/  LDL.LU R15, [R1+0x43b8] ;  /* 0x0043b800010f7983 */ /* 0x001ee80000300800 */
[----:B------:R-:W5:Y:S01]  /*c160*/  LDL.LU R13, [R1+0x43b4] ;  /* 0x0043b400010d7983 */ /* 0x000f620000300800 */
[----:B------:R-:W-:Y:S01]  /*c170*/  IABS R10, R12 ;  /* 0x0000000c000a7213 */ /* 0x000fe20000000000 */
[----:B------:R-:W-:-:S04]  /*c180*/  IMAD.HI.U32 R12, R0, R11, RZ ;  /* 0x0000000b000c7227 */ /* 0x000fc800078e00ff */
[----:B------:R-:W-:-:S04]  /*c190*/  IMAD.MOV R12, RZ, RZ, -R12 ;  /* 0x000000ffff0c7224 */ /* 0x000fc800078e0a0c */
[----:B------:R-:W-:Y:S02]  /*c1a0*/  IMAD R11, R27, R12, R11 ;  /* 0x0000000c1b0b7224 */ /* 0x000fe400078e020b */
[----:B------:R-:W-:-:S03]  /*c1b0*/  IMAD.HI.U32 R5, R0, R9, RZ ;  /* 0x0000000900057227 */ /* 0x000fc600078e00ff */
[----:B------:R-:W-:Y:S01]  /*c1c0*/  ISETP.GT.U32.AND P5, PT, R27, R11, PT ;  /* 0x0000000b1b00720c */ /* 0x000fe20003fa4070 */
[----:B------:R-:W-:-:S04]  /*c1d0*/  IMAD.MOV R5, RZ, RZ, -R5 ;  /* 0x000000ffff057224 */ /* 0x000fc800078e0a05 */
[----:B------:R-:W-:Y:S02]  /*c1e0*/  IMAD R5, R27, R5, R9 ;  /* 0x000000051b057224 */ /* 0x000fe400078e0209 */
[----:B------:R-:W-:-:S03]  /*c1f0*/  @!P1 IMAD.MOV R6, RZ, RZ, -R6 ;  /* 0x000000ffff069224 */ /* 0x000fc600078e0a06 */
[----:B------:R-:W-:-:S03]  /*c200*/  ISETP.GT.U32.AND P1, PT, R27, R5, PT ;  /* 0x000000051b00720c */ /* 0x000fc60003f24070 */
[----:B------:R-:W-:Y:S01]  /*c210*/  @!P5 IMAD.IADD R11, R11, 0x1, -R27 ;  /* 0x000000010b0bd824 */ /* 0x000fe200078e0a1b */
[----:B------:R-:W-:Y:S01]  /*c220*/  ISETP.GT.U32.AND P5, PT, R27, R7, PT ;  /* 0x000000071b00720c */ /* 0x000fe20003fa4070 */
[----:B------:R-:W-:Y:S01]  /*c230*/  STL [R1+0x770], R6 ;  /* 0x0007700601007387 */ /* 0x000fe20000100800 */
[----:B----4-:R-:W-:-:S07]  /*c240*/  IABS R9, R14 ;  /* 0x0000000e00097213 */ /* 0x010fce0000000000 */
[----:B------:R-:W-:Y:S01]  /*c250*/  @!P1 IMAD.IADD R5, R5, 0x1, -R27 ;  /* 0x0000000105059824 */ /* 0x000fe200078e0a1b */
[----:B------:R-:W-:-:S03]  /*c260*/  ISETP.GE.AND P1, PT, R14, RZ, PT ;  /* 0x000000ff0e00720c */ /* 0x000fc60003f26270 */
[----:B------:R-:W-:Y:S01]  /*c270*/  @!P5 IMAD.IADD R7, R7, 0x1, -R27 ;  /* 0x000000010707d824 */ /* 0x000fe200078e0a1b */
[----:B-----5:R-:W-:Y:S02]  /*c280*/  ISETP.GE.AND P5, PT, R13, RZ, PT ;  /* 0x000000ff0d00720c */ /* 0x020fe40003fa6270 */
[----:B------:R-:W4:Y:S04]  /*c290*/  LDL R13, [R1+0x170] ;  /* 0x00017000010d7983 */ /* 0x000f280000100800 */
[----:B---3--:R0:W-:Y:S04]  /*c2a0*/  STL [R1+0x43ac], R15 ;  /* 0x0043ac0f01007387 */ /* 0x0081e80000100800 */
[----:B------:R-:W3:Y:S01]  /*c2b0*/  LDL.LU R14, [R1+0x180] ;  /* 0x00018000010e7983 */ /* 0x000ee20000300800 */
[----:B------:R-:W-:-:S04]  /*c2c0*/  IMAD.HI.U32 R12, R0, R10, RZ ;  /* 0x0000000a000c7227 */ /* 0x000fc800078e00ff */
[----:B------:R-:W-:-:S04]  /*c2d0*/  IMAD.MOV R12, RZ, RZ, -R12 ;  /* 0x000000ffff0c7224 */ /* 0x000fc800078e0a0c */
[----:B------:R-:W-:-:S05]  /*c2e0*/  IMAD R10, R27, R12, R10 ;  /* 0x0000000c1b0a7224 */ /* 0x000fca00078e020a */
[----:B------:R-:W-:-:S13]  /*c2f0*/  ISETP.GT.U32.AND P6, PT, R27, R10, PT ;  /* 0x0000000a1b00720c */ /* 0x000fda0003fc4070 */
[----:B------:R-:W-:-:S05]  /*c300*/  @!P6 IMAD.IADD R10, R10, 0x1, -R27 ;  /* 0x000000010a0ae824 */ /* 0x000fca00078e0a1b */
[----:B------:R-:W-:-:S13]  /*c310*/  ISETP.GT.U32.AND P2, PT, R27, R10, PT ;  /* 0x0000000a1b00720c */ /* 0x000fda0003f44070 */
[----:B------:R-:W-:Y:S01]  /*c320*/  @!P2 IMAD.IADD R10, R10, 0x1, -R27 ;  /* 0x000000010a0aa824 */ /* 0x000fe200078e0a1b */
[----:B--2---:R-:W-:Y:S02]  /*c330*/  ISETP.GE.AND P2, PT, R8, RZ, PT ;  /* 0x000000ff0800720c */ /* 0x004fe40003f46270 */
[----:B------:R-:W-:Y:S01]  /*c340*/  IABS R8, R15 ;  /* 0x0000000f00087213 */ /* 0x000fe20000000000 */
[----:B---3--:R1:W-:Y:S04]  /*c350*/  STL [R1+0x43b0], R14 ;  /* 0x0043b00e01007387 */ /* 0x0083e80000100800 */
[----:B0-----:R-:W2:Y:S01]  /*c360*/  LDL.LU R15, [R1+0x168] ;  /* 0x00016800010f7983 */ /* 0x001ea20000300800 */
[----:B------:R-:W-:Y:S02]  /*c370*/  IABS R4, R4 ;  /* 0x0000000400047213 */ /* 0x000fe40000000000 */
[----:B------:R-:W-:-:S03]  /*c380*/  ISETP.GT.U32.AND P6, PT, R27, R11, PT ;  /* 0x0000000b1b00720c */ /* 0x000fc60003fc4070 */
[----:B------:R-:W-:-:S04]  /*c390*/  IMAD.HI.U32 R12, R0, R4, RZ ;  /* 0x00000004000c7227 */ /* 0x000fc800078e00ff */
[----:B------:R-:W-:-:S04]  /*c3a0*/  IMAD.MOV R12, RZ, RZ, -R12 ;  /* 0x000000ffff0c7224 */ /* 0x000fc800078e0a0c */
[----:B------:R-:W-:Y:S01]  /*c3b0*/  IMAD R4, R27, R12, R4 ;  /* 0x0000000c1b047224 */ /* 0x000fe200078e0204 */
[----:B----4-:R-:W-:Y:S01]  /*c3c0*/  IABS R12, R13 ;  /* 0x0000000d000c7213 */ /* 0x010fe20000000000 */
[----:B------:R-:W-:Y:S02]  /*c3d0*/  IMAD.MOV.U32 R13, RZ, RZ, R7 ;  /* 0x000000ffff0d7224 */ /* 0x000fe400078e0007 */
[----:B------:R-:W-:Y:S02]  /*c3e0*/  @!P6 IMAD.IADD R11, R11, 0x1, -R27 ;  /* 0x000000010b0be824 */ /* 0x000fe400078e0a1b */
[----:B-1----:R-:W-:Y:S02]  /*c3f0*/  IMAD.MOV.U32 R14, RZ, RZ, R10 ;  /* 0x000000ffff0e7224 */ /* 0x002fe400078e000a */
[----:B------:R-:W-:Y:S02]  /*c400*/  @!P4 IMAD.MOV R13, RZ, RZ, -R13 ;  /* 0x000000ffff0dc224 */ /* 0x000fe400078e0a0d */
[----:B------:R-:W-:-:S02]  /*c410*/  @!P0 IMAD.MOV R11, RZ, RZ, -R11 ;  /* 0x000000ffff0b8224 */ /* 0x000fc400078e0a0b */
[----:B------:R-:W-:Y:S01]  /*c420*/  @!P3 IMAD.MOV R14, RZ, RZ, -R14 ;  /* 0x000000ffff0eb224 */ /* 0x000fe200078e0a0e */
[----:B------:R0:W-:Y:S04]  /*c430*/  STL [R1+0x76c], R13 ;  /* 0x00076c0d01007387 */ /* 0x0001e80000100800 */
[----:B------:R1:W-:Y:S04]  /*c440*/  STL [R1+0x768], R11 ;  /* 0x0007680b01007387 */ /* 0x0003e80000100800 */
[----:B------:R-:W3:Y:S04]  /*c450*/  LDL R10, [R1+0x178] ;  /* 0x00017800010a7983 */ /* 0x000ee80000100800 */
[----:B0-----:R-:W4:Y:S04]  /*c460*/  LDL R13, [R1+0x17c] ;  /* 0x00017c00010d7983 */ /* 0x001f280000100800 */
[----:B-1----:R-:W5:Y:S04]  /*c470*/  LDL R11, [R1+0x174] ;  /* 0x00017400010b7983 */ /* 0x002f680000100800 */
[----:B------:R0:W-:Y:S04]  /*c480*/  STL [R1+0x764], R14 ;  /* 0x0007640e01007387 */ /* 0x0001e80000100800 */
[----:B0-----:R-:W4:Y:S01]  /*c490*/  LDL.LU R14, [R1+0x43b0] ;  /* 0x0043b000010e7983 */ /* 0x001f220000300800 */
[----:B--2---:R-:W-:-:S03]  /*c4a0*/  ISETP.GE.AND P3, PT, R15, RZ, PT ;  /* 0x000000ff0f00720c */ /* 0x004fc60003f66270 */
[----:B------:R-:W2:Y:S01]  /*c4b0*/  LDL.LU R15, [R1+0x43ac] ;  /* 0x0043ac00010f7983 */ /* 0x000ea20000300800 */
[----:B------:R-:W-:-:S13]  /*c4c0*/  ISETP.GT.U32.AND P6, PT, R27, R4, PT ;  /* 0x000000041b00720c */ /* 0x000fda0003fc4070 */
[----:B------:R-:W-:-:S05]  /*c4d0*/  @!P6 IMAD.IADD R4, R4, 0x1, -R27 ;  /* 0x000000010404e824 */ /* 0x000fca00078e0a1b */
[----:B------:R-:W-:-:S13]  /*c4e0*/  ISETP.GT.U32.AND P0, PT, R27, R4, PT ;  /* 0x000000041b00720c */ /* 0x000fda0003f04070 */
[----:B------:R-:W-:Y:S01]  /*c4f0*/  @!P0 IMAD.IADD R4, R4, 0x1, -R27 ;  /* 0x0000000104048824 */ /* 0x000fe200078e0a1b */
[----:B--2---:R-:W-:Y:S02]  /*c500*/  ISETP.GE.AND P0, PT, R15, RZ, PT ;  /* 0x000000ff0f00720c */ /* 0x004fe40003f06270 */
[----:B------:R-:W2:Y:S01]  /*c510*/  LDL.LU R15, [R1+0x188] ;  /* 0x00018800010f7983 */ /* 0x000ea20000300800 */
[----:B------:R-:W-:Y:S01]  /*c520*/  ISETP.GT.U32.AND P4, PT, R27, R5, PT ;  /* 0x000000051b00720c */ /* 0x000fe20003f84070 */
[----:B------:R-:W-:-:S04]  /*c530*/  IMAD.HI.U32 R7, R0, R8, RZ ;  /* 0x0000000800077227 */ /* 0x000fc800078e00ff */
[----:B------:R-:W-:-:S04]  /*c540*/  IMAD.MOV R7, RZ, RZ, -R7 ;  /* 0x000000ffff077224 */ /* 0x000fc800078e0a07 */
[----:B------:R-:W-:Y:S01]  /*c550*/  IMAD R7, R27, R7, R8 ;  /* 0x000000071b077224 */ /* 0x000fe200078e0208 */
[----:B---3--:R-:W-:-:S03]  /*c560*/  IABS R8, R10 ;  /* 0x0000000a00087213 */ /* 0x008fc60000000000 */
[----:B------:R-:W-:Y:S01]  /*c570*/  @!P4 IMAD.IADD R5, R5, 0x1, -R27 ;  /* 0x000000010505c824 */ /* 0x000fe200078e0a1b */
[----:B----4-:R-:W-:Y:S01]  /*c580*/  IABS R10, R14 ;  /* 0x0000000e000a7213 */ /* 0x010fe20000000000 */
[----:B------:R-:W-:Y:S02]  /*c590*/  @!P2 IMAD.MOV R4, RZ, RZ, -R4 ;  /* 0x000000ffff04a224 */ /* 0x000fe400078e0a04 */
[----:B------:R-:W-:Y:S01]  /*c5a0*/  IMAD.HI.U32 R6, R0, R9, RZ ;  /* 0x0000000900067227 */ /* 0x000fe200078e00ff */
[----:B------:R-:W-:-:S03]  /*c5b0*/  IABS R2, R2 ;  /* 0x0000000200027213 */ /* 0x000fc60000000000 */
[----:B------:R-:W-:-:S04]  /*c5c0*/  IMAD.MOV R6, RZ, RZ, -R6 ;  /* 0x000000ffff067224 */ /* 0x000fc800078e0a06 */
[----:B------:R-:W-:Y:S02]  /*c5d0*/  IMAD R6, R27, R6, R9 ;  /* 0x000000061b067224 */ /* 0x000fe400078e0209 */
[----:B------:R-:W-:-:S03]  /*c5e0*/  IMAD.HI.U32 R9, R0, R2, RZ ;  /* 0x0000000200097227 */ /* 0x000fc600078e00ff */
[----:B------:R-:W-:Y:S01]  /*c5f0*/  ISETP.GT.U32.AND P6, PT, R27, R6, PT ;  /* 0x000000061b00720c */ /* 0x000fe20003fc4070 */
[----:B------:R-:W-:-:S04]  /*c600*/  IMAD.MOV R9, RZ, RZ, -R9 ;  /* 0x000000ffff097224 */ /* 0x000fc800078e0a09 */
[----:B------:R-:W-:Y:S01]  /*c610*/  IMAD R2, R27, R9, R2 ;  /* 0x000000091b027224 */ /* 0x000fe200078e0202 */
[----:B--2---:R0:W-:Y:S04]  /*c620*/  STL [R1+0x43a8], R15 ;  /* 0x0043a80f01007387 */ /* 0x0041e80000100800 */
[----:B0-----:R-:W2:Y:S04]  /*c630*/  LDL.LU R15, [R1+0x170] ;  /* 0x00017000010f7983 */ /* 0x001ea80000300800 */
[----:B------:R0:W-:Y:S02]  /*c640*/  STL [R1+0x43a4], R14 ;  /* 0x0043a40e01007387 */ /* 0x0001e40000100800 */
[----:B0-----:R-:W-:-:S04]  /*c650*/  IMAD.MOV.U32 R14, RZ, RZ, R5 ;  /* 0x000000ffff0e7224 */ /* 0x001fc800078e0005 */
[----:B------:R-:W-:-:S05]  /*c660*/  @!P5 IMAD.MOV R14, RZ, RZ, -R14 ;  /* 0x000000ffff0ed224 */ /* 0x000fca00078e0a0e */
[----:B------:R0:W-:Y:S04]  /*c670*/  STL [R1+0x760], R14 ;  /* 0x0007600e01007387 */ /* 0x0001e80000100800 */
[----:B------:R-:W-:Y:S04]  /*c680*/  STL [R1+0x75c], R4 ;  /* 0x00075c0401007387 */ /* 0x000fe80000100800 */
[----:B0-----:R-:W3:Y:S01]  /*c690*/  LDL.LU R14, [R1+0x178] ;  /* 0x00017800010e7983 */ /* 0x001ee20000300800 */
[C---:B------:R-:W-:Y:S01]  /*c6a0*/  ISETP.GT.U32.AND P4, PT, R27.reuse, R2, PT ;  /* 0x000000021b00720c */ /* 0x040fe20003f84070 */
[----:B------:R-:W-:Y:S01]  /*c6b0*/  @!P6 IMAD.IADD R6, R6, 0x1, -R27 ;  /* 0x000000010606e824 */ /* 0x000fe200078e0a1b */
[----:B------:R-:W-:-:S02]  /*c6c0*/  ISETP.GT.U32.AND P6, PT, R27, R7, PT ;  /* 0x000000071b00720c */ /* 0x000fc40003fc4070 */
[----:B-----5:R-:W-:-:S09]  /*c6d0*/  IABS R11, R11 ;  /* 0x0000000b000b7213 */ /* 0x020fd20000000000 */
[--C-:B------:R-:W-:Y:S02]  /*c6e0*/  @!P4 IMAD.IADD R2, R2, 0x1, -R27.reuse ;  /* 0x000000010202c824 */ /* 0x100fe400078e0a1b */
[----:B------:R-:W-:Y:S01]  /*c6f0*/  @!P6 IMAD.IADD R7, R7, 0x1, -R27 ;  /* 0x000000010707e824 */ /* 0x000fe200078e0a1b */
[C---:B------:R-:W-:Y:S01]  /*c700*/  ISETP.GT.U32.AND P4, PT, R27.reuse, R6, PT ;  /* 0x000000061b00720c */ /* 0x040fe20003f84070 */
[----:B------:R-:W-:Y:S01]  /*c710*/  IMAD.HI.U32 R5, R0, R11, RZ ;  /* 0x0000000b00057227 */ /* 0x000fe200078e00ff */
[----:B------:R-:W-:-:S03]  /*c720*/  ISETP.GT.U32.AND P6, PT, R27, R2, PT ;  /* 0x000000021b00720c */ /* 0x000fc60003fc4070 */
[----:B------:R-:W-:-:S04]  /*c730*/  IMAD.HI.U32 R9, R0, R12, RZ ;  /* 0x0000000c00097227 */ /* 0x000fc800078e00ff */
[----:B------:R-:W-:Y:S02]  /*c740*/  IMAD.MOV R5, RZ, RZ, -R5 ;  /* 0x000000ffff057224 */ /* 0x000fe400078e0a05 */
[----:B------:R-:W-:Y:S02]  /*c750*/  IMAD.MOV R9, RZ, RZ, -R9 ;  /* 0x000000ffff097224 */ /* 0x000fe400078e0a09 */
[C---:B------:R-:W-:Y:S02]  /*c760*/  IMAD R5, R27.reuse, R5, R11 ;  /* 0x000000051b057224 */ /* 0x040fe400078e020b */
[C---:B------:R-:W-:Y:S01]  /*c770*/  IMAD R12, R27.reuse, R9, R12 ;  /* 0x000000091b0c7224 */ /* 0x040fe200078e020c */
[----:B------:R-:W-:Y:S01]  /*c780*/  IABS R9, R13 ;  /* 0x0000000d00097213 */ /* 0x000fe20000000000 */
[--C-:B------:R-:W-:Y:S01]  /*c790*/  @!P6 IMAD.IADD R2, R2, 0x1, -R27.reuse ;  /* 0x000000010202e824 */ /* 0x100fe200078e0a1b */
[----:B------:R-:W-:Y:S01]  /*c7a0*/  ISETP.GT.U32.AND P6, PT, R27, R5, PT ;  /* 0x000000051b00720c */ /* 0x000fe20003fc4070 */
[----:B------:R-:W-:-:S02]  /*c7b0*/  @!P4 IMAD.IADD R6, R6, 0x1, -R27 ;  /* 0x000000010606c824 */ /* 0x000fc400078e0a1b */
[----:B------:R-:W-:-:S04]  /*c7c0*/  IMAD.HI.U32 R13, R0, R8, RZ ;  /* 0x00000008000d7227 */ /* 0x000fc800078e00ff */
[----:B------:R-:W-:-:S04]  /*c7d0*/  IMAD.MOV R13, RZ, RZ, -R13 ;  /* 0x000000ffff0d7224 */ /* 0x000fc800078e0a0d */
[----:B------:R-:W-:Y:S02]  /*c7e0*/  IMAD R8, R27, R13, R8 ;  /* 0x0000000d1b087224 */ /* 0x000fe400078e0208 */
[----:B------:R-:W4:Y:S01]  /*c7f0*/  LDL.LU R13, [R1+0x18c] ;  /* 0x00018c00010d7983 */ /* 0x000f220000300800 */
[----:B------:R-:W-:Y:S01]  /*c800*/  @!P6 IMAD.IADD R5, R5, 0x1, -R27 ;  /* 0x000000010505e824 */ /* 0x000fe200078e0a1b */
[----:B--2---:R-:W-:Y:S01]  /*c810*/  ISETP.GE.AND P4, PT, R15, RZ, PT ;  /* 0x000000ff0f00720c */ /* 0x004fe20003f86270 */
[----:B------:R-:W-:Y:S02]  /*c820*/  IMAD.MOV.U32 R15, RZ, RZ, R6 ;  /* 0x000000ffff0f7224 */ /* 0x000fe400078e0006 */
[----:B------:R-:W2:Y:S02]  /*c830*/  LDL.LU R6, [R1+0x174] ;  /* 0x0001740001067983 */ /* 0x000ea40000300800 */
[----:B------:R-:W-:-:S05]  /*c840*/  @!P1 IMAD.MOV R15, RZ, RZ, -R15 ;  /* 0x000000ffff0f9224 */ /* 0x000fca00078e0a0f */
[----:B------:R0:W-:Y:S04]  /*c850*/  STL [R1+0x758], R15 ;  /* 0x0007580f01007387 */ /* 0x0001e80000100800 */
[----:B0-----:R-:W5:Y:S01]  /*c860*/  LDL.LU R15, [R1+0x43a8] ;  /* 0x0043a800010f7983 */ /* 0x001f620000300800 */
[----:B---3--:R-:W-:-:S03]  /*c870*/  ISETP.GE.AND P6, PT, R14, RZ, PT ;  /* 0x000000ff0e00720c */ /* 0x008fc60003fc6270 */
[----:B------:R-:W3:Y:S01]  /*c880*/  LDL.LU R14, [R1+0x43a4] ;  /* 0x0043a400010e7983 */ /* 0x000ee20000300800 */
[C---:B------:R-:W-:Y:S02]  /*c890*/  ISETP.GT.U32.AND P5, PT, R27.reuse, R7, PT ;  /* 0x000000071b00720c */ /* 0x040fe40003fa4070 */
[----:B------:R-:W-:Y:S01]  /*c8a0*/  ISETP.GT.U32.AND P2, PT, R27, R12, PT ;  /* 0x0000000c1b00720c */ /* 0x000fe20003f44070 */
[----:B------:R-:W-:-:S10]  /*c8b0*/  IMAD.HI.U32 R4, R0, R9, RZ ;  /* 0x0000000900047227 */ /* 0x000fd400078e00ff */
[--C-:B------:R-:W-:Y:S01]  /*c8c0*/  @!P5 IMAD.IADD R7, R7, 0x1, -R27.reuse ;  /* 0x000000010707d824 */ /* 0x100fe200078e0a1b */
[----:B------:R-:W-:Y:S01]  /*c8d0*/  ISETP.GT.U32.AND P5, PT, R27, R8, PT ;  /* 0x000000081b00720c */ /* 0x000fe20003fa4070 */
[----:B------:R-:W-:Y:S02]  /*c8e0*/  @!P2 IMAD.IADD R12, R12, 0x1, -R27 ;  /* 0x000000010c0ca824 */ /* 0x000fe400078e0a1b */
[----:B------:R-:W-:-:S03]  /*c8f0*/  IMAD.MOV R4, RZ, RZ, -R4 ;  /* 0x000000ffff047224 */ /* 0x000fc600078e0a04 */
[----:B------:R-:W-:Y:S01]  /*c900*/  ISETP.GT.U32.AND P2, PT, R27, R12, PT ;  /* 0x0000000c1b00720c */ /* 0x000fe20003f44070 */
[----:B------:R-:W-:-:S04]  /*c910*/  IMAD.HI.U32 R11, R0, R10, RZ ;  /* 0x0000000a000b7227 */ /* 0x000fc800078e00ff */
[C---:B------:R-:W-:Y:S02]  /*c920*/  IMAD R4, R27.reuse, R4, R9 ;  /* 0x000000041b047224 */ /* 0x040fe400078e0209 */
[----:B------:R-:W-:Y:S02]  /*c930*/  IMAD.MOV.U32 R9, RZ, RZ, R2 ;  /* 0x000000ffff097224 */ /* 0x000fe400078e0002 */
[----:B------:R-:W-:Y:S02]  /*c940*/  @!P5 IMAD.IADD R8, R8, 0x1, -R27 ;  /* 0x000000010808d824 */ /* 0x000fe400078e0a1b */
[----:B------:R-:W-:Y:S02]  /*c950*/  IMAD.MOV R11, RZ, RZ, -R11 ;  /* 0x000000ffff0b7224 */ /* 0x000fe400078e0a0b */
[----:B------:R-:W-:Y:S01]  /*c960*/  @!P3 IMAD.MOV R9, RZ, RZ, -R9 ;  /* 0x000000ffff09b224 */ /* 0x000fe200078e0a09 */
[----:B------:R-:W-:Y:S01]  /*c970*/  ISETP.GT.U32.AND P5, PT, R27, R8, PT ;  /* 0x000000081b00720c */ /* 0x000fe20003fa4070 */
[----:B------:R-:W-:-:S02]  /*c980*/  @!P2 IMAD.IADD R12, R12, 0x1, -R27 ;  /* 0x000000010c0ca824 */ /* 0x000fc400078e0a1b */
[----:B------:R-:W-:Y:S02]  /*c990*/  IMAD R10, R27, R11, R10 ;  /* 0x0000000b1b0a7224 */ /* 0x000fe400078e020a */
[----:B------:R-:W4:Y:S04]  /*c9a0*/  LDL.LU R11, [R1+0x17c] ;  /* 0x00017c00010b7983 */ /* 0x000f280000300800 */
[----:B------:R0:W-:Y:S01]  /*c9b0*/  STL [R1+0x754], R9 ;  /* 0x0007540901007387 */ /* 0x0001e20000100800 */
[----:B------:R-:W-:Y:S02]  /*c9c0*/  @!P0 IMAD.MOV R7, RZ, RZ, -R7 ;  /* 0x000000ffff078224 */ /* 0x000fe400078e0a07 */
[----:B0-----:R-:W-:Y:S02]  /*c9d0*/  IMAD.MOV.U32 R9, RZ, RZ, R12 ;  /* 0x000000ffff097224 */ /* 0x001fe400078e000c */
[----:B------:R-:W4:Y:S02]  /*c9e0*/  LDL.LU R12, [R1+0x194] ;  /* 0x00019400010c7983 */ /* 0x000f240000300800 */
[----:B------:R-:W-:-:S02]  /*c9f0*/  @!P4 IMAD.MOV R9, RZ, RZ, -R9 ;  /* 0x000000ffff09c224 */ /* 0x000fc400078e0a09 */
[----:B------:R-:W-:Y:S01]  /*ca00*/  STL [R1+0x750], R7 ;  /* 0x0007500701007387 */ /* 0x000fe20000100800 */
[----:B------:R-:W-:-:S03]  /*ca10*/  @!P5 IMAD.IADD R8, R8, 0x1, -R27 ;  /* 0x000000010808d824 */ /* 0x000fc600078e0a1b */
[----:B------:R-:W-:Y:S01]  /*ca20*/  STL [R1+0x74c], R9 ;  /* 0x00074c0901007387 */ /* 0x000fe20000100800 */
[----:B---3--:R-:W-:-:S03]  /*ca30*/  ISETP.GE.AND P5, PT, R14, RZ, PT ;  /* 0x000000ff0e00720c */ /* 0x008fc60003fa6270 */
[----:B------:R-:W3:Y:S01]  /*ca40*/  LDL.LU R14, [R1+0x198] ;  /* 0x00019800010e7983 */ /* 0x000ee20000300800 */
[----:B--2---:R-:W-:Y:S02]  /*ca50*/  ISETP.GE.AND P1, PT, R6, RZ, PT ;  /* 0x000000ff0600720c */ /* 0x004fe40003f26270 */
[----:B-----5:R-:W-:Y:S02]  /*ca60*/  IABS R6, R15 ;  /* 0x0000000f00067213 */ /* 0x020fe40000000000 */
[----:B------:R-:W-:-:S03]  /*ca70*/  ISETP.GT.U32.AND P3, PT, R27, R5, PT ;  /* 0x000000051b00720c */ /* 0x000fc60003f64070 */
[----:B------:R-:W-:-:S04]  /*ca80*/  IMAD.HI.U32 R2, R0, R6, RZ ;  /* 0x0000000600027227 */ /* 0x000fc800078e00ff */
[----:B------:R-:W-:Y:S01]  /*ca90*/  IMAD.MOV R2, RZ, RZ, -R2 ;  /* 0x000000ffff027224 */ /* 0x000fe200078e0a02 */
[----:B------:R-:W-:-:S03]  /*caa0*/  ISETP.GT.U32.AND P4, PT, R27, R10, PT ;  /* 0x0000000a1b00720c */ /* 0x000fc60003f84070 */
[C---:B------:R-:W-:Y:S01]  /*cab0*/  IMAD R2, R27.reuse, R2, R6 ;  /* 0x000000021b027224 */ /* 0x040fe200078e0206 */
[----:B------:R-:W-:Y:S01]  /*cac0*/  ISETP.GT.U32.AND P2, PT, R27, R4, PT ;  /* 0x000000041b00720c */ /* 0x000fe20003f44070 */
[----:B------:R-:W-:-:S03]  /*cad0*/  @!P3 IMAD.IADD R5, R5, 0x1, -R27 ;  /* 0x000000010505b824 */ /* 0x000fc600078e0a1b */
[----:B------:R-:W-:Y:S01]  /*cae0*/  ISETP.GT.U32.AND P3, PT, R27, R2, PT ;  /* 0x000000021b00720c */ /* 0x000fe20003f64070 */
[----:B---3--:R0:W-:Y:S04]  /*caf0*/  STL [R1+0x43a0], R14 ;  /* 0x0043a00e01007387 */ /* 0x0081e80000100800 */
[----:B0-----:R-:W2:Y:S01]  /*cb00*/  LDL.LU R14, [R1+0x190] ;  /* 0x00019000010e7983 */ /* 0x001ea20000300800 */
[----:B------:R-:W-:-:S03]  /*cb10*/  @!P4 IMAD.IADD R10, R10, 0x1, -R27 ;  /* 0x000000010a0ac824 */ /* 0x000fc600078e0a1b */
[----:B------:R-:W-:-:S04]  /*cb20*/  @!P2 IMAD.IADD R4, R4, 0x1, -R27 ;  /* 0x000000010404a824 */ /* 0x000fc800078e0a1b */
[----:B------:R-:W-:Y:S01]  /*cb30*/  @!P3 IMAD.IADD R2, R2, 0x1, -R27 ;  /* 0x000000010202b824 */ /* 0x000fe200078e0a1b */
[C---:B------:R-:W-:Y:S01]  /*cb40*/  ISETP.GT.U32.AND P3, PT, R27.reuse, R10, PT ;  /* 0x0000000a1b00720c */ /* 0x040fe20003f64070 */
[----:B------:R-:W-:Y:S01]  /*cb50*/  @!P1 IMAD.MOV R5, RZ, RZ, -R5 ;  /* 0x000000ffff059224 */ /* 0x000fe200078e0a05 */
[----:B----4-:R-:W-:Y:S02]  /*cb60*/  IABS R6, R13 ;  /* 0x0000000d00067213 */ /* 0x010fe40000000000 */
[----:B------:R-:W-:Y:S02]  /*cb70*/  ISETP.GT.U32.AND P4, PT, R27, R4, PT ;  /* 0x000000041b00720c */ /* 0x000fe40003f84070 */
[----:B------:R-:W-:Y:S02]  /*cb80*/  ISETP.GE.AND P2, PT, R15, RZ, PT ;  /* 0x000000ff0f00720c */ /* 0x000fe40003f46270 */
[----:B------:R-:W3:Y:S01]  /*cb90*/  LDL.LU R15, [R1+0x1a0] ;  /* 0x0001a000010f7983 */ /* 0x000ee20000300800 */
[----:B------:R-:W-:Y:S01]  /*cba0*/  ISETP.GE.AND P0, PT, R11, RZ, PT ;  /* 0x000000ff0b00720c */ /* 0x000fe20003f06270 */
[----:B------:R-:W-:-:S02]  /*cbb0*/  IMAD.HI.U32 R11, R0, R6, RZ ;  /* 0x00000006000b7227 */ /* 0x000fc400078e00ff */
[----:B------:R0:W-:Y:S02]  /*cbc0*/  STL [R1+0x740], R5 ;  /* 0x0007400501007387 */ /* 0x0001e40000100800 */
[----:B------:R-:W-:Y:S02]  /*cbd0*/  IMAD.MOV R11, RZ, RZ, -R11 ;  /* 0x000000ffff0b7224 */ /* 0x000fe400078e0a0b */
[----:B0-----:R-:W-:-:S04]  /*cbe0*/  IMAD.MOV.U32 R5, RZ, RZ, R8 ;  /* 0x000000ffff057224 */ /* 0x001fc800078e0008 */
[----:B------:R-:W-:Y:S01]  /*cbf0*/  @!P6 IMAD.MOV R5, RZ, RZ, -R5 ;  /* 0x000000ffff05e224 */ /* 0x000fe200078e0a05 */
[----:B------:R-:W-:Y:S01]  /*cc00*/  ISETP.GE.AND P6, PT, R13, RZ, PT ;  /* 0x000000ff0d00720c */ /* 0x000fe20003fc6270 */
[--C-:B------:R-:W-:Y:S01]  /*cc10*/  @!P3 IMAD.IADD R10, R10, 0x1, -R27.reuse ;  /* 0x000000010a0ab824 */ /* 0x100fe200078e0a1b */
[----:B------:R-:W4:Y:S01]  /*cc20*/  LDL R13, [R1+0x1a4] ;  /* 0x0001a400010d7983 */ /* 0x000f220000100800 */
[----:B------:R-:W-:Y:S02]  /*cc30*/  IMAD R6, R27, R11, R6 ;  /* 0x0000000b1b067224 */ /* 0x000fe400078e0206 */
[----:B------:R-:W-:Y:S01]  /*cc40*/  @!P4 IMAD.IADD R4, R4, 0x1, -R27 ;  /* 0x000000010404c824 */ /* 0x000fe200078e0a1b */
[----:B------:R-:W-:Y:S04]  /*cc50*/  STL [R1+0x73c], R5 ;  /* 0x00073c0501007387 */ /* 0x000fe80000100800 */
[----:B------:R-:W5:Y:S01]  /*cc60*/  LDL R11, [R1+0x19c] ;  /* 0x00019c00010b7983 */ /* 0x000f620000100800 */
[----:B--2---:R-:W-:-:S02]  /*cc70*/  IABS R7, R14 ;  /* 0x0000000e00077213 */ /* 0x004fc40000000000 */
[----:B------:R-:W-:Y:S02]  /*cc80*/  ISETP.GE.AND P4, PT, R14, RZ, PT ;  /* 0x000000ff0e00720c */ /* 0x000fe40003f86270 */
[----:B------:R-:W2:Y:S04]  /*cc90*/  LDL.LU R14, [R1+0x43a0] ;  /* 0x0043a000010e7983 */ /* 0x000ea80000300800 */
[----:B------:R0:W-:Y:S02]  /*cca0*/  STL [R1+0x439c], R10 ;  /* 0x00439c0a01007387 */ /* 0x0001e40000100800 */
[----:B0-----:R-:W-:-:S04]  /*ccb0*/  IMAD.MOV.U32 R10, RZ, RZ, R4 ;  /* 0x000000ffff0a7224 */ /* 0x001fc800078e0004 */
[----:B------:R-:W-:-:S05]  /*ccc0*/  @!P0 IMAD.MOV R10, RZ, RZ, -R10 ;  /* 0x000000ffff0a8224 */ /* 0x000fca00078e0a0a */
[----:B------:R0:W-:Y:S04]  /*ccd0*/  STL [R1+0x730], R10 ;  /* 0x0007300a01007387 */ /* 0x0001e80000100800 */
[----:B0-----:R-:W3:Y:S01]  /*cce0*/  LDL.LU R10, [R1+0x439c] ;  /* 0x00439c00010a7983 */ /* 0x001ee20000300800 */
[----:B------:R-:W-:Y:S02]  /*ccf0*/  ISETP.GT.U32.AND P1, PT, R27, R2, PT ;  /* 0x000000021b00720c */ /* 0x000fe40003f24070 */
[----:B------:R-:W-:-:S05]  /*cd00*/  IABS R9, R12 ;  /* 0x0000000c00097213 */ /* 0x000fca0000000000 */
[----:B------:R-:W-:Y:S01]  /*cd10*/  IMAD.HI.U32 R8, R0, R9, RZ ;  /* 0x0000000900087227 */ /* 0x000fe200078e00ff */
[----:B-----5:R-:W-:-:S03]  /*cd20*/  IABS R11, R11 ;  /* 0x0000000b000b7213 */ /* 0x020fc60000000000 */
[----:B------:R-:W-:Y:S02]  /*cd30*/  IMAD.MOV R8, RZ, RZ, -R8 ;  /* 0x000000ffff087224 */ /* 0x000fe400078e0a08 */
[----:B------:R-:W-:Y:S01]  /*cd40*/  @!P1 IMAD.IADD R2, R2, 0x1, -R27 ;  /* 0x0000000102029824 */ /* 0x000fe200078e0a1b */
[----:B------:R-:W-:Y:S01]  /*cd50*/  ISETP.GE.AND P1, PT, R12, RZ, PT ;  /* 0x000000ff0c00720c */ /* 0x000fe20003f26270 */
[----:B------:R-:W-:Y:S01]  /*cd60*/  IMAD R9, R27, R8, R9 ;  /* 0x000000081b097224 */ /* 0x000fe200078e0209 */
[----:B----4-:R-:W-:Y:S01]  /*cd70*/  IABS R8, R13 ;  /* 0x0000000d00087213 */ /* 0x010fe20000000000 */
[----:B------:R-:W-:-:S04]  /*cd80*/  IMAD.HI.U32 R13, R0, R11, RZ ;  /* 0x0000000b000d7227 */ /* 0x000fc800078e00ff */
[----:B------:R-:W-:Y:S02]  /*cd90*/  @!P2 IMAD.MOV R2, RZ, RZ, -R2 ;  /* 0x000000ffff02a224 */ /* 0x000fe400078e0a02 */
[----:B------:R-:W-:-:S04]  /*cda0*/  IMAD.MOV R13, RZ, RZ, -R13 ;  /* 0x000000ffff0d7224 */ /* 0x000fc800078e0a0d */
[----:B------:R-:W-:Y:S01]  /*cdb0*/  IMAD R11, R27, R13, R11 ;  /* 0x0000000d1b0b7224 */ /* 0x000fe200078e020b */
[----:B--2---:R-:W-:-:S05]  /*cdc0*/  IABS R12, R14 ;  /* 0x0000000e000c7213 */ /* 0x004fca0000000000 */
[----:B------:R-:W-:-:S04]  /*cdd0*/  IMAD.HI.U32 R4, R0, R12, RZ ;  /* 0x0000000c00047227 */ /* 0x000fc800078e00ff */
[----:B------:R-:W-:-:S04]  /*cde0*/  IMAD.MOV R4, RZ, RZ, -R4 ;  /* 0x000000ffff047224 */ /* 0x000fc800078e0a04 */
[----:B------:R-:W-:Y:S02]  /*cdf0*/  IMAD R4, R27, R4, R12 ;  /* 0x000000041b047224 */ /* 0x000fe400078e020c */
[----:B---3--:R-:W-:-:S05]  /*ce00*/  @!P5 IMAD.MOV R10, RZ, RZ, -R10 ;  /* 0x000000ffff0ad224 */ /* 0x008fca00078e0a0a */
[----:B------:R-:W-:Y:S04]  /*ce10*/  STL [R1+0x72c], R10 ;  /* 0x00072c0a01007387 */ /* 0x000fe80000100800 */
[----:B------:R0:W-:Y:S04]  /*ce20*/  STL [R1+0x728], R2 ;  /* 0x0007280201007387 */ /* 0x0001e80000100800 */
[----:B------:R-:W2:Y:S04]  /*ce30*/  LDL.LU R12, [R1+0x1ac] ;  /* 0x0001ac00010c7983 */ /* 0x000ea80000300800 */
[----:B------:R-:W3:Y:S01]  /*ce40*/  LDL R13, [R1+0x1a8] ;  /* 0x0001a800010d7983 */ /* 0x000ee20000100800 */
[----:B------:R-:W-:Y:S01]  /*ce50*/  ISETP.GT.U32.AND P3, PT, R27, R6, PT ;  /* 0x000000061b00720c */ /* 0x000fe20003f64070 */
[----:B------:R-:W-:-:S04]  /*ce60*/  IMAD.HI.U32 R5, R0, R7, RZ ;  /* 0x0000000700057227 */ /* 0x000fc800078e00ff */
[----:B------:R-:W-:-:S04]  /*ce70*/  IMAD.MOV R5, RZ, RZ, -R5 ;  /* 0x000000ffff057224 */ /* 0x000fc800078e0a05 */
[----:B------:R-:W-:-:S04]  /*ce80*/  IMAD R7, R27, R5, R7 ;  /* 0x000000051b077224 */ /* 0x000fc800078e0207 */
[----:B------:R-:W-:Y:S01]  /*ce90*/  @!P3 IMAD.IADD R6, R6, 0x1, -R27 ;  /* 0x000000010606b824 */ /* 0x000fe200078e0a1b */
[----:B------:R-:W-:-:S04]  /*cea0*/  ISETP.GT.U32.AND P0, PT, R27, R7, PT ;  /* 0x000000071b00720c */ /* 0x000fc80003f04070 */
[----:B------:R-:W-:Y:S02]  /*ceb0*/  ISETP.GT.U32.AND P3, PT, R27, R6, PT ;  /* 0x000000061b00720c */ /* 0x000fe40003f64070 */
[----:B------:R-:W-:-:S07]  /*cec0*/  ISETP.GE.AND P2, PT, R14, RZ, PT ;  /* 0x000000ff0e00720c */ /* 0x000fce0003f46270 */
[----:B------:R-:W-:-:S04]  /*ced0*/  @!P0 IMAD.IADD R7, R7, 0x1, -R27 ;  /* 0x0000000107078824 */ /* 0x000fc800078e0a1b */
[----:B------:R-:W-:Y:S01]  /*cee0*/  @!P3 IMAD.IADD R6, R6, 0x1, -R27 ;  /* 0x000000010606b824 */ /* 0x000fe200078e0a1b */
[----:B------:R-:W-:-:S03]  /*cef0*/  ISETP.GT.U32.AND P3, PT, R27, R4, PT ;  /* 0x000000041b00720c */ /* 0x000fc60003f64070 */
[----:B------:R-:W-:Y:S02]  /*cf00*/  IMAD.MOV.U32 R14, RZ, RZ, R6 ;  /* 0x000000ffff0e7224 */ /* 0x000fe400078e0006 */
[----:B------:R-:W4:Y:S01]  /*cf10*/  LDL.LU R6, [R1+0x19c] ;  /* 0x00019c0001067983 */ /* 0x000f220000300800 */
[----:B------:R-:W-:Y:S02]  /*cf20*/  ISETP.GT.U32.AND P0, PT, R27, R7, PT ;  /* 0x000000071b00720c */ /* 0x000fe40003f04070 */
[----:B------:R-:W-:-:S05]  /*cf30*/  IABS R5, R15 ;  /* 0x0000000f00057213 */ /* 0x000fca0000000000 */
[----:B0-----:R-:W-:-:S04]  /*cf40*/  IMAD.HI.U32 R2, R0, R5, RZ ;  /* 0x0000000500027227 */ /* 0x001fc800078e00ff */
[--C-:B------:R-:W-:Y:S02]  /*cf50*/  @!P3 IMAD.IADD R4, R4, 0x1, -R27.reuse ;  /* 0x000000010404b824 */ /* 0x100fe400078e0a1b */
[----:B------:R-:W-:Y:S02]  /*cf60*/  IMAD.MOV R2, RZ, RZ, -R2 ;  /* 0x000000ffff027224 */ /* 0x000fe400078e0a02 */
[----:B------:R-:W-:Y:S02]  /*cf70*/  @!P0 IMAD.IADD R7, R7, 0x1, -R27 ;  /* 0x0000000107078824 */ /* 0x000fe400078e0a1b */
[----:B------:R-:W-:Y:S01]  /*cf80*/  @!P6 IMAD.MOV R14, RZ, RZ, -R14 ;  /* 0x000000ffff0ee224 */ /* 0x000fe200078e0a0e */
[C---:B------:R-:W-:Y:S01]  /*cf90*/  ISETP.GT.U32.AND P3, PT, R27.reuse, R4, PT ;  /* 0x000000041b00720c */ /* 0x040fe20003f64070 */
[----:B------:R-:W-:Y:S02]  /*cfa0*/  IMAD R2, R27, R2, R5 ;  /* 0x000000021b027224 */ /* 0x000fe400078e0205 */
[----:B------:R-:W-:Y:S01]  /*cfb0*/  @!P4 IMAD.MOV R7, RZ, RZ, -R7 ;  /* 0x000000ffff07c224 */ /* 0x000fe200078e0a07 */
[----:B------:R0:W-:Y:S04]  /*cfc0*/  STL [R1+0x720], R14 ;  /* 0x0007200e01007387 */ /* 0x0001e80000100800 */
[----:B0-----:R-:W5:Y:S05]  /*cfd0*/  LDL.LU R14, [R1+0x1b0] ;  /* 0x0001b000010e7983 */ /* 0x001f6a0000300800 */
[----:B------:R-:W-:Y:S01]  /*cfe0*/  @!P3 IMAD.IADD R4, R4, 0x1, -R27 ;  /* 0x000000010404b824 */ /* 0x000fe200078e0a1b */
[----:B------:R-:W-:-:S02]  /*cff0*/  ISETP.GE.AND P3, PT, R15, RZ, PT ;  /* 0x000000ff0f00720c */ /* 0x000fc40003f66270 */
[----:B---3--:R-:W-:Y:S02]  /*d000*/  IABS R5, R13 ;  /* 0x0000000d00057213 */ /* 0x008fe40000000000 */
[----:B------:R-:W3:Y:S04]  /*d010*/  LDL.LU R13, [R1+0x1a4] ;  /* 0x0001a400010d7983 */ /* 0x000ee80000300800 */
[----:B------:R0:W-:Y:S04]  /*d020*/  STL [R1+0x71c], R7 ;  /* 0x00071c0701007387 */ /* 0x0001e80000100800 */
[----:B------:R-:W3:Y:S01]  /*d030*/  LDL.LU R15, [R1+0x1b4] ;  /* 0x0001b400010f7983 */ /* 0x000ee20000300800 */
[----:B0-----:R-:W-:-:S04]  /*d040*/  IMAD.HI.U32 R7, R0, R5, RZ ;  /* 0x0000000500077227 */ /* 0x001fc800078e00ff */
[----:B------:R-:W-:-:S04]  /*d050*/  IMAD.MOV R7, RZ, RZ, -R7 ;  /* 0x000000ffff077224 */ /* 0x000fc800078e0a07 */
[C---:B------:R-:W-:Y:S02]  /*d060*/  IMAD R5, R27.reuse, R7, R5 ;  /* 0x000000071b057224 */ /* 0x040fe400078e0205 */
[----:B------:R-:W3:Y:S01]  /*d070*/  LDL.LU R7, [R1+0x1a8] ;  /* 0x0001a80001077983 */ /* 0x000ee20000300800 */
[C---:B------:R-:W-:Y:S02]  /*d080*/  ISETP.GT.U32.AND P5, PT, R27.reuse, R9, PT ;  /* 0x000000091b00720c */ /* 0x040fe40003fa4070 */
[----:B------:R-:W-:Y:S01]  /*d090*/  ISETP.GT.U32.AND P6, PT, R27, R11, PT ;  /* 0x0000000b1b00720c */ /* 0x000fe20003fc4070 */
[----:B------:R-:W-:-:S10]  /*d0a0*/  IMAD.HI.U32 R10, R0, R8, RZ ;  /* 0x00000008000a7227 */ /* 0x000fd400078e00ff */
[----:B------:R-:W-:-:S05]  /*d0b0*/  @!P5 IMAD.IADD R9, R9, 0x1, -R27 ;  /* 0x000000010909d824 */ /* 0x000fca00078e0a1b */
[C---:B------:R-:W-:Y:S01]  /*d0c0*/  ISETP.GT.U32.AND P5, PT, R27.reuse, R9, PT ;  /* 0x000000091b00720c */ /* 0x040fe20003fa4070 */
[----:B------:R-:W-:Y:S01]  /*d0d0*/  IMAD.MOV R10, RZ, RZ, -R10 ;  /* 0x000000ffff0a7224 */ /* 0x000fe200078e0a0a */
[----:B------:R-:W-:Y:S01]  /*d0e0*/  ISETP.GT.U32.AND P0, PT, R27, R2, PT ;  /* 0x000000021b00720c */ /* 0x000fe20003f04070 */
[----:B------:R-:W-:Y:S02]  /*d0f0*/  @!P6 IMAD.IADD R11, R11, 0x1, -R27 ;  /* 0x000000010b0be824 */ /* 0x000fe400078e0a1b */
[C---:B------:R-:W-:Y:S02]  /*d100*/  IMAD R8, R27.reuse, R10, R8 ;  /* 0x0000000a1b087224 */ /* 0x040fe400078e0208 */
[----:B----4-:R-:W-:Y:S01]  /*d110*/  IMAD.MOV.U32 R10, RZ, RZ, R6 ;  /* 0x000000ffff0a7224 */ /* 0x010fe200078e0006 */
[----:B--2---:R-:W-:Y:S02]  /*d120*/  IABS R6, R12 ;  /* 0x0000000c00067213 */ /* 0x004fe40000000000 */
[----:B------:R-:W-:-:S03]  /*d130*/  ISETP.GT.U32.AND P4, PT, R27, R11, PT ;  /* 0x0000000b1b00720c */ /* 0x000fc60003f84070 */
[----:B------:R-:W-:Y:S01]  /*d140*/  @!P5 IMAD.IADD R9, R9, 0x1, -R27 ;  /* 0x000000010909d824 */ /* 0x000fe200078e0a1b */
[----:B------:R-:W-:Y:S02]  /*d150*/  ISETP.GT.U32.AND P5, PT, R27, R8, PT ;  /* 0x000000081b00720c */ /* 0x000fe40003fa4070 */
[----:B------:R-:W-:Y:S01]  /*d160*/  ISETP.GE.AND P6, PT, R10, RZ, PT ;  /* 0x000000ff0a00720c */ /* 0x000fe20003fc6270 */
[----:B------:R-:W-:-:S04]  /*d170*/  IMAD.HI.U32 R10, R0, R6, RZ ;  /* 0x00000006000a7227 */ /* 0x000fc800078e00ff */
[----:B------:R-:W-:Y:S02]  /*d180*/  @!P0 IMAD.IADD R2, R2, 0x1, -R27 ;  /* 0x0000000102028824 */ /* 0x000fe400078e0a1b */
[----:B------:R-:W-:Y:S02]  /*d190*/  IMAD.MOV R10, RZ, RZ, -R10 ;  /* 0x000000ffff0a7224 */ /* 0x000fe400078e0a0a */
[----:B------:R-:W-:Y:S01]  /*d1a0*/  @!P1 IMAD.MOV R9, RZ, RZ, -R9 ;  /* 0x000000ffff099224 */ /* 0x000fe200078e0a09 */
[C---:B------:R-:W-:Y:S01]  /*d1b0*/  ISETP.GT.U32.AND P1, PT, R27.reuse, R2, PT ;  /* 0x000000021b00720c */ /* 0x040fe20003f24070 */
[----:B------:R-:W-:Y:S02]  /*d1c0*/  IMAD R6, R27, R10, R6 ;  /* 0x0000000a1b067224 */ /* 0x000fe400078e0206 */
[--C-:B------:R-:W-:Y:S02]  /*d1d0*/  @!P5 IMAD.IADD R8, R8, 0x1, -R27.reuse ;  /* 0x000000010808d824 */ /* 0x100fe400078e0a1b */
[----:B------:R-:W-:-:S02]  /*d1e0*/  @!P4 IMAD.IADD R11, R11, 0x1, -R27 ;  /* 0x000000010b0bc824 */ /* 0x000fc400078e0a1b */
[----:B------:R-:W-:Y:S01]  /*d1f0*/  IMAD.MOV.U32 R10, RZ, RZ, R4 ;  /* 0x000000ffff0a7224 */ /* 0x000fe200078e0004 */
[----:B------:R0:W-:Y:S01]  /*d200*/  STL [R1+0x718], R9 ;  /* 0x0007180901007387 */ /* 0x0001e20000100800 */
[C---:B------:R-:W-:Y:S02]  /*d210*/  ISETP.GT.U32.AND P5, PT, R27.reuse, R8, PT ;  /* 0x000000081b00720c */ /* 0x040fe40003fa4070 */
[----:B------:R-:W-:Y:S01]  /*d220*/  @!P2 IMAD.MOV R10, RZ, RZ, -R10 ;  /* 0x000000ffff0aa224 */ /* 0x000fe200078e0a0a */
[----:B------:R-:W-:Y:S01]  /*d230*/  ISETP.GT.U32.AND P4, PT, R27, R5, PT ;  /* 0x000000051b00720c */ /* 0x000fe20003f84070 */
[----:B0-----:R-:W-:-:S03]  /*d240*/  IMAD.MOV.U32 R9, RZ, RZ, R11 ;  /* 0x000000ffff097224 */ /* 0x001fc600078e000b */
[----:B------:R0:W-:Y:S01]  /*d250*/  STL [R1+0x714], R10 ;  /* 0x0007140a01007387 */ /* 0x0001e20000100800 */
[----:B------:R-:W-:Y:S02]  /*d260*/  @!P6 IMAD.MOV R9, RZ, RZ, -R9 ;  /* 0x000000ffff09e224 */ /* 0x000fe400078e0a09 */
[--C-:B------:R-:W-:Y:S01]  /*d270*/  @!P1 IMAD.IADD R2, R2, 0x1, -R27.reuse ;  /* 0x0000000102029824 */ /* 0x100fe200078e0a1b */
[----:B------:R-:W-:Y:S02]  /*d280*/  ISETP.GE.AND P1, PT, R12, RZ, PT ;  /* 0x000000ff0c00720c */ /* 0x000fe40003f26270 */
[--C-:B------:R-:W-:Y:S01]  /*d290*/  @!P5 IMAD.IADD R8, R8, 0x1, -R27.reuse ;  /* 0x000000010808d824 */ /* 0x100fe200078e0a1b */
[----:B-----5:R-:W-:Y:S02]  /*d2a0*/  IABS R4, R14 ;  /* 0x0000000e00047213 */ /* 0x020fe40000000000 */
[----:B------:R-:W-:Y:S01]  /*d2b0*/  ISETP.GE.AND P5, PT, R14, RZ, PT ;  /* 0x000000ff0e00720c */ /* 0x000fe20003fa6270 */
[----:B------:R-:W-:Y:S01]  /*d2c0*/  @!P4 IMAD.IADD R5, R5, 0x1, -R27 ;  /* 0x000000010505c824 */ /* 0x000fe200078e0a1b */
[----:B---3--:R-:W-:-:S02]  /*d2d0*/  ISETP.GE.AND P0, PT, R13, RZ, PT ;  /* 0x000000ff0d00720c */ /* 0x008fc40003f06270 */
[----:B------:R-:W2:Y:S04]  /*d2e0*/  LDL.LU R13, [R1+0x1f0] ;  /* 0x0001f000010d7983 */ /* 0x000ea80000300800 */
[----:B------:R-:W-:Y:S04]  /*d2f0*/  STL [R1+0x710], R9 ;  /* 0x0007100901007387 */ /* 0x000fe80000100800 */
[----:B------:R-:W3:Y:S01]  /*d300*/  LDL R12, [R1+0x1b8] ;  /* 0x0001b800010c7983 */ /* 0x000ee20000100800 */
[----:B------:R-:W-:-:S03]  /*d310*/  ISETP.GE.AND P4, PT, R15, RZ, PT ;  /* 0x000000ff0f00720c */ /* 0x000fc60003f86270 */
[----:B------:R-:W4:Y:S01]  /*d320*/  LDL R14, [R1+0x1bc] ;  /* 0x0001bc00010e7983 */ /* 0x000f220000100800 */
[----:B------:R-:W-:Y:S02]  /*d330*/  ISETP.GE.AND P2, PT, R7, RZ, PT ;  /* 0x000000ff0700720c */ /* 0x000fe40003f46270 */
[----:B------:R-:W-:Y:S02]  /*d340*/  IABS R7, R15 ;  /* 0x0000000f00077213 */ /* 0x000fe40000000000 */
[----:B------:R-:W5:Y:S01]  /*d350*/  LDL R15, [R1+0x1c0] ;  /* 0x0001c000010f7983 */ /* 0x000f620000100800 */
[----:B------:R-:W-:Y:S01]  /*d360*/  ISETP.GT.U32.AND P6, PT, R27, R6, PT ;  /* 0x000000061b00720c */ /* 0x000fe20003fc4070 */
[----:B0-----:R-:W-:-:S04]  /*d370*/  IMAD.HI.U32 R10, R0, R4, RZ ;  /* 0x00000004000a7227 */ /* 0x001fc800078e00ff */
[----:B------:R-:W-:Y:S02]  /*d380*/  @!P3 IMAD.MOV R2, RZ, RZ, -R2 ;  /* 0x000000ffff02b224 */ /* 0x000fe400078e0a02 */
[----:B------:R-:W-:-:S06]  /*d390*/  IMAD.MOV R10, RZ, RZ, -R10 ;  /* 0x000000ffff0a7224 */ /* 0x000fcc00078e0a0a */
[----:B------:R-:W-:Y:S01]  /*d3a0*/  @!P6 IMAD.IADD R6, R6, 0x1, -R27 ;  /* 0x000000010606e824 */ /* 0x000fe200078e0a1b */
[C---:B------:R-:W-:Y:S01]  /*d3b0*/  ISETP.GT.U32.AND P6, PT, R27.reuse, R5, PT ;  /* 0x000000051b00720c */ /* 0x040fe20003fc4070 */
[----:B------:R0:W-:Y:S02]  /*d3c0*/  STL [R1+0x70c], R2 ;  /* 0x00070c0201007387 */ /* 0x0001e40000100800 */
[----:B0-----:R-:W-:-:S10]  /*d3d0*/  IMAD R2, R27, R10, R4 ;  /* 0x0000000a1b027224 */ /* 0x001fd400078e0204 */
[----:B------:R-:W-:Y:S01]  /*d3e0*/  @!P6 IMAD.IADD R5, R5, 0x1, -R27 ;  /* 0x000000010505e824 */ /* 0x000fe200078e0a1b */
[C---:B------:R-:W-:Y:S01]  /*d3f0*/  ISETP.GT.U32.AND P6, PT, R27.reuse, R2, PT ;  /* 0x000000021b00720c */ /* 0x040fe20003fc4070 */
[----:B------:R-:W-:Y:S01]  /*d400*/  IMAD.MOV.U32 R9, RZ, RZ, R7 ;  /* 0x000000ffff097224 */ /* 0x000fe200078e0007 */
[----:B------:R-:W-:Y:S01]  /*d410*/  ISETP.GT.U32.AND P3, PT, R27, R6, PT ;  /* 0x000000061b00720c */ /* 0x000fe20003f64070 */
[----:B------:R-:W-:Y:S02]  /*d420*/  @!P0 IMAD.MOV R8, RZ, RZ, -R8 ;  /* 0x000000ffff088224 */ /* 0x000fe400078e0a08 */
[----:B------:R-:W-:-:S03]  /*d430*/  IMAD.HI.U32 R11, R0, R9, RZ ;  /* 0x00000009000b7227 */ /* 0x000fc600078e00ff */
[----:B------:R-:W-:Y:S01]  /*d440*/  STL [R1+0x708], R8 ;  /* 0x0007080801007387 */ /* 0x000fe20000100800 */
[----:B------:R-:W-:-:S03]  /*d450*/  IMAD.MOV R11, RZ, RZ, -R11 ;  /* 0x000000ffff0b7224 */ /* 0x000fc600078e0a0b */
[----:B------:R0:W-:Y:S01]  /*d460*/  STL [R1+0x4398], R29 ;  /* 0x0043981d01007387 */ /* 0x0001e20000100800 */
[----:B------:R-:W-:Y:S02]  /*d470*/  @!P6 IMAD.IADD R2, R2, 0x1, -R27 ;  /* 0x000000010202e824 */ /* 0x000fe400078e0a1b */
[C---:B------:R-:W-:Y:S02]  /*d480*/  IMAD R4, R27.reuse, R11, R9 ;  /* 0x0000000b1b047224 */ /* 0x040fe400078e0209 */
[----:B0-----:R-:W-:Y:S02]  /*d490*/  IMAD.MOV.U32 R29, RZ, RZ, R5 ;  /* 0x000000ffff1d7224 */ /* 0x001fe400078e0005 */
[----:B------:R-:W-:Y:S01]  /*d4a0*/  @!P3 IMAD.IADD R6, R6, 0x1, -R27 ;  /* 0x000000010606b824 */ /* 0x000fe200078e0a1b */
[----:B------:R-:W-:Y:S01]  /*d4b0*/  IABS R11, R16 ;  /* 0x00000010000b7213 */ /* 0x000fe20000000000 */
[----:B------:R-:W-:Y:S01]  /*d4c0*/  @!P2 IMAD.MOV R29, RZ, RZ, -R29 ;  /* 0x000000ffff1da224 */ /* 0x000fe200078e0a1d */
[----:B------:R-:W-:Y:S01]  /*d4d0*/  ISETP.GT.U32.AND P2, PT, R27, R2, PT ;  /* 0x000000021b00720c */ /* 0x000fe20003f44070 */
[----:B------:R-:W-:Y:S01]  /*d4e0*/  @!P1 IMAD.MOV R6, RZ, RZ, -R6 ;  /* 0x000000ffff069224 */ /* 0x000fe200078e0a06 */
[----:B------:R-:W5:Y:S04]  /*d4f0*/  LDL.LU R5, [R1+0x1b8] ;  /* 0x0001b80001057983 */ /* 0x000f680000300800 */
[----:B------:R0:W-:Y:S04]  /*d500*/  STL [R1+0x704], R29 ;  /* 0x0007041d01007387 */ /* 0x0001e80000100800 */
[----:B0-----:R-:W5:Y:S03]  /*d510*/  LDL.LU R29, [R1+0x4398] ;  /* 0x00439800011d7983 */ /* 0x001f660000300800 */
[----:B------:R-:W-:Y:S01]  /*d520*/  @!P2 IMAD.IADD R2, R2, 0x1, -R27 ;  /* 0x000000010202a824 */ /* 0x000fe200078e0a1b */
[----:B------:R0:W-:Y:S02]  /*d530*/  STL [R1+0x700], R6 ;  /* 0x0007000601007387 */ /* 0x0001e40000100800 */
[----:B0-----:R-:W-:-:S02]  /*d540*/  IMAD.MOV.U32 R6, RZ, RZ, R16 ;  /* 0x000000ffff067224 */ /* 0x001fc400078e0010 */
[----:B------:R-:W-:Y:S02]  /*d550*/  IMAD.MOV.U32 R16, RZ, RZ, R17 ;  /* 0x000000ffff107224 */ /* 0x000fe400078e0011 */
[----:B------:R-:W5:Y:S01]  /*d560*/  LDL.LU R17, [R1+0x1d0] ;  /* 0x0001d00001117983 */ /* 0x000f620000300800 */
[----:B--2---:R-:W-:Y:S02]  /*d570*/  IABS R7, R13 ;  /* 0x0000000d00077213 */ /* 0x004fe40000000000 */
[----:B---3--:R-:W-:-:S03]  /*d580*/  IABS R8, R12 ;  /* 0x0000000c00087213 */ /* 0x008fc60000000000 */
[----:B------:R-:W-:Y:S01]  /*d590*/  IMAD.HI.U32 R12, R0, R7, RZ ;  /* 0x00000007000c7227 */ /* 0x000fe200078e00ff */
[----:B----4-:R-:W-:-:S03]  /*d5a0*/  IABS R9, R14 ;  /* 0x0000000e00097213 */ /* 0x010fc60000000000 */
[----:B------:R-:W-:Y:S01]  /*d5b0*/  IMAD.MOV R12, RZ, RZ, -R12 ;  /* 0x000000ffff0c7224 */ /* 0x000fe200078e0a0c */
[----:B------:R-:W-:-:S03]  /*d5c0*/  ISETP.GE.AND P0, PT, R13, RZ, PT ;  /* 0x000000ff0d00720c */ /* 0x000fc60003f06270 */
[----:B------:R-:W-:Y:S02]  /*d5d0*/  IMAD R7, R27, R12, R7 ;  /* 0x0000000c1b077224 */ /* 0x000fe400078e0207 */
[----:B------:R-:W-:-:S04]  /*d5e0*/  IMAD.HI.U32 R12, R0, R8, RZ ;  /* 0x00000008000c7227 */ /* 0x000fc800078e00ff */
[----:B------:R-:W-:Y:S01]  /*d5f0*/  IMAD.HI.U32 R13, R0, R9, RZ ;  /* 0x00000009000d7227 */ /* 0x000fe200078e00ff */
[----:B-----5:R-:W-:-:S03]  /*d600*/  IABS R10, R15 ;  /* 0x0000000f000a7213 */ /* 0x020fc60000000000 */
[----:B------:R-:W-:Y:S02]  /*d610*/  IMAD.MOV R12, RZ, RZ, -R12 ;  /* 0x000000ffff0c7224 */ /* 0x000fe400078e0a0c */
[----:B------:R-:W-:-:S04]  /*d620*/  IMAD.HI.U32 R15, R0, R11, RZ ;  /* 0x0000000b000f7227 */ /* 0x000fc800078e00ff */
[----:B------:R-:W-:-:S04]  /*d630*/  IMAD.HI.U32 R14, R0, R10, RZ ;  /* 0x0000000a000e7227 */ /* 0x000fc800078e00ff */
[----:B------:R-:W-:Y:S02]  /*d640*/  IMAD.MOV R13, RZ, RZ, -R13 ;  /* 0x000000ffff0d7224 */ /* 0x000fe400078e0a0d */
[----:B------:R-:W-:Y:S02]  /*d650*/  IMAD.MOV R14, RZ, RZ, -R14 ;  /* 0x000000ffff0e7224 */ /* 0x000fe400078e0a0e */
[----:B------:R-:W-:Y:S02]  /*d660*/  IMAD.MOV R15, RZ, RZ, -R15 ;  /* 0x000000ffff0f7224 */ /* 0x000fe400078e0a0f */
[C---:B------:R-:W-:Y:S02]  /*d670*/  IMAD R8, R27.reuse, R12, R8 ;  /* 0x0000000c1b087224 */ /* 0x040fe400078e0208 */
[----:B------:R-:W2:Y:S01]  /*d680*/  LDL.LU R12, [R1+0x1c0] ;  /* 0x0001c000010c7983 */ /* 0x000ea20000300800 */
[----:B------:R-:W-:-:S03]  /*d690*/  IMAD R9, R27, R13, R9 ;  /* 0x0000000d1b097224 */ /* 0x000fc600078e0209 */
[----:B------:R-:W3:Y:S01]  /*d6a0*/  LDL.LU R13, [R1+0x1c8] ;  /* 0x0001c800010d7983 */ /* 0x000ee20000300800 */
[C---:B------:R-:W-:Y:S02]  /*d6b0*/  IMAD R10, R27.reuse, R14, R10 ;  /* 0x0000000e1b0a7224 */ /* 0x040fe400078e020a */
[----:B------:R-:W-:Y:S01]  /*d6c0*/  IMAD R11, R27, R15, R11 ;  /* 0x0000000f1b0b7224 */ /* 0x000fe200078e020b */
[----:B------:R-:W4:Y:S01]  /*d6d0*/  LDL.LU R14, [R1+0x1cc] ;  /* 0x0001cc00010e7983 */ /* 0x000f220000300800 */
[----:B------:R-:W-:-:S03]  /*d6e0*/  IMAD.MOV.U32 R15, RZ, RZ, R2 ;  /* 0x000000ffff0f7224 */ /* 0x000fc600078e0002 */
[----:B------:R-:W5:Y:S01]  /*d6f0*/  LDL.LU R2, [R1+0x1bc] ;  /* 0x0001bc0001027983 */ /* 0x000f620000300800 */
[C---:B------:R-:W-:Y:S02]  /*d700*/  ISETP.GT.U32.AND P3, PT, R27.reuse, R4, PT ;  /* 0x000000041b00720c */ /* 0x040fe40003f64070 */
[----:B------:R-:W-:-:S11]  /*d710*/  ISETP.GT.U32.AND P6, PT, R27, R7, PT ;  /* 0x000000071b00720c */ /* 0x000fd60003fc4070 */
[--C-:B------:R-:W-:Y:S02]  /*d720*/  @!P3 IMAD.IADD R4, R4, 0x1, -R27.reuse ;  /* 0x000000010404b824 */ /* 0x100fe400078e0a1b */
[----:B------:R-:W-:-:S03]  /*d730*/  @!P6 IMAD.IADD R7, R7, 0x1, -R27 ;  /* 0x000000010707e824 */ /* 0x000fc600078e0a1b */
[C---:B------:R-:W-:Y:S02]  /*d740*/  ISETP.GT.U32.AND P3, PT, R27.reuse, R4, PT ;  /* 0x000000041b00720c */ /* 0x040fe40003f64070 */
[C---:B------:R-:W-:Y:S02]  /*d750*/  ISETP.GT.U32.AND P6, PT, R27.reuse, R7, PT ;  /* 0x000000071b00720c */ /* 0x040fe40003fc4070 */
[----:B------:R-:W-:Y:S01]  /*d760*/  ISETP.GT.U32.AND P2, PT, R27, R8, PT ;  /* 0x000000081b00720c */ /* 0x000fe20003f44070 */
[----:B------:R-:W-:-:S08]  /*d770*/  @!P5 IMAD.MOV R15, RZ, RZ, -R15 ;  /* 0x000000ffff0fd224 */ /* 0x000fd000078e0a0f */
[--C-:B------:R-:W-:Y:S01]  /*d780*/  @!P3 IMAD.IADD R4, R4, 0x1, -R27.reuse ;  /* 0x000000010404b824 */ /* 0x100fe200078e0a1b */
[----:B------:R-:W-:Y:S01]  /*d790*/  ISETP.GE.AND P1, PT, R5, RZ, PT ;  /* 0x000000ff0500720c */ /* 0x000fe20003f26270 */
[----:B------:R-:W-:Y:S02]  /*d7a0*/  @!P6 IMAD.IADD R7, R7, 0x1, -R27 ;  /* 0x000000010707e824 */ /* 0x000fe400078e0a1b */
[----:B------:R-:W-:Y:S01]  /*d7b0*/  @!P4 IMAD.MOV R4, RZ, RZ, -R4 ;  /* 0x000000ffff04c224 */ /* 0x000fe200078e0a04 */
[----:B------:R0:W-:Y:S01]  /*d7c0*/  STL [R1+0x6fc], R15 ;  /* 0x0006fc0f01007387 */ /* 0x0001e20000100800 */
[----:B------:R-:W-:Y:S02]  /*d7d0*/  @!P0 IMAD.MOV R7, RZ, RZ, -R7 ;  /* 0x000000ffff078224 */ /* 0x000fe400078e0a07 */
[----:B------:R-:W-:Y:S01]  /*d7e0*/  @!P2 IMAD.IADD R8, R8, 0x1, -R27 ;  /* 0x000000010808a824 */ /* 0x000fe200078e0a1b */
[----:B0-----:R-:W5:Y:S04]  /*d7f0*/  LDL.LU R15, [R1+0x1d8] ;  /* 0x0001d800010f7983 */ /* 0x001f680000300800 */
[----:B------:R4:W-:Y:S04]  /*d800*/  STL [R1+0x6f4], R4 ;  /* 0x0006f40401007387 */ /* 0x0009e80000100800 */
[----:B------:R-:W-:Y:S04]  /*d810*/  STL [R1+0x6f0], R7 ;  /* 0x0006f00701007387 */ /* 0x000fe80000100800 */
[----:B------:R0:W-:Y:S01]  /*d820*/  STL [R1+0x4394], R17 ;  /* 0x0043941101007387 */ /* 0x0001e20000100800 */
[----:B---3--:R-:W-:-:S02]  /*d830*/  IABS R5, R13 ;  /* 0x0000000d00057213 */ /* 0x008fc40000000000 */
[----:B--2---:R-:W-:Y:S02]  /*d840*/  ISETP.GE.AND P2, PT, R12, RZ, PT ;  /* 0x000000ff0c00720c */ /* 0x004fe40003f46270 */
[----:B----4-:R-:W-:Y:S02]  /*d850*/  IABS R4, R14 ;  /* 0x0000000e00047213 */ /* 0x010fe40000000000 */
[----:B-----5:R-:W-:Y:S01]  /*d860*/  ISETP.GE.AND P4, PT, R2, RZ, PT ;  /* 0x000000ff0200720c */ /* 0x020fe20003f86270 */
[----:B------:R-:W-:-:S04]  /*d870*/  IMAD.HI.U32 R2, R0, R5, RZ ;  /* 0x0000000500027227 */ /* 0x000fc800078e00ff */
[----:B------:R-:W-:Y:S02]  /*d880*/  IMAD.MOV.U32 R12, RZ, RZ, R6 ;  /* 0x000000ffff0c7224 */ /* 0x000fe400078e0006 */
[----:B------:R-:W-:Y:S02]  /*d890*/  IMAD.MOV R6, RZ, RZ, -R2 ;  /* 0x000000ffff067224 */ /* 0x000fe400078e0a02 */
[----:B------:R-:W-:Y:S01]  /*d8a0*/  IMAD.MOV.U32 R2, RZ, RZ, R4 ;  /* 0x000000ffff027224 */ /* 0x000fe200078e0004 */
[----:B------:R-:W-:Y:S02]  /*d8b0*/  IABS R4, R17 ;  /* 0x0000001100047213 */ /* 0x000fe40000000000 */
[----:B0-----:R-:W2:Y:S01]  /*d8c0*/  LDL.LU R17, [R1+0x1d4] ;  /* 0x0001d40001117983 */ /* 0x001ea20000300800 */
[C---:B------:R-:W-:Y:S02]  /*d8d0*/  ISETP.GT.U32.AND P3, PT, R27.reuse, R9, PT ;  /* 0x000000091b00720c */ /* 0x040fe40003f64070 */
[----:B------:R-:W-:-:S11]  /*d8e0*/  ISETP.GT.U32.AND P5, PT, R27, R10, PT ;  /* 0x0000000a1b00720c */ /* 0x000fd60003fa4070 */
[--C-:B------:R-:W-:Y:S02]  /*d8f0*/  @!P3 IMAD.IADD R9, R9, 0x1, -R27.reuse ;  /* 0x000000010909b824 */ /* 0x100fe400078e0a1b */
[----:B------:R-:W-:-:S03]  /*d900*/  @!P5 IMAD.IADD R10, R10, 0x1, -R27 ;  /* 0x000000010a0ad824 */ /* 0x000fc600078e0a1b */
[C---:B------:R-:W-:Y:S01]  /*d910*/  ISETP.GT.U32.AND P5, PT, R27.reuse, R9, PT ;  /* 0x000000091b00720c */ /* 0x040fe20003fa4070 */
[C---:B------:R-:W-:Y:S01]  /*d920*/  IMAD R5, R27.reuse, R6, R5 ;  /* 0x000000061b057224 */ /* 0x040fe200078e0205 */
[----:B------:R-:W-:-:S11]  /*d930*/  ISETP.GT.U32.AND P3, PT, R27, R8, PT ;  /* 0x000000081b00720c */ /* 0x000fd60003f64070 */
[--C-:B------:R-:W-:Y:S01]  /*d940*/  @!P5 IMAD.IADD R9, R9, 0x1, -R27.reuse ;  /* 0x000000010909d824 */ /* 0x100fe200078e0a1b */
[----:B------:R-:W-:Y:S01]  /*d950*/  ISETP.GT.U32.AND P5, PT, R27, R5, PT ;  /* 0x000000051b00720c */ /* 0x000fe20003fa4070 */
[----:B------:R-:W-:Y:S01]  /*d960*/  @!P3 IMAD.IADD R8, R8, 0x1, -R27 ;  /* 0x000000010808b824 */ /* 0x000fe200078e0a1b */
[----:B------:R-:W-:-:S11]  /*d970*/  ISETP.GE.AND P3, PT, R12, RZ, PT ;  /* 0x000000ff0c00720c */ /* 0x000fd60003f66270 */
[----:B------:R-:W-:Y:S01]  /*d980*/  @!P5 IMAD.IADD R5, R5, 0x1, -R27 ;  /* 0x000000010505d824 */ /* 0x000fe200078e0a1b */
[----:B------:R-:W-:Y:S01]  /*d990*/  ISETP.GE.AND P5, PT, R14, RZ, PT ;  /* 0x000000ff0e00720c */ /* 0x000fe20003fa6270 */
[----:B------:R-:W-:-:S04]  /*d9a0*/  IMAD.MOV.U32 R14, RZ, RZ, R8 ;  /* 0x000000ffff0e7224 */ /* 0x000fc800078e0008 */
[----:B------:R-:W-:Y:S01]  /*d9b0*/  @!P1 IMAD.MOV R14, RZ, RZ, -R14 ;  /* 0x000000ffff0e9224 */ /* 0x000fe200078e0a0e */
[----:B------:R-:W-:Y:S02]  /*d9c0*/  ISETP.GT.U32.AND P6, PT, R27, R11, PT ;  /* 0x0000000b1b00720c */ /* 0x000fe40003fc4070 */
[----:B--2---:R-:W-:Y:S01]  /*d9d0*/  IABS R12, R17 ;  /* 0x00000011000c7213 */ /* 0x004fe20000000000 */
[----:B------:R-:W-:Y:S02]  /*d9e0*/  IMAD.MOV.U32 R8, RZ, RZ, R17 ;  /* 0x000000ffff087224 */ /* 0x000fe400078e0011 */
[----:B------:R-:W2:Y:S04]  /*d9f0*/  LDL.LU R17, [R1+0x4394] ;  /* 0x0043940001117983 */ /* 0x000ea80000300800 */
[----:B------:R0:W-:Y:S02]  /*da00*/  STL [R1+0x6ec], R14 ;  /* 0x0006ec0e01007387 */ /* 0x0001e40000100800 */
[----:B0-----:R-:W-:-:S02]  /*da10*/  IMAD.MOV.U32 R14, RZ, RZ, R16 ;  /* 0x000000ffff0e7224 */ /* 0x001fc400078e0010 */
[----:B------:R-:W3:Y:S01]  /*da20*/  LDL.LU R16, [R1+0x210] ;  /* 0x0002100001107983 */ /* 0x000ee20000300800 */
[----:B------:R-:W-:Y:S01]  /*da30*/  @!P6 IMAD.IADD R11, R11, 0x1, -R27 ;  /* 0x000000010b0be824 */ /* 0x000fe200078e0a1b */
[----:B------:R-:W-:Y:S01]  /*da40*/  ISETP.GT.U32.AND P6, PT, R27, R10, PT ;  /* 0x0000000a1b00720c */ /* 0x000fe20003fc4070 */
[----:B------:R-:W-:-:S04]  /*da50*/  IMAD.HI.U32 R6, R0, R2, RZ ;  /* 0x0000000200067227 */ /* 0x000fc800078e00ff */
[----:B------:R-:W-:-:S04]  /*da60*/  IMAD.MOV R6, RZ, RZ, -R6 ;  /* 0x000000ffff067224 */ /* 0x000fc800078e0a06 */
[----:B------:R-:W-:-:S04]  /*da70*/  IMAD R2, R27, R6, R2 ;  /* 0x000000061b027224 */ /* 0x000fc800078e0202 */
[----:B------:R-:W-:Y:S01]  /*da80*/  @!P6 IMAD.IADD R10, R10, 0x1, -R27 ;  /* 0x000000010a0ae824 */ /* 0x000fe200078e0a1b */
[C---:B------:R-:W-:Y:S02]  /*da90*/  ISETP.GT.U32.AND P6, PT, R27.reuse, R2, PT ;  /* 0x000000021b00720c */ /* 0x040fe40003fc4070 */
[C---:B------:R-:W-:Y:S02]  /*daa0*/  ISETP.GT.U32.AND P0, PT, R27.reuse, R11, PT ;  /* 0x0000000b1b00720c */ /* 0x040fe40003f04070 */
[----:B------:R-:W-:-:S09]  /*dab0*/  ISETP.GT.U32.AND P1, PT, R27, R5, PT ;  /* 0x000000051b00720c */ /* 0x000fd20003f24070 */
[----:B------:R-:W-:-:S05]  /*dac0*/  @!P6 IMAD.IADD R2, R2, 0x1, -R27 ;  /* 0x000000010202e824 */ /* 0x000fca00078e0a1b */
[----:B------:R-:W-:Y:S01]  /*dad0*/  ISETP.GT.U32.AND P6, PT, R27, R2, PT ;  /* 0x000000021b00720c */ /* 0x000fe20003fc4070 */
[----:B------:R-:W-:Y:S01]  /*dae0*/  @!P0 IMAD.IADD R11, R11, 0x1, -R27 ;  /* 0x000000010b0b8824 */ /* 0x000fe200078e0a1b */
[----:B------:R-:W-:Y:S01]  /*daf0*/  ISETP.GE.AND P0, PT, R13, RZ, PT ;  /* 0x000000ff0d00720c */ /* 0x000fe20003f06270 */
[----:B------:R-:W-:Y:S02]  /*db00*/  @!P4 IMAD.MOV R9, RZ, RZ, -R9 ;  /* 0x000000ffff09c224 */ /* 0x000fe400078e0a09 */
[----:B------:R-:W-:Y:S01]  /*db10*/  @!P3 IMAD.MOV R11, RZ, RZ, -R11 ;  /* 0x000000ffff0bb224 */ /* 0x000fe200078e0a0b */
[----:B------:R-:W-:Y:S01]  /*db20*/  ISETP.GE.AND P3, PT, R8, RZ, PT ;  /* 0x000000ff0800720c */ /* 0x000fe20003f66270 */
[----:B------:R-:W-:Y:S02]  /*db30*/  @!P1 IMAD.IADD R5, R5, 0x1, -R27 ;  /* 0x0000000105059824 */ /* 0x000fe400078e0a1b */
[----:B------:R-:W-:-:S04]  /*db40*/  @!P2 IMAD.MOV R10, RZ, RZ, -R10 ;  /* 0x000000ffff0aa224 */ /* 0x000fc800078e0a0a */
[----:B------:R-:W-:Y:S01]  /*db50*/  @!P6 IMAD.IADD R2, R2, 0x1, -R27 ;  /* 0x000000010202e824 */ /* 0x000fe200078e0a1b */
[----:B------:R-:W-:Y:S03]  /*db60*/  STL [R1+0x6e8], R9 ;  /* 0x0006e80901007387 */ /* 0x000fe60000100800 */
[----:B------:R-:W-:Y:S02]  /*db70*/  IMAD.MOV.U32 R8, RZ, RZ, R2 ;  /* 0x000000ffff087224 */ /* 0x000fe400078e0002 */
[----:B------:R-:W-:Y:S02]  /*db80*/  @!P0 IMAD.MOV R5, RZ, RZ, -R5 ;  /* 0x000000ffff058224 */ /* 0x000fe400078e0a05 */
[----:B------:R-:W-:Y:S01]  /*db90*/  @!P5 IMAD.MOV R8, RZ, RZ, -R8 ;  /* 0x000000ffff08d224 */ /* 0x000fe200078e0a08 */
[----:B------:R-:W-:Y:S02]  /*dba0*/  IABS R6, R15 ;  /* 0x0000000f00067213 */ /* 0x000fe40000000000 */
[----:B------:R-:W-:-:S02]  /*dbb0*/  ISETP.GE.AND P1, PT, R15, RZ, PT ;  /* 0x000000ff0f00720c */ /* 0x000fc40003f26270 */
[----:B--2---:R-:W-:Y:S02]  /*dbc0*/  ISETP.GE.AND P2, PT, R17, RZ, PT ;  /* 0x000000ff1100720c */ /* 0x004fe40003f46270 */
[----:B------:R-:W2:Y:S04]  /*dbd0*/  LDL.LU R17, [R1+0x214] ;  /* 0x0002140001117983 */ /* 0x000ea80000300800 */
[----:B------:R-:W-:Y:S04]  /*dbe0*/  STL [R1+0x6e4], R10 ;  /* 0x0006e40a01007387 */ /* 0x000fe80000100800 */
[----:B------:R-:W-:Y:S04]  /*dbf0*/  STL [R1+0x6e0], R11 ;  /* 0x0006e00b01007387 */ /* 0x000fe80000100800 */
[----:B------:R-:W4:Y:S01]  /*dc00*/  LDL R15, [R1+0x1e0] ;  /* 0x0001e000010f7983 */ /* 0x000f220000100800 */
[----:B---3--:R-:W-:-:S03]  /*dc10*/  ISETP.GE.AND P0, PT, R16, RZ, PT ;  /* 0x000000ff1000720c */ /* 0x008fc60003f06270 */
[----:B------:R-:W-:Y:S01]  /*dc20*/  STL [R1+0x6dc], R5 ;  /* 0x0006dc0501007387 */ /* 0x000fe20000100800 */
[----:B------:R-:W-:-:S03]  /*dc30*/  IABS R2, R16 ;  /* 0x0000001000027213 */ /* 0x000fc60000000000 */
[----:B------:R-:W-:Y:S04]  /*dc40*/  STL [R1+0x6d8], R8 ;  /* 0x0006d80801007387 */ /* 0x000fe80000100800 */
[----:B------:R-:W3:Y:S01]  /*dc50*/  LDL.LU R16, [R1+0x1f4] ;  /* 0x0001f40001107983 */ /* 0x000ee20000300800 */
[----:B------:R-:W-:-:S04]  /*dc60*/  IMAD.HI.U32 R7, R0, R4, RZ ;  /* 0x0000000400077227 */ /* 0x000fc800078e00ff */
[----:B------:R-:W-:-:S04]  /*dc70*/  IMAD.MOV R7, RZ, RZ, -R7 ;  /* 0x000000ffff077224 */ /* 0x000fc800078e0a07 */
[----:B------:R-:W-:-:S05]  /*dc80*/  IMAD R4, R27, R7, R4 ;  /* 0x000000071b047224 */ /* 0x000fca00078e0204 */
[----:B------:R-:W-:Y:S01]  /*dc90*/  ISETP.GT.U32.AND P4, PT, R27, R4, PT ;  /* 0x000000041b00720c */ /* 0x000fe20003f84070 */
[----:B------:R-:W-:-:S12]  /*dca0*/  IMAD.HI.U32 R7, R0, R6, RZ ;  /* 0x0000000600077227 */ /* 0x000fd800078e00ff */
[----:B------:R-:W-:Y:S01]  /*dcb0*/  @!P4 IMAD.IADD R4, R4, 0x1, -R27 ;  /* 0x000000010404c824 */ /* 0x000fe200078e0a1b */
[----:B---3--:R0:W-:Y:S04]  /*dcc0*/  STL [R1+0x4390], R16 ;  /* 0x0043901001007387 */ /* 0x0081e80000100800 */
[----:B0-----:R-:W3:Y:S01]  /*dcd0*/  LDL.LU R16, [R1+0x1dc] ;  /* 0x0001dc0001107983 */ /* 0x001ee20000300800 */
[----:B------:R-:W-:Y:S01]  /*dce0*/  ISETP.GT.U32.AND P4, PT, R27, R4, PT ;  /* 0x000000041b00720c */ /* 0x000fe20003f84070 */
[----:B------:R-:W-:-:S04]  /*dcf0*/  IMAD.MOV R7, RZ, RZ, -R7 ;  /* 0x000000ffff077224 */ /* 0x000fc800078e0a07 */
[----:B------:R-:W-:Y:S01]  /*dd00*/  IMAD R6, R27, R7, R6 ;  /* 0x000000071b067224 */ /* 0x000fe200078e0206 */
[----:B--2---:R-:W-:-:S07]  /*dd10*/  IABS R9, R17 ;  /* 0x0000001100097213 */ /* 0x004fce0000000000 */
[----:B------:R-:W-:Y:S01]  /*dd20*/  @!P4 IMAD.IADD R4, R4, 0x1, -R27 ;  /* 0x000000010404c824 */ /* 0x000fe200078e0a1b */
[----:B------:R-:W-:Y:S01]  /*dd30*/  ISETP.GT.U32.AND P4, PT, R27, R6, PT ;  /* 0x000000061b00720c */ /* 0x000fe20003f84070 */
[----:B------:R-:W-:Y:S01]  /*dd40*/  IMAD.HI.U32 R11, R0, R9, RZ ;  /* 0x00000009000b7227 */ /* 0x000fe200078e00ff */
[----:B------:R-:W-:Y:S02]  /*dd50*/  ISETP.GE.AND P5, PT, R17, RZ, PT ;  /* 0x000000ff1100720c */ /* 0x000fe40003fa6270 */
[----:B------:R-:W2:Y:S01]  /*dd60*/  LDL.LU R17, [R1+0x1f8] ;  /* 0x0001f80001117983 */ /* 0x000ea20000300800 */
[----:B------:R-:W-:-:S04]  /*dd70*/  IMAD.MOV R11, RZ, RZ, -R11 ;  /* 0x000000ffff0b7224 */ /* 0x000fc800078e0a0b */
[----:B------:R-:W-:-:S04]  /*dd80*/  IMAD R9, R27, R11, R9 ;  /* 0x0000000b1b097224 */ /* 0x000fc800078e0209 */
[----:B------:R-:W-:Y:S02]  /*dd90*/  @!P4 IMAD.IADD R6, R6, 0x1, -R27 ;  /* 0x000000010606c824 */ /* 0x000fe400078e0a1b */
[----:B------:R-:W-:-:S04]  /*dda0*/  IMAD.HI.U32 R13, R0, R12, RZ ;  /* 0x0000000c000d7227 */ /* 0x000fc800078e00ff */
[----:B------:R-:W-:-:S04]  /*ddb0*/  IMAD.MOV R13, RZ, RZ, -R13 ;  /* 0x000000ffff0d7224 */ /* 0x000fc800078e0a0d */
[C---:B------:R-:W-:Y:S01]  /*ddc0*/  IMAD R12, R27.reuse, R13, R12 ;  /* 0x0000000d1b0c7224 */ /* 0x040fe200078e020c */
[----:B---3--:R-:W-:Y:S02]  /*ddd0*/  IABS R7, R16 ;  /* 0x0000001000077213 */ /* 0x008fe40000000000 */
[----:B------:R-:W-:Y:S02]  /*dde0*/  ISETP.GE.AND P4, PT, R16, RZ, PT ;  /* 0x000000ff1000720c */ /* 0x000fe40003f86270 */
[----:B------:R-:W3:Y:S04]  /*ddf0*/  LDL.LU R16, [R1+0x4390] ;  /* 0x0043900001107983 */ /* 0x000ee80000300800 */
[----:B------:R-:W5:Y:S01]  /*de00*/  LDL R11, [R1+0x1ec] ;  /* 0x0001ec00010b7983 */ /* 0x000f620000100800 */
[----:B------:R-:W-:Y:S01]  /*de10*/  ISETP.GT.U32.AND P6, PT, R27, R12, PT ;  /* 0x0000000c1b00720c */ /* 0x000fe20003fc4070 */
[----:B------:R-:W-:-:S04]  /*de20*/  IMAD.HI.U32 R10, R0, R2, RZ ;  /* 0x00000002000a7227 */ /* 0x000fc800078e00ff */
[----:B------:R-:W-:-:S04]  /*de30*/  IMAD.MOV R10, RZ, RZ, -R10 ;  /* 0x000000ffff0a7224 */ /* 0x000fc800078e0a0a */
[----:B------:R-:W-:Y:S02]  /*de40*/  IMAD R2, R27, R10, R2 ;  /* 0x0000000a1b027224 */ /* 0x000fe400078e0202 */
[----:B------:R-:W-:-:S04]  /*de50*/  IMAD.HI.U32 R10, R0, R7, RZ ;  /* 0x00000007000a7227 */ /* 0x000fc800078e00ff */
[----:B------:R-:W-:Y:S02]  /*de60*/  @!P6 IMAD.IADD R12, R12, 0x1, -R27 ;  /* 0x000000010c0ce824 */ /* 0x000fe400078e0a1b */
[----:B------:R-:W-:-:S03]  /*de70*/  IMAD.MOV R10, RZ, RZ, -R10 ;  /* 0x000000ffff0a7224 */ /* 0x000fc600078e0a0a */
[C---:B------:R-:W-:Y:S01]  /*de80*/  ISETP.GT.U32.AND P6, PT, R27.reuse, R12, PT ;  /* 0x0000000c1b00720c */ /* 0x040fe20003fc4070 */
[----:B------:R-:W-:Y:S02]  /*de90*/  IMAD R7, R27, R10, R7 ;  /* 0x0000000a1b077224 */ /* 0x000fe400078e0207 */
[----:B------:R-:W4:Y:S01]  /*dea0*/  LDL R10, [R1+0x1e8] ;  /* 0x0001e800010a7983 */ /* 0x000f220000100800 */
[----:B------:R-:W-:-:S09]  /*deb0*/  @!P2 IMAD.MOV R4, RZ, RZ, -R4 ;  /* 0x000000ffff04a224 */ /* 0x000fd200078e0a04 */
[----:B------:R-:W-:Y:S01]  /*dec0*/  @!P6 IMAD.IADD R12, R12, 0x1, -R27 ;  /* 0x000000010c0ce824 */ /* 0x000fe200078e0a1b */
[----:B------:R5:W-:Y:S03]  /*ded0*/  STL [R1+0x6d4], R4 ;  /* 0x0006d40401007387 */ /* 0x000be60000100800 */
[----:B------:R-:W-:Y:S01]  /*dee0*/  @!P3 IMAD.MOV R12, RZ, RZ, -R12 ;  /* 0x000000ffff0cb224 */ /* 0x000fe200078e0a0c */
[----:B------:R-:W-:Y:S01]  /*def0*/  IABS R5, R19 ;  /* 0x0000001300057213 */ /* 0x000fe20000000000 */
[----:B---3--:R-:W-:Y:S01]  /*df00*/  STL [R1+0x4380], R16 ;  /* 0x0043801001007387 */ /* 0x008fe20000100800 */
[----:B-----5:R-:W-:-:S03]  /*df10*/  IABS R4, R11 ;  /* 0x0000000b00047213 */ /* 0x020fc60000000000 */
[----:B--2---:R0:W-:Y:S01]  /*df20*/  STL [R1+0x4384], R17 ;  /* 0x0043841101007387 */ /* 0x0041e20000100800 */
[----:B------:R-:W-:-:S03]  /*df30*/  IABS R11, R17 ;  /* 0x00000011000b7213 */ /* 0x000fc60000000000 */
[----:B------:R-:W-:Y:S01]  /*df40*/  STL [R1+0x6d0], R12 ;  /* 0x0006d00c01007387 */ /* 0x000fe20000100800 */
[----:B0-----:R-:W-:-:S03]  /*df50*/  IMAD.MOV.U32 R17, RZ, RZ, R19 ;  /* 0x000000ffff117224 */ /* 0x001fc600078e0013 */
[----:B------:R-:W2:Y:S01]  /*df60*/  LDL.LU R19, [R1+0x1fc] ;  /* 0x0001fc0001137983 */ /* 0x000ea20000300800 */
[----:B------:R-:W-:Y:S02]  /*df70*/  ISETP.GT.U32.AND P6, PT, R27, R2, PT ;  /* 0x000000021b00720c */ /* 0x000fe40003fc4070 */
[----:B----4-:R-:W-:Y:S01]  /*df80*/  IABS R8, R15 ;  /* 0x0000000f00087213 */ /* 0x010fe20000000000 */
[----:B------:R-:W-:-:S04]  /*df90*/  IMAD.HI.U32 R13, R0, R5, RZ ;  /* 0x00000005000d7227 */ /* 0x000fc800078e00ff */
[----:B------:R-:W-:Y:S02]  /*dfa0*/  IMAD.MOV.U32 R15, RZ, RZ, R14 ;  /* 0x000000ffff0f7224 */ /* 0x000fe400078e000e */
[----:B------:R-:W-:-:S04]  /*dfb0*/  IMAD.HI.U32 R14, R0, R8, RZ ;  /* 0x00000008000e7227 */ /* 0x000fc800078e00ff */
[----:B------:R-:W-:Y:S01]  /*dfc0*/  @!P6 IMAD.IADD R2, R2, 0x1, -R27 ;  /* 0x000000010202e824 */ /* 0x000fe200078e0a1b */
[C---:B------:R-:W-:Y:S01]  /*dfd0*/  ISETP.GT.U32.AND P6, PT, R27.reuse, R6, PT ;  /* 0x000000061b00720c */ /* 0x040fe20003fc4070 */
[----:B------:R-:W-:Y:S02]  /*dfe0*/  IMAD.MOV R13, RZ, RZ, -R13 ;  /* 0x000000ffff0d7224 */ /* 0x000fe400078e0a0d */
[----:B------:R-:W-:Y:S01]  /*dff0*/  IMAD.MOV R14, RZ, RZ, -R14 ;  /* 0x000000ffff0e7224 */ /* 0x000fe200078e0a0e */
[C---:B------:R-:W-:Y:S01]  /*e000*/  ISETP.GT.U32.AND P2, PT, R27.reuse, R2, PT ;  /* 0x000000021b00720c */ /* 0x040fe20003f44070 */
[----:B------:R-:W-:Y:S02]  /*e010*/  IMAD R5, R27, R13, R5 ;  /* 0x0000000d1b057224 */ /* 0x000fe400078e0205 */
[----:B------:R-:W-:-:S04]  /*e020*/  IMAD.HI.U32 R13, R0, R4, RZ ;  /* 0x00000004000d7227 */ /* 0x000fc800078e00ff */
[----:B------:R-:W-:Y:S01]  /*e030*/  IMAD R8, R27, R14, R8 ;  /* 0x0000000e1b087224 */ /* 0x000fe200078e0208 */
[----:B------:R-:W-:Y:S01]  /*e040*/  IABS R14, R10 ;  /* 0x0000000a000e7213 */ /* 0x000fe20000000000 */
[----:B------:R-:W-:Y:S01]  /*e050*/  IMAD.MOV R13, RZ, RZ, -R13 ;  /* 0x000000ffff0d7224 */ /* 0x000fe200078e0a0d */
[----:B------:R-:W-:Y:S01]  /*e060*/  IABS R10, R16 ;  /* 0x00000010000a7213 */ /* 0x000fe20000000000 */
[----:B------:R-:W-:Y:S02]  /*e070*/  @!P6 IMAD.IADD R6, R6, 0x1, -R27 ;  /* 0x000000010606e824 */ /* 0x000fe400078e0a1b */
[----:B------:R-:W-:Y:S02]  /*e080*/  IMAD.MOV.U32 R16, RZ, RZ, R15 ;  /* 0x000000ffff107224 */ /* 0x000fe400078e000f */
[----:B------:R-:W-:-:S04]  /*e090*/  IMAD.HI.U32 R15, R0, R14, RZ ;  /* 0x0000000e000f7227 */ /* 0x000fc800078e00ff */
[C---:B------:R-:W-:Y:S02]  /*e0a0*/  IMAD R4, R27.reuse, R13, R4 ;  /* 0x0000000d1b047224 */ /* 0x040fe400078e0204 */
[----:B------:R-:W3:Y:S01]  /*e0b0*/  LDL.LU R13, [R1+0x1e0] ;  /* 0x0001e000010d7983 */ /* 0x000ee20000300800 */
[----:B------:R-:W-:Y:S02]  /*e0c0*/  @!P1 IMAD.MOV R6, RZ, RZ, -R6 ;  /* 0x000000ffff069224 */ /* 0x000fe400078e0a06 */
[----:B------:R-:W-:Y:S02]  /*e0d0*/  IMAD.MOV R15, RZ, RZ, -R15 ;  /* 0x000000ffff0f7224 */ /* 0x000fe400078e0a0f */
[----:B------:R-:W-:Y:S01]  /*e0e0*/  @!P2 IMAD.IADD R2, R2, 0x1, -R27 ;  /* 0x000000010202a824 */ /* 0x000fe200078e0a1b */
[----:B------:R0:W-:Y:S01]  /*e0f0*/  STL [R1+0x6c8], R6 ;  /* 0x0006c80601007387 */ /* 0x0001e20000100800 */
[----:B------:R-:W-:Y:S02]  /*e100*/  IMAD R14, R27, R15, R14 ;  /* 0x0000000f1b0e7224 */ /* 0x000fe400078e020e */
[----:B------:R-:W-:-:S04]  /*e110*/  IMAD.HI.U32 R15, R0, R11, RZ ;  /* 0x0000000b000f7227 */ /* 0x000fc800078e00ff */
[----:B0-----:R-:W-:Y:S02]  /*e120*/  IMAD.MOV.U32 R6, RZ, RZ, R2 ;  /* 0x000000ffff067224 */ /* 0x001fe400078e0002 */
[----:B------:R-:W-:Y:S02]  /*e130*/  IMAD.MOV R15, RZ, RZ, -R15 ;  /* 0x000000ffff0f7224 */ /* 0x000fe400078e0a0f */
[----:B------:R-:W-:Y:S02]  /*e140*/  @!P0 IMAD.MOV R6, RZ, RZ, -R6 ;  /* 0x000000ffff068224 */ /* 0x000fe400078e0a06 */
[----:B------:R-:W-:Y:S01]  /*e150*/  IMAD R11, R27, R15, R11 ;  /* 0x0000000f1b0b7224 */ /* 0x000fe200078e020b */
[----:B--2---:R0:W-:Y:S01]  /*e160*/  STL [R1+0x4388], R19 ;  /* 0x0043881301007387 */ /* 0x0041e20000100800 */
[----:B------:R-:W-:-:S03]  /*e170*/  IABS R2, R19 ;  /* 0x0000001300027213 */ /* 0x000fc60000000000 */
[----:B------:R1:W-:Y:S04]  /*e180*/  STL [R1+0x438c], R22 ;  /* 0x00438c1601007387 */ /* 0x0003e80000100800 */
[----:B------:R2:W-:Y:S04]  /*e190*/  STL [R1+0x6c4], R6 ;  /* 0x0006c40601007387 */ /* 0x0005e80000100800 */
[----:B0-----:R-:W4:Y:S01]  /*e1a0*/  LDL.LU R19, [R1+0x1e8] ;  /* 0x0001e80001137983 */ /* 0x001f220000300800 */
[----:B-1----:R-:W-:-:S03]  /*e1b0*/  IMAD.MOV.U32 R22, RZ, RZ, R17 ;  /* 0x000000ffff167224 */ /* 0x002fc600078e0011 */
[----:B------:R-:W5:Y:S04]  /*e1c0*/  LDL.LU R15, [R1+0x1ec] ;  /* 0x0001ec00010f7983 */ /* 0x000f680000300800 */
[----:B------:R-:W5:Y:S01]  /*e1d0*/  LDL.LU R17, [R1+0x204] ;  /* 0x0002040001117983 */ /* 0x000f620000300800 */
[C---:B------:R-:W-:Y:S02]  /*e1e0*/  ISETP.GT.U32.AND P3, PT, R27.reuse, R9, PT ;  /* 0x000000091b00720c */ /* 0x040fe40003f64070 */
[C---:B------:R-:W-:Y:S02]  /*e1f0*/  ISETP.GT.U32.AND P2, PT, R27.reuse, R8, PT ;  /* 0x000000081b00720c */ /* 0x040fe40003f44070 */
[----:B------:R-:W-:-:S09]  /*e200*/  ISETP.GT.U32.AND P6, PT, R27, R7, PT ;  /* 0x000000071b00720c */ /* 0x000fd20003fc4070 */
[--C-:B------:R-:W-:Y:S01]  /*e210*/  @!P3 IMAD.IADD R9, R9, 0x1, -R27.reuse ;  /* 0x000000010909b824 */ /* 0x100fe200078e0a1b */
[----:B------:R-:W-:Y:S01]  /*e220*/  ISETP.GT.U32.AND P3, PT, R27, R5, PT ;  /* 0x000000051b00720c */ /* 0x000fe20003f64070 */
[--C-:B------:R-:W-:Y:S02]  /*e230*/  @!P2 IMAD.IADD R8, R8, 0x1, -R27.reuse ;  /* 0x000000010808a824 */ /* 0x100fe400078e0a1b */
[----:B------:R-:W-:Y:S01]  /*e240*/  @!P6 IMAD.IADD R7, R7, 0x1, -R27 ;  /* 0x000000010707e824 */ /* 0x000fe200078e0a1b */
[C---:B------:R-:W-:Y:S01]  /*e250*/  ISETP.GT.U32.AND P6, PT, R27.reuse, R14, PT ;  /* 0x0000000e1b00720c */ /* 0x040fe20003fc4070 */
[----:B------:R-:W-:Y:S01]  /*e260*/  IMAD.HI.U32 R12, R0, R10, RZ ;  /* 0x0000000a000c7227 */ /* 0x000fe200078e00ff */
[C---:B------:R-:W-:Y:S02]  /*e270*/  ISETP.GT.U32.AND P2, PT, R27.reuse, R9, PT ;  /* 0x000000091b00720c */ /* 0x040fe40003f44070 */
[----:B------:R-:W-:-:S05]  /*e280*/  ISETP.GT.U32.AND P1, PT, R27, R7, PT ;  /* 0x000000071b00720c */ /* 0x000fca0003f24070 */
[--C-:B------:R-:W-:Y:S01]  /*e290*/  @!P3 IMAD.IADD R5, R5, 0x1, -R27.reuse ;  /* 0x000000010505b824 */ /* 0x100fe200078e0a1b */
[C---:B------:R-:W-:Y:S01]  /*e2a0*/  ISETP.GT.U32.AND P3, PT, R27.reuse, R8, PT ;  /* 0x000000081b00720c */ /* 0x040fe20003f64070 */
[----:B------:R-:W-:Y:S01]  /*e2b0*/  IMAD.MOV R12, RZ, RZ, -R12 ;  /* 0x000000ffff0c7224 */ /* 0x000fe200078e0a0c */
[----:B--2---:R-:W-:Y:S01]  /*e2c0*/  IABS R6, R16 ;  /* 0x0000001000067213 */ /* 0x004fe20000000000 */
[--C-:B------:R-:W-:Y:S02]  /*e2d0*/  @!P6 IMAD.IADD R14, R14, 0x1, -R27.reuse ;  /* 0x000000010e0ee824 */ /* 0x100fe400078e0a1b */
[----:B------:R-:W-:Y:S02]  /*e2e0*/  IMAD R10, R27, R12, R10 ;  /* 0x0000000c1b0a7224 */ /* 0x000fe400078e020a */
[--C-:B------:R-:W-:Y:S01]  /*e2f0*/  @!P2 IMAD.IADD R9, R9, 0x1, -R27.reuse ;  /* 0x000000010909a824 */ /* 0x100fe200078e0a1b */
[----:B------:R-:W-:Y:S01]  /*e300*/  ISETP.GT.U32.AND P0, PT, R27, R14, PT ;  /* 0x0000000e1b00720c */ /* 0x000fe20003f04070 */
[----:B------:R-:W-:-:S04]  /*e310*/  @!P1 IMAD.IADD R7, R7, 0x1, -R27 ;  /* 0x0000000107079824 */ /* 0x000fc800078e0a1b */
[----:B------:R-:W-:Y:S01]  /*e320*/  @!P3 IMAD.IADD R8, R8, 0x1, -R27 ;  /* 0x000000010808b824 */ /* 0x000fe200078e0a1b */
[----:B---3--:R-:W-:Y:S01]  /*e330*/  ISETP.GE.AND P3, PT, R13, RZ, PT ;  /* 0x000000ff0d00720c */ /* 0x008fe20003f66270 */
[C---:B------:R-:W-:Y:S01]  /*e340*/  IMAD.HI.U32 R13, R0.reuse, R6, RZ ;  /* 0x00000006000d7227 */ /* 0x040fe200078e00ff */
[C---:B------:R-:W-:Y:S02]  /*e350*/  ISETP.GT.U32.AND P2, PT, R27.reuse, R4, PT ;  /* 0x000000041b00720c */ /* 0x040fe40003f44070 */
[----:B------:R-:W-:Y:S01]  /*e360*/  ISETP.GT.U32.AND P1, PT, R27, R10, PT ;  /* 0x0000000a1b00720c */ /* 0x000fe20003f24070 */
[----:B------:R-:W-:Y:S02]  /*e370*/  IMAD.MOV R13, RZ, RZ, -R13 ;  /* 0x000000ffff0d7224 */ /* 0x000fe400078e0a0d */
[----:B------:R-:W-:-:S04]  /*e380*/  IMAD.HI.U32 R12, R0, R2, RZ ;  /* 0x00000002000c7227 */ /* 0x000fc800078e00ff */
[----:B------:R-:W-:Y:S02]  /*e390*/  IMAD R6, R27, R13, R6 ;  /* 0x0000000d1b067224 */ /* 0x000fe400078e0206 */
[----:B------:R-:W-:Y:S02]  /*e3a0*/  IMAD.MOV.U32 R13, RZ, RZ, R16 ;  /* 0x000000ffff0d7224 */ /* 0x000fe400078e0010 */
[----:B------:R-:W-:Y:S02]  /*e3b0*/  IMAD.MOV.U32 R16, RZ, RZ, R9 ;  /* 0x000000ffff107224 */ /* 0x000fe400078e0009 */
[----:B------:R-:W-:Y:S02]  /*e3c0*/  IMAD.MOV R12, RZ, RZ, -R12 ;  /* 0x000000ffff0c7224 */ /* 0x000fe400078e0a0c */
[--C-:B------:R-:W-:Y:S01]  /*e3d0*/  @!P0 IMAD.IADD R14, R14, 0x1, -R27.reuse ;  /* 0x000000010e0e8824 */ /* 0x100fe200078e0a1b */
[----:B------:R-:W-:Y:S01]  /*e3e0*/  ISETP.GE.AND P0, PT, R22, RZ, PT ;  /* 0x000000ff1600720c */ /* 0x000fe20003f06270 */
[----:B------:R-:W-:Y:S01]  /*e3f0*/  @!P5 IMAD.MOV R16, RZ, RZ, -R16 ;  /* 0x000000ffff10d224 */ /* 0x000fe200078e0a10 */
[----:B------:R-:W2:Y:S01]  /*e400*/  LDL.LU R22, [R1+0x438c] ;  /* 0x00438c0001167983 */ /* 0x000ea20000300800 */
[----:B------:R-:W-:-:S02]  /*e410*/  @!P2 IMAD.IADD R4, R4, 0x1, -R27 ;  /* 0x000000010404a824 */ /* 0x000fc400078e0a1b */
[----:B------:R-:W-:Y:S02]  /*e420*/  @!P1 IMAD.IADD R10, R10, 0x1, -R27 ;  /* 0x000000010a0a9824 */ /* 0x000fe400078e0a1b */
[----:B------:R-:W-:Y:S01]  /*e430*/  IMAD R2, R27, R12, R2 ;  /* 0x0000000c1b027224 */ /* 0x000fe200078e0202 */
[----:B----4-:R-:W-:Y:S02]  /*e440*/  ISETP.GE.AND P2, PT, R19, RZ, PT ;  /* 0x000000ff1300720c */ /* 0x010fe40003f46270 */
[----:B------:R-:W3:Y:S01]  /*e450*/  LDL.LU R19, [R1+0x4388] ;  /* 0x0043880001137983 */ /* 0x000ee20000300800 */
[----:B-----5:R-:W-:Y:S02]  /*e460*/  ISETP.GE.AND P1, PT, R15, RZ, PT ;  /* 0x000000ff0f00720c */ /* 0x020fe40003f26270 */
[----:B------:R-:W-:Y:S01]  /*e470*/  IABS R15, R17 ;  /* 0x00000011000f7213 */ /* 0x000fe20000000000 */
[----:B------:R-:W-:Y:S02]  /*e480*/  IMAD.MOV.U32 R12, RZ, RZ, R17 ;  /* 0x000000ffff0c7224 */ /* 0x000fe400078e0011 */
[----:B------:R-:W4:Y:S04]  /*e490*/  LDL.LU R17, [R1+0x4384] ;  /* 0x0043840001117983 */ /* 0x000f280000300800 */
[----:B------:R0:W-:Y:S04]  /*e4a0*/  STL [R1+0x6c0], R16 ;  /* 0x0006c01001007387 */ /* 0x0001e80000100800 */
[----:B0-----:R-:W5:Y:S01]  /*e4b0*/  LDL.LU R16, [R1+0x4380] ;  /* 0x0043800001107983 */ /* 0x001f620000300800 */
[----:B------:R-:W-:Y:S01]  /*e4c0*/  ISETP.GT.U32.AND P6, PT, R27, R5, PT ;  /* 0x000000051b00720c */ /* 0x000fe20003fc4070 */
[----:B------:R-:W-:-:S02]  /*e4d0*/  IMAD.MOV.U32 R9, RZ, RZ, R7 ;  /* 0x000000ffff097224 */ /* 0x000fc400078e0007 */
[----:B------:R-:W-:-:S10]  /*e4e0*/  IMAD.MOV.U32 R7, RZ, RZ, R8 ;  /* 0x000000ffff077224 */ /* 0x000fd400078e0008 */
[----:B------:R-:W-:Y:S01]  /*e4f0*/  @!P6 IMAD.IADD R5, R5, 0x1, -R27 ;  /* 0x000000010505e824 */ /* 0x000fe200078e0a1b */
[----:B------:R-:W-:Y:S01]  /*e500*/  ISETP.GT.U32.AND P6, PT, R27, R11, PT ;  /* 0x0000000b1b00720c */ /* 0x000fe20003fc4070 */
[----:B------:R-:W-:Y:S02]  /*e510*/  @!P4 IMAD.MOV R9, RZ, RZ, -R9 ;  /* 0x000000ffff09c224 */ /* 0x000fe400078e0a09 */
[----:B------:R-:W-:-:S03]  /*e520*/  @!P3 IMAD.MOV R7, RZ, RZ, -R7 ;  /* 0x000000ffff07b224 */ /* 0x000fc600078e0a07 */
[----:B------:R-:W-:Y:S07]  /*e530*/  STL [R1+0x6bc], R9 ;  /* 0x0006bc0901007387 */ /* 0x000fee0000100800 */
[----:B------:R-:W-:Y:S01]  /*e540*/  @!P6 IMAD.IADD R11, R11, 0x1, -R27 ;  /* 0x000000010b0be824 */ /* 0x000fe200078e0a1b */
[----:B------:R-:W-:Y:S01]  /*e550*/  ISETP.GT.U32.AND P6, PT, R27, R4, PT ;  /* 0x000000041b00720c */ /* 0x000fe20003fc4070 */
[----:B------:R0:W-:Y:S01]  /*e560*/  STL [R1+0x6b8], R7 ;  /* 0x0006b80701007387 */ /* 0x0001e20000100800 */
[----:B------:R-:W-:-:S02]  /*e570*/  @!P0 IMAD.MOV R5, RZ, RZ, -R5 ;  /* 0x000000ffff058224 */ /* 0x000fc400078e0a05 */
[----:B0-----:R-:W-:-:S04]  /*e580*/  IMAD.MOV.U32 R7, RZ, RZ, R14 ;  /* 0x000000ffff077224 */ /* 0x001fc800078e000e */
[----:B------:R-:W-:Y:S01]  /*e590*/  @!P2 IMAD.MOV R7, RZ, RZ, -R7 ;  /* 0x000000ffff07a224 */ /* 0x000fe200078e0a07 */
[----:B------:R0:W-:Y:S04]  /*e5a0*/  STL [R1+0x6b0], R5 ;  /* 0x0006b00501007387 */ /* 0x0001e80000100800 */
[----:B------:R-:W-:Y:S01]  /*e5b0*/  @!P6 IMAD.IADD R4, R4, 0x1, -R27 ;  /* 0x000000010404e824 */ /* 0x000fe200078e0a1b */
[----:B------:R1:W-:Y:S01]  /*e5c0*/  STL [R1+0x6ac], R7 ;  /* 0x0006ac0701007387 */ /* 0x0003e20000100800 */
[----:B----4-:R-:W-:Y:S02]  /*e5d0*/  ISETP.GE.AND P6, PT, R17, RZ, PT ;  /* 0x000000ff1100720c */ /* 0x010fe40003fc6270 */
[----:B-----5:R-:W-:Y:S02]  /*e5e0*/  ISETP.GE.AND P0, PT, R16, RZ, PT ;  /* 0x000000ff1000720c */ /* 0x020fe40003f06270 */
[----:B------:R-:W4:Y:S04]  /*e5f0*/  LDL.LU R16, [R1+0x250] ;  /* 0x0002500001107983 */ /* 0x000f280000300800 */
[----:B------:R-:W5:Y:S01]  /*e600*/  LDL.LU R17, [R1+0x208] ;  /* 0x0002080001117983 */ /* 0x000f620000300800 */
[----:B------:R-:W-:-:S02]  /*e610*/  ISETP.GT.U32.AND P5, PT, R27, R10, PT ;  /* 0x0000000a1b00720c */ /* 0x000fc40003fa4070 */
[----:B------:R-:W-:Y:S01]  /*e620*/  ISETP.GT.U32.AND P3, PT, R27, R11, PT ;  /* 0x0000000b1b00720c */ /* 0x000fe20003f64070 */
[----:B------:R-:W-:Y:S02]  /*e630*/  @!P1 IMAD.MOV R4, RZ, RZ, -R4 ;  /* 0x000000ffff049224 */ /* 0x000fe400078e0a04 */
[----:B0-----:R-:W-:-:S08]  /*e640*/  IMAD.HI.U32 R5, R0, R15, RZ ;  /* 0x0000000f00057227 */ /* 0x001fd000078e00ff */
[--C-:B------:R-:W-:Y:S01]  /*e650*/  @!P5 IMAD.IADD R10, R10, 0x1, -R27.reuse ;  /* 0x000000010a0ad824 */ /* 0x100fe200078e0a1b */
[----:B---3--:R-:W-:Y:S01]  /*e660*/  ISETP.GE.AND P5, PT, R19, RZ, PT ;  /* 0x000000ff1300720c */ /* 0x008fe20003fa6270 */
[----:B------:R-:W-:Y:S01]  /*e670*/  @!P3 IMAD.IADD R11, R11, 0x1, -R27 ;  /* 0x000000010b0bb824 */ /* 0x000fe200078e0a1b */
[----:B------:R-:W3:Y:S01]  /*e680*/  LDL.LU R19, [R1+0x20c] ;  /* 0x00020c0001137983 */ /* 0x000ee20000300800 */
[----:B------:R-:W-:Y:S01]  /*e690*/  ISETP.GE.AND P3, PT, R13, RZ, PT ;  /* 0x000000ff0d00720c */ /* 0x000fe20003f66270 */
[----:B-1----:R-:W-:Y:S02]  /*e6a0*/  IMAD.MOV.U32 R7, RZ, RZ, R10 ;  /* 0x000000ffff077224 */ /* 0x002fe400078e000a */
[----:B------:R-:W2:Y:S04]  /*e6b0*/  LDL.LU R13, [R1+0x218] ;  /* 0x00021800010d7983 */ /* 0x000ea80000300800 */
[----:B------:R5:W-:Y:S01]  /*e6c0*/  STL [R1+0x6a8], R4 ;  /* 0x0006a80401007387 */ /* 0x000be20000100800 */
[----:B------:R-:W-:Y:S01]  /*e6d0*/  @!P0 IMAD.MOV R7, RZ, RZ, -R7 ;  /* 0x000000ffff078224 */ /* 0x000fe200078e0a07 */
[----:B------:R-:W-:Y:S01]  /*e6e0*/  ISETP.GT.U32.AND P4, PT, R27, R2, PT ;  /* 0x000000021b00720c */ /* 0x000fe20003f84070 */
[----:B------:R-:W-:-:S02]  /*e6f0*/  IMAD.MOV R5, RZ, RZ, -R5 ;  /* 0x000000ffff057224 */ /* 0x000fc400078e0a05 */
[----:B------:R-:W-:Y:S01]  /*e700*/  IMAD.MOV.U32 R9, RZ, RZ, R11 ;  /* 0x000000ffff097224 */ /* 0x000fe200078e000b */
[----:B------:R0:W-:Y:S01]  /*e710*/  STL [R1+0x6a4], R7 ;  /* 0x0006a40701007387 */ /* 0x0001e20000100800 */
[----:B------:R-:W-:Y:S02]  /*e720*/  IMAD R5, R27, R5, R15 ;  /* 0x000000051b057224 */ /* 0x000fe400078e020f */
[----:B------:R-:W-:Y:S01]  /*e730*/  @!P6 IMAD.MOV R9, RZ, RZ, -R9 ;  /* 0x000000ffff09e224 */ /* 0x000fe200078e0a09 */
[----:B------:R-:W2:Y:S05]  /*e740*/  LDL.LU R15, [R1+0x21c] ;  /* 0x00021c00010f7983 */ /* 0x000eaa0000300800 */
[----:B------:R-:W-:-:S05]  /*e750*/  @!P4 IMAD.IADD R2, R2, 0x1, -R27 ;  /* 0x000000010202c824 */ /* 0x000fca00078e0a1b */
[----:B------:R-:W-:-:S13]  /*e760*/  ISETP.GT.U32.AND P1, PT, R27, R2, PT ;  /* 0x000000021b00720c */ /* 0x000fda0003f24070 */
[----:B------:R-:W-:-:S04]  /*e770*/  @!P1 IMAD.IADD R2, R2, 0x1, -R27 ;  /* 0x0000000102029824 */ /* 0x000fc800078e0a1b */
[----:B------:R-:W-:Y:S01]  /*e780*/  @!P5 IMAD.MOV R2, RZ, RZ, -R2 ;  /* 0x000000ffff02d224 */ /* 0x000fe200078e0a02 */
[----:B-----5:R-:W-:-:S05]  /*e790*/  IABS R4, R17 ;  /* 0x0000001100047213 */ /* 0x020fca0000000000 */
[----:B------:R-:W-:Y:S01]  /*e7a0*/  IMAD.HI.U32 R10, R0, R4, RZ ;  /* 0x00000004000a7227 */ /* 0x000fe200078e00ff */
[----:B----4-:R-:W-:Y:S02]  /*e7b0*/  ISETP.GE.AND P0, PT, R16, RZ, PT ;  /* 0x000000ff1000720c */ /* 0x010fe40003f06270 */
[----:B0-----:R-:W-:Y:S01]  /*e7c0*/  IABS R7, R16 ;  /* 0x0000001000077213 */ /* 0x001fe20000000000 */
[----:B------:R-:W-:Y:S01]  /*e7d0*/  IMAD.MOV R10, RZ, RZ, -R10 ;  /* 0x000000ffff0a7224 */ /* 0x000fe200078e0a0a */
[----:B------:R-:W4:Y:S03]  /*e7e0*/  LDL.LU R16, [R1+0x220] ;  /* 0x0002200001107983 */ /* 0x000f260000300800 */
[----:B------:R-:W-:Y:S01]  /*e7f0*/  IMAD R4, R27, R10, R4 ;  /* 0x0000000a1b047224 */ /* 0x000fe200078e0204 */
[----:B------:R0:W-:Y:S04]  /*e800*/  STL [R1+0x6a0], R9 ;  /* 0x0006a00901007387 */ /* 0x0001e80000100800 */
[----:B------:R-:W5:Y:S01]  /*e810*/  LDL R10, [R1+0x224] ;  /* 0x00022400010a7983 */ /* 0x000f620000100800 */
[----:B------:R-:W-:-:S03]  /*e820*/  ISETP.GE.AND P1, PT, R17, RZ, PT ;  /* 0x000000ff1100720c */ /* 0x000fc60003f26270 */
[----:B------:R-:W5:Y:S04]  /*e830*/  LDL.LU R14, [R1+0x228] ;  /* 0x00022800010e7983 */ /* 0x000f680000300800 */
[----:B------:R1:W-:Y:S04]  /*e840*/  STL [R1+0x698], R2 ;  /* 0x0006980201007387 */ /* 0x0003e80000100800 */
[----:B------:R-:W5:Y:S01]  /*e850*/  LDL.LU R17, [R1+0x22c] ;  /* 0x00022c0001117983 */ /* 0x000f620000300800 */
[C---:B------:R-:W-:Y:S02]  /*e860*/  ISETP.GT.U32.AND P2, PT, R27.reuse, R6, PT ;  /* 0x000000061b00720c */ /* 0x040fe40003f44070 */
[----:B------:R-:W-:-:S11]  /*e870*/  ISETP.GT.U32.AND P6, PT, R27, R5, PT ;  /* 0x000000051b00720c */ /* 0x000fd60003fc4070 */
[----:B------:R-:W-:-:S05]  /*e880*/  @!P2 IMAD.IADD R6, R6, 0x1, -R27 ;  /* 0x000000010606a824 */ /* 0x000fca00078e0a1b */
[----:B------:R-:W-:Y:S01]  /*e890*/  ISETP.GT.U32.AND P2, PT, R27, R6, PT ;  /* 0x000000061b00720c */ /* 0x000fe20003f44070 */
[----:B0-----:R-:W-:Y:S01]  /*e8a0*/  IMAD.HI.U32 R9, R0, R7, RZ ;  /* 0x0000000700097227 */ /* 0x001fe200078e00ff */
[----:B---3--:R-:W-:-:S03]  /*e8b0*/  IABS R8, R19 ;  /* 0x0000001300087213 */ /* 0x008fc60000000000 */
[----:B------:R-:W-:Y:S02]  /*e8c0*/  @!P6 IMAD.IADD R5, R5, 0x1, -R27 ;  /* 0x000000010505e824 */ /* 0x000fe400078e0a1b */
[----:B------:R-:W-:-:S06]  /*e8d0*/  IMAD.MOV R9, RZ, RZ, -R9 ;  /* 0x000000ffff097224 */ /* 0x000fcc00078e0a09 */
[----:B------:R-:W-:Y:S01]  /*e8e0*/  @!P2 IMAD.IADD R6, R6, 0x1, -R27 ;  /* 0x000000010606a824 */ /* 0x000fe200078e0a1b */
[----:B------:R-:W-:-:S03]  /*e8f0*/  ISETP.GT.U32.AND P6, PT, R27, R5, PT ;  /* 0x000000051b00720c */ /* 0x000fc60003fc4070 */
[----:B------:R-:W-:Y:S01]  /*e900*/  @!P3 IMAD.MOV R6, RZ, RZ, -R6 ;  /* 0x000000ffff06b224 */ /* 0x000fe200078e0a06 */
[C---:B------:R-:W-:Y:S01]  /*e910*/  ISETP.GT.U32.AND P3, PT, R27.reuse, R4, PT ;  /* 0x000000041b00720c */ /* 0x040fe20003f64070 */
[----:B------:R-:W-:Y:S01]  /*e920*/  IMAD.HI.U32 R11, R0, R8, RZ ;  /* 0x00000008000b7227 */ /* 0x000fe200078e00ff */
[----:B------:R-:W-:Y:S02]  /*e930*/  ISETP.GE.AND P4, PT, R12, RZ, PT ;  /* 0x000000ff0c00720c */ /* 0x000fe40003f86270 */
[----:B--2---:R-:W-:Y:S01]  /*e940*/  IABS R12, R13 ;  /* 0x0000000d000c7213 */ /* 0x004fe20000000000 */
[C---:B------:R-:W-:Y:S02]  /*e950*/  IMAD R7, R27.reuse, R9, R7 ;  /* 0x000000091b077224 */ /* 0x040fe400078e0207 */
[----:B------:R-:W-:Y:S02]  /*e960*/  IMAD.MOV R11, RZ, RZ, -R11 ;  /* 0x000000ffff0b7224 */ /* 0x000fe400078e0a0b */
[----:B------:R-:W-:Y:S01]  /*e970*/  IMAD.HI.U32 R9, R0, R12, RZ ;  /* 0x0000000c00097227 */ /* 0x000fe200078e00ff */
[----:B------:R-:W-:-:S02]  /*e980*/  ISETP.GT.U32.AND P5, PT, R27, R7, PT ;  /* 0x000000071b00720c */ /* 0x000fc40003fa4070 */
[----:B------:R-:W-:Y:S01]  /*e990*/  ISETP.GE.AND P2, PT, R19, RZ, PT ;  /* 0x000000ff1300720c */ /* 0x000fe20003f46270 */
[----:B------:R-:W-:Y:S01]  /*e9a0*/  IMAD R8, R27, R11, R8 ;  /* 0x0000000b1b087224 */ /* 0x000fe200078e0208 */
[----:B------:R-:W2:Y:S01]  /*e9b0*/  LDL.LU R19, [R1+0x230] ;  /* 0x0002300001137983 */ /* 0x000ea20000300800 */
[----:B------:R-:W-:Y:S02]  /*e9c0*/  IMAD.MOV R9, RZ, RZ, -R9 ;  /* 0x000000ffff097224 */ /* 0x000fe400078e0a09 */
[--C-:B------:R-:W-:Y:S01]  /*e9d0*/  @!P6 IMAD.IADD R5, R5, 0x1, -R27.reuse ;  /* 0x000000010505e824 */ /* 0x100fe200078e0a1b */
[----:B------:R4:W-:Y:S01]  /*e9e0*/  STL [R1+0x694], R6 ;  /* 0x0006940601007387 */ /* 0x0009e20000100800 */
[----:B------:R-:W-:Y:S01]  /*e9f0*/  @!P3 IMAD.IADD R4, R4, 0x1, -R27 ;  /* 0x000000010404b824 */ /* 0x000fe200078e0a1b */
[C---:B------:R-:W-:Y:S01]  /*ea00*/  ISETP.GT.U32.AND P6, PT, R27.reuse, R8, PT ;  /* 0x000000081b00720c */ /* 0x040fe20003fc4070 */
[C---:B------:R-:W-:Y:S02]  /*ea10*/  IMAD R12, R27.reuse, R9, R12 ;  /* 0x000000091b0c7224 */ /* 0x040fe400078e020c */
[----:B------:R-:W-:Y:S01]  /*ea20*/  @!P4 IMAD.MOV R5, RZ, RZ, -R5 ;  /* 0x000000ffff05c224 */ /* 0x000fe200078e0a05 */
[----:B------:R-:W-:Y:S01]  /*ea30*/  ISETP.GT.U32.AND P4, PT, R27, R4, PT ;  /* 0x000000041b00720c */ /* 0x000fe20003f84070 */
[----:B------:R-:W-:Y:S01]  /*ea40*/  @!P5 IMAD.IADD R7, R7, 0x1, -R27 ;  /* 0x000000010707d824 */ /* 0x000fe200078e0a1b */
[----:B-1----:R-:W-:-:S04]  /*ea50*/  IABS R2, R15 ;  /* 0x0000000f00027213 */ /* 0x002fc80000000000 */
[----:B------:R-:W-:Y:S01]  /*ea60*/  ISETP.GT.U32.AND P3, PT, R27, R7, PT ;  /* 0x000000071b00720c */ /* 0x000fe20003f64070 */
[----:B------:R-:W-:-:S04]  /*ea70*/  IMAD.HI.U32 R11, R0, R2, RZ ;  /* 0x00000002000b7227 */ /* 0x000fc800078e00ff */
[----:B------:R-:W-:Y:S02]  /*ea80*/  @!P6 IMAD.IADD R8, R8, 0x1, -R27 ;  /* 0x000000010808e824 */ /* 0x000fe400078e0a1b */
[----:B------:R-:W-:Y:S02]  /*ea90*/  IMAD.MOV R11, RZ, RZ, -R11 ;  /* 0x000000ffff0b7224 */ /* 0x000fe400078e0a0b */
[--C-:B------:R-:W-:Y:S01]  /*eaa0*/  @!P4 IMAD.IADD R4, R4, 0x1, -R27.reuse ;  /* 0x000000010404c824 */ /* 0x100fe200078e0a1b */
[C---:B------:R-:W-:Y:S01]  /*eab0*/  ISETP.GT.U32.AND P6, PT, R27.reuse, R8, PT ;  /* 0x000000081b00720c */ /* 0x040fe20003fc4070 */
[----:B------:R-:W-:Y:S02]  /*eac0*/  IMAD R2, R27, R11, R2 ;  /* 0x0000000b1b027224 */ /* 0x000fe400078e0202 */
[----:B------:R-:W-:-:S03]  /*ead0*/  @!P3 IMAD.IADD R7, R7, 0x1, -R27 ;  /* 0x000000010707b824 */ /* 0x000fc600078e0a1b */
[----:B------:R-:W-:Y:S01]  /*eae0*/  ISETP.GT.U32.AND P3, PT, R27, R2, PT ;  /* 0x000000021b00720c */ /* 0x000fe20003f64070 */
[----:B------:R-:W-:Y:S06]  /*eaf0*/  STL [R1+0x690], R5 ;  /* 0x0006900501007387 */ /* 0x000fec0000100800 */
[----:B------:R-:W-:Y:S02]  /*eb00*/  @!P6 IMAD.IADD R8, R8, 0x1, -R27 ;  /* 0x000000010808e824 */ /* 0x000fe400078e0a1b */
[----:B------:R-:W-:-:S04]  /*eb10*/  @!P1 IMAD.MOV R4, RZ, RZ, -R4 ;  /* 0x000000ffff049224 */ /* 0x000fc800078e0a04 */
[----:B------:R-:W-:Y:S01]  /*eb20*/  @!P3 IMAD.IADD R2, R2, 0x1, -R27 ;  /* 0x000000010202b824 */ /* 0x000fe200078e0a1b */
[----:B------:R-:W-:Y:S02]  /*eb30*/  ISETP.GE.AND P3, PT, R15, RZ, PT ;  /* 0x000000ff0f00720c */ /* 0x000fe40003f66270 */
[----:B----4-:R-:W-:Y:S02]  /*eb40*/  IABS R6, R16 ;  /* 0x0000001000067213 */ /* 0x010fe40000000000 */
[----:B-----5:R-:W-:-:S03]  /*eb50*/  IABS R9, R10 ;  /* 0x0000000a00097213 */ /* 0x020fc60000000000 */
[----:B------:R-:W-:-:S04]  /*eb60*/  IMAD.HI.U32 R10, R0, R6, RZ ;  /* 0x00000006000a7227 */ /* 0x000fc800078e00ff */
[----:B------:R-:W-:-:S04]  /*eb70*/  IMAD.MOV R10, RZ, RZ, -R10 ;  /* 0x000000ffff0a7224 */ /* 0x000fc800078e0a0a */
[----:B------:R-:W-:-:S05]  /*eb80*/  IMAD R6, R27, R10, R6 ;  /* 0x0000000a1b067224 */ /* 0x000fca00078e0206 */
[----:B------:R-:W-:Y:S01]  /*eb90*/  ISETP.GT.U32.AND P4, PT, R27, R6, PT ;  /* 0x000000061b00720c */ /* 0x000fe20003f84070 */
[----:B------:R-:W-:-:S04]  /*eba0*/  IMAD.HI.U32 R10, R0, R9, RZ ;  /* 0x00000009000a7227 */ /* 0x000fc800078e00ff */
[----:B------:R-:W-:Y:S01]  /*ebb0*/  IMAD.MOV R10, RZ, RZ, -R10 ;  /* 0x000000ffff0a7224 */ /* 0x000fe200078e0a0a */
[----:B------:R0:W-:Y:S03]  /*ebc0*/  STL [R1+0x437c], R17 ;  /* 0x00437c1101007387 */ /* 0x0001e60000100800 */
[----:B------:R-:W-:-:S04]  /*ebd0*/  IMAD R9, R27, R10, R9 ;  /* 0x0000000a1b097224 */ /* 0x000fc800078e0209 */
[----:B------:R-:W-:Y:S01]  /*ebe0*/  @!P4 IMAD.IADD R6, R6, 0x1, -R27 ;  /* 0x000000010606c824 */ /* 0x000fe200078e0a1b */
[----:B------:R-:W-:Y:S01]  /*ebf0*/  ISETP.GE.AND P4, PT, R16, RZ, PT ;  /* 0x000000ff1000720c */ /* 0x000fe20003f86270 */
[----:B------:R-:W-:Y:S01]  /*ec00*/  IMAD.MOV.U32 R16, RZ, RZ, R7 ;  /* 0x000000ffff107224 */ /* 0x000fe200078e0007 */
[----:B------:R-:W-:Y:S01]  /*ec10*/  IABS R10, R17 ;  /* 0x00000011000a7213 */ /* 0x000fe20000000000 */
[----:B0-----:R-:W-:Y:S01]  /*ec20*/  IMAD.MOV.U32 R17, RZ, RZ, R8 ;  /* 0x000000ffff117224 */ /* 0x001fe200078e0008 */
[----:B------:R-:W3:Y:S01]  /*ec30*/  LDL.LU R15, [R1+0x23c] ;  /* 0x00023c00010f7983 */ /* 0x000ee20000300800 */
[----:B------:R-:W-:Y:S02]  /*ec40*/  @!P0 IMAD.MOV R16, RZ, RZ, -R16 ;  /* 0x000000ffff108224 */ /* 0x000fe400078e0a10 */
[----:B------:R-:W-:-:S03]  /*ec50*/  @!P2 IMAD.MOV R17, RZ, RZ, -R17 ;  /* 0x000000ffff11a224 */ /* 0x000fc600078e0a11 */
[----:B------:R0:W-:Y:S04]  /*ec60*/  STL [R1+0x68c], R16 ;  /* 0x00068c1001007387 */ /* 0x0001e80000100800 */
[----:B0-----:R-:W4:Y:S04]  /*ec70*/  LDL R16, [R1+0x234] ;  /* 0x0002340001107983 */ /* 0x001f280000100800 */
[----:B------:R-:W-:Y:S04]  /*ec80*/  STL [R1+0x688], R4 ;  /* 0x0006880401007387 */ /* 0x000fe80000100800 */
[----:B------:R-:W5:Y:S04]  /*ec90*/  LDL.LU R8, [R1+0x224] ;  /* 0x0002240001087983 */ /* 0x000f680000300800 */
[----:B------:R0:W-:Y:S04]  /*eca0*/  STL [R1+0x684], R17 ;  /* 0x0006841101007387 */ /* 0x0001e80000100800 */
[----:B0-----:R-:W3:Y:S01]  /*ecb0*/  LDL.LU R17, [R1+0x437c] ;  /* 0x00437c0001117983 */ /* 0x001ee20000300800 */
[----:B------:R-:W-:-:S02]  /*ecc0*/  IABS R5, R14 ;  /* 0x0000000e00057213 */ /* 0x000fc40000000000 */
[----:B------:R-:W-:-:S03]  /*ecd0*/  ISETP.GE.AND P6, PT, R13, RZ, PT ;  /* 0x000000ff0d00720c */ /* 0x000fc60003fc6270 */
[----:B------:R-:W-:Y:S01]  /*ece0*/  IMAD.HI.U32 R13, R0, R5, RZ ;  /* 0x00000005000d7227 */ /* 0x000fe200078e00ff */
[----:B------:R-:W-:-:S03]  /*ecf0*/  ISETP.GT.U32.AND P5, PT, R27, R12, PT ;  /* 0x0000000c1b00720c */ /* 0x000fc60003fa4070 */
[----:B------:R-:W-:-:S04]  /*ed00*/  IMAD.MOV R13, RZ, RZ, -R13 ;  /* 0x000000ffff0d7224 */ /* 0x000fc800078e0a0d */
[----:B------:R-:W-:Y:S02]  /*ed10*/  IMAD R5, R27, R13, R5 ;  /* 0x0000000d1b057224 */ /* 0x000fe400078e0205 */
[----:B------:R-:W-:-:S04]  /*ed20*/  IMAD.HI.U32 R13, R0, R10, RZ ;  /* 0x0000000a000d7227 */ /* 0x000fc800078e00ff */
[----:B------:R-:W-:Y:S02]  /*ed30*/  IMAD.MOV R13, RZ, RZ, -R13 ;  /* 0x000000ffff0d7224 */ /* 0x000fe400078e0a0d */
[----:B------:R-:W-:Y:S02]  /*ed40*/  @!P5 IMAD.IADD R12, R12, 0x1, -R27 ;  /* 0x000000010c0cd824 */ /* 0x000fe400078e0a1b */
[C---:B------:R-:W-:Y:S02]  /*ed50*/  IMAD R10, R27.reuse, R13, R10 ;  /* 0x0000000d1b0a7224 */ /* 0x040fe400078e020a */
[----:B------:R-:W5:Y:S01]  /*ed60*/  LDL.LU R13, [R1+0x238] ;  /* 0x00023800010d7983 */ /* 0x000f620000300800 */
[C---:B------:R-:W-:Y:S02]  /*ed70*/  ISETP.GT.U32.AND P5, PT, R27.reuse, R12, PT ;  /* 0x0000000c1b00720c */ /* 0x040fe40003fa4070 */
[----:B------:R-:W-:-:S11]  /*ed80*/  ISETP.GT.U32.AND P0, PT, R27, R2, PT ;  /* 0x000000021b00720c */ /* 0x000fd60003f04070 */
[--C-:B------:R-:W-:Y:S01]  /*ed90*/  @!P5 IMAD.IADD R12, R12, 0x1, -R27.reuse ;  /* 0x000000010c0cd824 */ /* 0x100fe200078e0a1b */
[----:B------:R-:W-:Y:S01]  /*eda0*/  ISETP.GT.U32.AND P5, PT, R27, R9, PT ;  /* 0x000000091b00720c */ /* 0x000fe20003fa4070 */
[----:B------:R-:W-:Y:S02]  /*edb0*/  @!P0 IMAD.IADD R2, R2, 0x1, -R27 ;  /* 0x0000000102028824 */ /* 0x000fe400078e0a1b */
[----:B------:R-:W-:-:S10]  /*edc0*/  IMAD.MOV.U32 R4, RZ, RZ, R12 ;  /* 0x000000ffff047224 */ /* 0x000fd400078e000c */
[----:B------:R-:W-:Y:S01]  /*edd0*/  @!P5 IMAD.IADD R9, R9, 0x1, -R27 ;  /* 0x000000010909d824 */ /* 0x000fe200078e0a1b */
[----:B------:R-:W-:-:S04]  /*ede0*/  ISETP.GT.U32.AND P5, PT, R27, R6, PT ;  /* 0x000000061b00720c */ /* 0x000fc80003fa4070 */
[----:B------:R-:W-:Y:S01]  /*edf0*/  ISETP.GT.U32.AND P1, PT, R27, R9, PT ;  /* 0x000000091b00720c */ /* 0x000fe20003f24070 */
[----:B------:R-:W-:Y:S01]  /*ee00*/  @!P6 IMAD.MOV R4, RZ, RZ, -R4 ;  /* 0x000000ffff04e224 */ /* 0x000fe200078e0a04 */
[----:B------:R-:W-:Y:S01]  /*ee10*/  ISETP.GE.AND P0, PT, R14, RZ, PT ;  /* 0x000000ff0e00720c */ /* 0x000fe20003f06270 */
[----:B------:R-:W-:-:S06]  /*ee20*/  IMAD.MOV.U32 R14, RZ, RZ, R2 ;  /* 0x000000ffff0e7224 */ /* 0x000fcc00078e0002 */
[--C-:B------:R-:W-:Y:S01]  /*ee30*/  @!P5 IMAD.IADD R6, R6, 0x1, -R27.reuse ;  /* 0x000000010606d824 */ /* 0x100fe200078e0a1b */
[----:B------:R4:W-:Y:S01]  /*ee40*/  STL [R1+0x680], R4 ;  /* 0x0006800401007387 */ /* 0x0009e20000100800 */
[----:B------:R-:W-:Y:S02]  /*ee50*/  @!P3 IMAD.MOV R14, RZ, RZ, -R14 ;  /* 0x000000ffff0eb224 */ /* 0x000fe400078e0a0e */
[----:B------:R-:W-:Y:S01]  /*ee60*/  @!P4 IMAD.MOV R6, RZ, RZ, -R6 ;  /* 0x000000ffff06c224 */ /* 0x000fe200078e0a06 */
[----:B--2---:R-:W-:Y:S01]  /*ee70*/  IABS R11, R19 ;  /* 0x00000013000b7213 */ /* 0x004fe20000000000 */
[----:B------:R-:W-:Y:S01]  /*ee80*/  @!P1 IMAD.IADD R9, R9, 0x1, -R27 ;  /* 0x0000000109099824 */ /* 0x000fe200078e0a1b */
[----:B------:R-:W-:Y:S02]  /*ee90*/  ISETP.GE.AND P3, PT, R19, RZ, PT ;  /* 0x000000ff1300720c */ /* 0x000fe40003f66270 */
[----:B----4-:R-:W-:Y:S02]  /*eea0*/  IABS R4, R16 ;  /* 0x0000001000047213 */ /* 0x010fe40000000000 */
[----:B------:R-:W2:Y:S04]  /*eeb0*/  LDL.LU R16, [R1+0x240] ;  /* 0x0002400001107983 */ /* 0x000ea80000300800 */
[----:B------:R-:W4:Y:S04]  /*eec0*/  LDL.LU R19, [R1+0x244] ;  /* 0x0002440001137983 */ /* 0x000f280000300800 */
[----:B------:R0:W-:Y:S04]  /*eed0*/  STL [R1+0x678], R14 ;  /* 0x0006780e01007387 */ /* 0x0001e80000100800 */
[----:B------:R1:W-:Y:S01]  /*eee0*/  STL [R1+0x674], R6 ;  /* 0x0006740601007387 */ /* 0x0003e20000100800 */
[----:B---3--:R-:W-:Y:S01]  /*eef0*/  ISETP.GE.AND P1, PT, R17, RZ, PT ;  /* 0x000000ff1100720c */ /* 0x008fe20003f26270 */
[----:B------:R-:W-:Y:S01]  /*ef00*/  IMAD.MOV.U32 R17, RZ, RZ, R18 ;  /* 0x000000ffff117224 */ /* 0x000fe200078e0012 */
[C---:B------:R-:W-:Y:S01]  /*ef10*/  ISETP.GT.U32.AND P6, PT, R27.reuse, R5, PT ;  /* 0x000000051b00720c */ /* 0x040fe20003fc4070 */
[----:B------:R-:W3:Y:S01]  /*ef20*/  LDL R18, [R1+0x24c] ;  /* 0x00024c0001127983 */ /* 0x000ee20000100800 */
[----:B------:R-:W-:Y:S01]  /*ef30*/  IMAD.HI.U32 R7, R0, R11, RZ ;  /* 0x0000000b00077227 */ /* 0x000fe200078e00ff */
[----:B------:R-:W-:-:S02]  /*ef40*/  ISETP.GT.U32.AND P5, PT, R27, R10, PT ;  /* 0x0000000a1b00720c */ /* 0x000fc40003fa4070 */
[----:B0-----:R-:W2:Y:S01]  /*ef50*/  LDL R14, [R1+0x248] ;  /* 0x00024800010e7983 */ /* 0x001ea20000100800 */
[----:B------:R-:W-:-:S04]  /*ef60*/  IMAD.MOV R7, RZ, RZ, -R7 ;  /* 0x000000ffff077224 */ /* 0x000fc800078e0a07 */
[----:B------:R-:W-:Y:S02]  /*ef70*/  IMAD R11, R27, R7, R11 ;  /* 0x000000071b0b7224 */ /* 0x000fe400078e020b */
[----:B------:R-:W-:Y:S01]  /*ef80*/  IMAD.HI.U32 R2, R0, R4, RZ ;  /* 0x0000000400027227 */ /* 0x000fe200078e00ff */
[----:B-----5:R-:W-:-:S03]  /*ef90*/  IABS R7, R13 ;  /* 0x0000000d00077213 */ /* 0x020fc60000000000 */
[----:B------:R-:W-:Y:S02]  /*efa0*/  IMAD.MOV R2, RZ, RZ, -R2 ;  /* 0x000000ffff027224 */ /* 0x000fe400078e0a02 */
[----:B------:R-:W-:-:S04]  /*efb0*/  IMAD.HI.U32 R12, R0, R7, RZ ;  /* 0x00000007000c7227 */ /* 0x000fc800078e00ff */
[----:B------:R-:W-:Y:S02]  /*efc0*/  IMAD.MOV R12, RZ, RZ, -R12 ;  /* 0x000000ffff0c7224 */ /* 0x000fe400078e0a0c */
[----:B------:R-:W-:Y:S01]  /*efd0*/  @!P6 IMAD.IADD R5, R5, 0x1, -R27 ;  /* 0x000000010505e824 */ /* 0x000fe200078e0a1b */
[C---:B------:R-:W-:Y:S01]  /*efe0*/  ISETP.GT.U32.AND P6, PT, R27.reuse, R11, PT ;  /* 0x0000000b1b00720c */ /* 0x040fe20003fc4070 */
[C---:B------:R-:W-:Y:S02]  /*eff0*/  IMAD R4, R27.reuse, R2, R4 ;  /* 0x000000021b047224 */ /* 0x040fe400078e0204 */
[C---:B------:R-:W-:Y:S02]  /*f000*/  IMAD R2, R27.reuse, R12, R7 ;  /* 0x0000000c1b027224 */ /* 0x040fe400078e0207 */
[----:B------:R-:W5:Y:S01]  /*f010*/  LDL.LU R12, [R1+0x234] ;  /* 0x00023400010c7983 */ /* 0x000f620000300800 */
[----:B------:R-:W-:Y:S01]  /*f020*/  @!P5 IMAD.IADD R10, R10, 0x1, -R27 ;  /* 0x000000010a0ad824 */ /* 0x000fe200078e0a1b */
[----:B------:R-:W-:-:S02]  /*f030*/  ISETP.GT.U32.AND P5, PT, R27, R5, PT ;  /* 0x000000051b00720c */ /* 0x000fc40003fa4070 */
[----:B------:R-:W-:-:S04]  /*f040*/  ISETP.GE.AND P2, PT, R8, RZ, PT ;  /* 0x000000ff0800720c */ /* 0x000fc80003f46270 */
[----:B------:R-:W-:Y:S01]  /*f050*/  @!P6 IMAD.IADD R11, R11, 0x1, -R27 ;  /* 0x000000010b0be824 */ /* 0x000fe200078e0a1b */
[----:B------:R-:W-:Y:S02]  /*f060*/  ISETP.GT.U32.AND P6, PT, R27, R10, PT ;  /* 0x0000000a1b00720c */ /* 0x000fe40003fc4070 */
[----:B------:R-:W-:-:S05]  /*f070*/  IABS R8, R15 ;  /* 0x0000000f00087213 */ /* 0x000fca0000000000 */
[----:B-1----:R-:W-:-:S04]  /*f080*/  IMAD.HI.U32 R6, R0, R8, RZ ;  /* 0x0000000800067227 */ /* 0x002fc800078e00ff */
[--C-:B------:R-:W-:Y:S02]  /*f090*/  @!P5 IMAD.IADD R5, R5, 0x1, -R27.reuse ;  /* 0x000000010505d824 */ /* 0x100fe400078e0a1b */
[----:B------:R-:W-:Y:S02]  /*f0a0*/  IMAD.MOV R6, RZ, RZ, -R6 ;  /* 0x000000ffff067224 */ /* 0x000fe400078e0a06 */
[----:B------:R-:W-:Y:S02]  /*f0b0*/  @!P6 IMAD.IADD R10, R10, 0x1, -R27 ;  /* 0x000000010a0ae824 */ /* 0x000fe400078e0a1b */
[----:B------:R-:W-:Y:S02]  /*f0c0*/  IMAD.MOV.U32 R7, RZ, RZ, R5 ;  /* 0x000000ffff077224 */ /* 0x000fe400078e0005 */
[----:B------:R-:W-:Y:S02]  /*f0d0*/  IMAD R5, R27, R6, R8 ;  /* 0x000000061b057224 */ /* 0x000fe400078e0208 */
[----:B------:R-:W-:-:S02]  /*f0e0*/  IMAD.MOV.U32 R6, RZ, RZ, R10 ;  /* 0x000000ffff067224 */ /* 0x000fc400078e000a */
[----:B------:R-:W-:Y:S02]  /*f0f0*/  @!P2 IMAD.MOV R9, RZ, RZ, -R9 ;  /* 0x000000ffff09a224 */ /* 0x000fe400078e0a09 */
[----:B------:R-:W-:Y:S02]  /*f100*/  @!P0 IMAD.MOV R7, RZ, RZ, -R7 ;  /* 0x000000ffff078224 */ /* 0x000fe400078e0a07 */
[----:B------:R-:W-:Y:S01]  /*f110*/  @!P1 IMAD.MOV R6, RZ, RZ, -R6 ;  /* 0x000000ffff069224 */ /* 0x000fe200078e0a06 */
[----:B------:R-:W-:Y:S04]  /*f120*/  STL [R1+0x670], R9 ;  /* 0x0006700901007387 */ /* 0x000fe80000100800 */
[----:B------:R-:W-:Y:S04]  /*f130*/  STL [R1+0x668], R7 ;  /* 0x0006680701007387 */ /* 0x000fe80000100800 */
[----:B------:R3:W-:Y:S02]  /*f140*/  STL [R1+0x664], R6 ;  /* 0x0006640601007387 */ /* 0x0007e40000100800 */
[----:B---3--:R-:W-:-:S02]  /*f150*/  IABS R6, R18 ;  /* 0x0000001200067213 */ /* 0x008fc40000000000 */
[----:B------:R-:W3:Y:S01]  /*f160*/  LDL R18, [R1+0x254] ;  /* 0x0002540001127983 */ /* 0x000ee20000100800 */
[C---:B------:R-:W-:Y:S02]  /*f170*/  ISETP.GT.U32.AND P4, PT, R27.reuse, R11, PT ;  /* 0x0000000b1b00720c */ /* 0x040fe40003f84070 */
[----:B------:R-:W-:-:S11]  /*f180*/  ISETP.GT.U32.AND P6, PT, R27, R2, PT ;  /* 0x000000021b00720c */ /* 0x000fd60003fc4070 */
[--C-:B------:R-:W-:Y:S01]  /*f190*/  @!P4 IMAD.IADD R11, R11, 0x1, -R27.reuse ;  /* 0x000000010b0bc824 */ /* 0x100fe200078e0a1b */
[C---:B------:R-:W-:Y:S01]  /*f1a0*/  ISETP.GT.U32.AND P4, PT, R27.reuse, R5, PT ;  /* 0x000000051b00720c */ /* 0x040fe20003f84070 */
[----:B------:R-:W-:Y:S01]  /*f1b0*/  @!P6 IMAD.IADD R2, R2, 0x1, -R27 ;  /* 0x000000010202e824 */ /* 0x000fe200078e0a1b */
[----:B------:R-:W-:-:S04]  /*f1c0*/  ISETP.GT.U32.AND P5, PT, R27, R4, PT ;  /* 0x000000041b00720c */ /* 0x000fc80003fa4070 */
[----:B------:R-:W-:Y:S02]  /*f1d0*/  ISETP.GT.U32.AND P6, PT, R27, R2, PT ;  /* 0x000000021b00720c */ /* 0x000fe40003fc4070 */
[----:B----4-:R-:W-:Y:S02]  /*f1e0*/  IABS R9, R19 ;  /* 0x0000001300097213 */ /* 0x010fe40000000000 */
[----:B-----5:R-:W-:Y:S02]  /*f1f0*/  ISETP.GE.AND P2, PT, R12, RZ, PT ;  /* 0x000000ff0c00720c */ /* 0x020fe40003f46270 */
[----:B--2---:R-:W-:-:S05]  /*f200*/  IABS R12, R16 ;  /* 0x00000010000c7213 */ /* 0x004fca0000000000 */
[----:B------:R-:W-:-:S04]  /*f210*/  IMAD.HI.U32 R8, R0, R12, RZ ;  /* 0x0000000c00087227 */ /* 0x000fc800078e00ff */
[----:B------:R-:W-:Y:S02]  /*f220*/  IMAD.MOV R8, RZ, RZ, -R8 ;  /* 0x000000ffff087224 */ /* 0x000fe400078e0a08 */
[--C-:B------:R-:W-:Y:S01]  /*f230*/  @!P4 IMAD.IADD R5, R5, 0x1, -R27.reuse ;  /* 0x000000010505c824 */ /* 0x100fe200078e0a1b */
[----:B------:R-:W-:Y:S01]  /*f240*/  IABS R10, R14 ;  /* 0x0000000e000a7213 */ /* 0x000fe20000000000 */
[----:B------:R-:W-:Y:S01]  /*f250*/  IMAD R12, R27, R8, R12 ;  /* 0x000000081b0c7224 */ /* 0x000fe200078e020c */
[----:B------:R-:W-:Y:S01]  /*f260*/  ISETP.GE.AND P0, PT, R13, RZ, PT ;  /* 0x000000ff0d00720c */ /* 0x000fe20003f06270 */
[----:B------:R-:W-:Y:S01]  /*f270*/  @!P6 IMAD.IADD R2, R2, 0x1, -R27 ;  /* 0x000000010202e824 */ /* 0x000fe200078e0a1b */
[C---:B------:R-:W-:Y:S01]  /*f280*/  ISETP.GT.U32.AND P4, PT, R27.reuse, R5, PT ;  /* 0x000000051b00720c */ /* 0x040fe20003f84070 */
[C---:B------:R-:W-:Y:S01]  /*f290*/  IMAD.HI.U32 R7, R0.reuse, R9, RZ ;  /* 0x0000000900077227 */ /* 0x040fe200078e00ff */
[----:B------:R-:W-:Y:S01]  /*f2a0*/  ISETP.GT.U32.AND P6, PT, R27, R12, PT ;  /* 0x0000000c1b00720c */ /* 0x000fe20003fc4070 */
[----:B------:R-:W2:Y:S02]  /*f2b0*/  LDL R14, [R1+0x25c] ;  /* 0x00025c00010e7983 */ /* 0x000ea40000100800 */
[----:B------:R-:W-:-:S04]  /*f2c0*/  IMAD.HI.U32 R8, R0, R10, RZ ;  /* 0x0000000a00087227 */ /* 0x000fc800078e00ff */
[----:B------:R-:W-:Y:S02]  /*f2d0*/  @!P5 IMAD.IADD R4, R4, 0x1, -R27 ;  /* 0x000000010404d824 */ /* 0x000fe400078e0a1b */
[----:B------:R-:W-:Y:S02]  /*f2e0*/  IMAD.MOV R13, RZ, RZ, -R7 ;  /* 0x000000ffff0d7224 */ /* 0x000fe400078e0a07 */
[----:B------:R-:W-:Y:S01]  /*f2f0*/  IMAD.MOV R8, RZ, RZ, -R8 ;  /* 0x000000ffff087224 */ /* 0x000fe200078e0a08 */
[C---:B------:R-:W-:Y:S01]  /*f300*/  ISETP.GT.U32.AND P5, PT, R27.reuse, R4, PT ;  /* 0x000000041b00720c */ /* 0x040fe20003fa4070 */
[C---:B------:R-:W-:Y:S02]  /*f310*/  IMAD R9, R27.reuse, R13, R9 ;  /* 0x0000000d1b097224 */ /* 0x040fe400078e0209 */
[----:B------:R-:W-:Y:S01]  /*f320*/  IMAD R10, R27, R8, R10 ;  /* 0x000000081b0a7224 */ /* 0x000fe200078e020a */
[----:B------:R-:W4:Y:S01]  /*f330*/  LDL R13, [R1+0x258] ;  /* 0x00025800010d7983 */ /* 0x000f220000100800 */
[--C-:B------:R-:W-:Y:S01]  /*f340*/  @!P4 IMAD.IADD R5, R5, 0x1, -R27.reuse ;  /* 0x000000010505c824 */ /* 0x100fe200078e0a1b */
[C---:B------:R-:W-:Y:S01]  /*f350*/  ISETP.GT.U32.AND P4, PT, R27.reuse, R9, PT ;  /* 0x000000091b00720c */ /* 0x040fe20003f84070 */
[----:B------:R-:W-:Y:S01]  /*f360*/  @!P6 IMAD.IADD R12, R12, 0x1, -R27 ;  /* 0x000000010c0ce824 */ /* 0x000fe200078e0a1b */
[----:B------:R-:W-:-:S02]  /*f370*/  ISETP.GT.U32.AND P6, PT, R27, R10, PT ;  /* 0x0000000a1b00720c */ /* 0x000fc40003fc4070 */
[----:B------:R-:W-:-:S03]  /*f380*/  ISETP.GE.AND P1, PT, R15, RZ, PT ;  /* 0x000000ff0f00720c */ /* 0x000fc60003f26270 */
[--C-:B------:R-:W-:Y:S01]  /*f390*/  @!P5 IMAD.IADD R4, R4, 0x1, -R27.reuse ;  /* 0x000000010404d824 */ /* 0x100fe200078e0a1b */
[----:B------:R-:W-:Y:S02]  /*f3a0*/  ISETP.GE.AND P5, PT, R16, RZ, PT ;  /* 0x000000ff1000720c */ /* 0x000fe40003fa6270 */
[----:B------:R-:W5:Y:S03]  /*f3b0*/  LDL R16, [R1+0x260] ;  /* 0x0002600001107983 */ /* 0x000f660000100800 */
[--C-:B------:R-:W-:Y:S02]  /*f3c0*/  @!P4 IMAD.IADD R9, R9, 0x1, -R27.reuse ;  /* 0x000000010909c824 */ /* 0x100fe400078e0a1b */
[----:B------:R-:W-:Y:S01]  /*f3d0*/  @!P6 IMAD.IADD R10, R10, 0x1, -R27 ;  /* 0x000000010a0ae824 */ /* 0x000fe200078e0a1b */
[----:B---3--:R-:W-:Y:S02]  /*f3e0*/  IABS R15, R18 ;  /* 0x00000012000f7213 */ /* 0x008fe40000000000 */
[----:B------:R-:W3:Y:S04]  /*f3f0*/  LDL R18, [R1+0x264] ;  /* 0x0002640001127983 */ /* 0x000ee80000100800 */
[----:B------:R-:W-:Y:S04]  /*f400*/  STL [R1+0x4378], R9 ;  /* 0x0043780901007387 */ /* 0x000fe80000100800 */
[----:B------:R0:W-:Y:S04]  /*f410*/  STL [R1+0x4374], R10 ;  /* 0x0043740a01007387 */ /* 0x0001e80000100800 */
[----:B0-----:R-:W3:Y:S01]  /*f420*/  LDL.LU R10, [R1+0x564] ;  /* 0x00056400010a7983 */ /* 0x001ee20000300800 */
[----:B------:R-:W-:-:S04]  /*f430*/  IMAD.HI.U32 R7, R0, R6, RZ ;  /* 0x0000000600077227 */ /* 0x000fc800078e00ff */
[----:B------:R-:W-:Y:S02]  /*f440*/  IMAD.MOV R7, RZ, RZ, -R7 ;  /* 0x000000ffff077224 */ /* 0x000fe400078e0a07 */
[----:B------:R-:W-:-:S04]  /*f450*/  IMAD.HI.U32 R8, R0, R15, RZ ;  /* 0x0000000f00087227 */ /* 0x000fc800078e00ff */
[----:B------:R-:W-:Y:S02]  /*f460*/  IMAD R6, R27, R7, R6 ;  /* 0x000000071b067224 */ /* 0x000fe400078e0206 */
[----:B------:R-:W-:-:S04]  /*f470*/  IMAD.MOV R8, RZ, RZ, -R8 ;  /* 0x000000ffff087224 */ /* 0x000fc800078e0a08 */
[----:B------:R-:W-:Y:S01]  /*f480*/  IMAD R15, R27, R8, R15 ;  /* 0x000000081b0f7224 */ /* 0x000fe200078e020f */
[----:B----4-:R-:W-:Y:S02]  /*f490*/  IABS R7, R13 ;  /* 0x0000000d00077213 */ /* 0x010fe40000000000 */
[----:B--2---:R-:W-:Y:S02]  /*f4a0*/  IABS R13, R14 ;  /* 0x0000000e000d7213 */ /* 0x004fe40000000000 */
[----:B-----5:R-:W-:Y:S01]  /*f4b0*/  IABS R14, R16 ;  /* 0x00000010000e7213 */ /* 0x020fe20000000000 */
[----:B------:R-:W-:-:S04]  /*f4c0*/  IMAD.HI.U32 R16, R0, R7, RZ ;  /* 0x0000000700107227 */ /* 0x000fc800078e00ff */
[----:B------:R-:W-:-:S04]  /*f4d0*/  IMAD.MOV R16, RZ, RZ, -R16 ;  /* 0x000000ffff107224 */ /* 0x000fc800078e0a10 */
[----:B------:R-:W-:Y:S02]  /*f4e0*/  IMAD R7, R27, R16, R7 ;  /* 0x000000101b077224 */ /* 0x000fe400078e0207 */
[----:B------:R-:W2:Y:S01]  /*f4f0*/  LDL.LU R16, [R1+0xa04] ;  /* 0x000a040001107983 */ /* 0x000ea20000300800 */
[----:B---3--:R-:W-:Y:S01]  /*f500*/  IABS R8, R18 ;  /* 0x0000001200087213 */ /* 0x008fe20000000000 */
[----:B------:R-:W-:-:S04]  /*f510*/  IMAD.HI.U32 R18, R0, R13, RZ ;  /* 0x0000000d00127227 */ /* 0x000fc800078e00ff */
[----:B------:R-:W-:-:S04]  /*f520*/  IMAD.MOV R18, RZ, RZ, -R18 ;  /* 0x000000ffff127224 */ /* 0x000fc800078e0a12 */
[----:B------:R-:W-:Y:S02]  /*f530*/  IMAD R13, R27, R18, R13 ;  /* 0x000000121b0d7224 */ /* 0x000fe400078e020d */
[----:B------:R-:W-:Y:S02]  /*f540*/  IMAD.MOV.U32 R18, RZ, RZ, R10 ;  /* 0x000000ffff127224 */ /* 0x000fe400078e000a */
[----:B------:R-:W-:Y:S02]  /*f550*/  IMAD.MOV.U32 R10, RZ, RZ, R11 ;  /* 0x000000ffff0a7224 */ /* 0x000fe400078e000b */
[----:B------:R-:W3:Y:S01]  /*f560*/  LDL R11, [R1+0x26c] ;  /* 0x00026c00010b7983 */ /* 0x000ee20000100800 */
[----:B------:R-:W-:Y:S02]  /*f570*/  IMAD.MOV.U32 R9, RZ, RZ, R17 ;  /* 0x000000ffff097224 */ /* 0x000fe400078e0011 */
[----:B------:R-:W-:-:S04]  /*f580*/  IMAD.HI.U32 R17, R0, R14, RZ ;  /* 0x0000000e00117227 */ /* 0x000fc800078e00ff */
[----:B------:R-:W-:Y:S02]  /*f590*/  IMAD.MOV R17, RZ, RZ, -R17 ;  /* 0x000000ffff117224 */ /* 0x000fe400078e0a11 */
[----:B------:R-:W-:Y:S02]  /*f5a0*/  @!P3 IMAD.MOV R10, RZ, RZ, -R10 ;  /* 0x000000ffff0ab224 */ /* 0x000fe400078e0a0a */
[C---:B------:R-:W-:Y:S02]  /*f5b0*/  IMAD R14, R27.reuse, R17, R14 ;  /* 0x000000111b0e7224 */ /* 0x040fe400078e020e */
[----:B------:R-:W-:Y:S01]  /*f5c0*/  IMAD.MOV.U32 R17, RZ, RZ, R9 ;  /* 0x000000ffff117224 */ /* 0x000fe200078e0009 */
[----:B------:R-:W-:Y:S01]  /*f5d0*/  ISETP.GT.U32.AND P3, PT, R27, R12, PT ;  /* 0x0000000c1b00720c */ /* 0x000fe20003f64070 */
[----:B------:R-:W-:Y:S02]  /*f5e0*/  IMAD.MOV.U32 R9, RZ, RZ, R4 ;  /* 0x000000ffff097224 */ /* 0x000fe400078e0004 */
[----:B------:R-:W4:Y:S04]  /*f5f0*/  LDL R4, [R1+0x268] ;  /* 0x0002680001047983 */ /* 0x000f280000100800 */
[----:B------:R0:W-:Y:S01]  /*f600*/  STL [R1+0x660], R10 ;  /* 0x0006600a01007387 */ /* 0x0001e20000100800 */
[----:B------:R-:W-:-:S02]  /*f610*/  @!P2 IMAD.MOV R9, RZ, RZ, -R9 ;  /* 0x000000ffff09a224 */ /* 0x000fc400078e0a09 */
[----:B0-----:R-:W-:Y:S02]  /*f620*/  IMAD.MOV.U32 R10, RZ, RZ, R2 ;  /* 0x000000ffff0a7224 */ /* 0x001fe400078e0002 */
[----:B------:R-:W-:Y:S02]  /*f630*/  IMAD.MOV.U32 R2, RZ, RZ, R5 ;  /* 0x000000ffff027224 */ /* 0x000fe400078e0005 */
[----:B------:R-:W-:Y:S01]  /*f640*/  @!P0 IMAD.MOV R10, RZ, RZ, -R10 ;  /* 0x000000ffff0a8224 */ /* 0x000fe200078e0a0a */
[----:B------:R-:W5:Y:S01]  /*f650*/  LDL.LU R5, [R1+0x3c0] ;  /* 0x0003c00001057983 */ /* 0x000f620000300800 */
[----:B------:R-:W-:-:S03]  /*f660*/  @!P1 IMAD.MOV R2, RZ, RZ, -R2 ;  /* 0x000000ffff029224 */ /* 0x000fc600078e0a02 */
[----:B------:R0:W-:Y:S01]  /*f670*/  STL [R1+0x65c], R9 ;  /* 0x00065c0901007387 */ /* 0x0001e20000100800 */
[----:B------:R-:W-:-:S03]  /*f680*/  @!P3 IMAD.IADD R12, R12, 0x1, -R27 ;  /* 0x000000010c0cb824 */ /* 0x000fc600078e0a1b */
[----:B0-----:R-:W4:Y:S04]  /*f690*/  LDL.LU R9, [R1+0x4378] ;  /* 0x0043780001097983 */ /* 0x001f280000300800 */
[----:B------:R0:W-:Y:S04]  /*f6a0*/  STL [R1+0x658], R10 ;  /* 0x0006580a01007387 */ /* 0x0001e80000100800 */
[----:B0-----:R-:W5:Y:S04]  /*f6b0*/  LDL.LU R10, [R1+0x4374] ;  /* 0x00437400010a7983 */ /* 0x001f680000300800 */
[----:B------:R3:W-:Y:S02]  /*f6c0*/  STL [R1+0x654], R2 ;  /* 0x0006540201007387 */ /* 0x0007e40000100800 */
[----:B---3--:R-:W-:-:S02]  /*f6d0*/  IABS R2, R11 ;  /* 0x0000000b00027213 */ /* 0x008fc40000000000 */
[----:B------:R-:W3:Y:S04]  /*f6e0*/  LDL.LU R11, [R1+0x248] ;  /* 0x00024800010b7983 */ /* 0x000ee80000300800 */
[----:B--2---:R0:W-:Y:S04]  /*f6f0*/  STL [R1+0x4370], R16 ;  /* 0x0043701001007387 */ /* 0x0041e80000100800 */
[----:B0-----:R-:W2:Y:S04]  /*f700*/  LDL.LU R16, [R1+0x24c] ;  /* 0x00024c0001107983 */ /* 0x001ea80000300800 */
[----:B------:R0:W-:Y:S04]  /*f710*/  STL [R1+0x4368], R12 ;  /* 0x0043680c01007387 */ /* 0x0001e80000100800 */
[----:B0-----:R-:W5:Y:S01]  /*f720*/  LDL.LU R12, [R1+0x258] ;  /* 0x00025800010c7983 */ /* 0x001f620000300800 */
[----:B------:R-:W-:-:S02]  /*f730*/  ISETP.GT.U32.AND P4, PT, R27, R6, PT ;  /* 0x000000061b00720c */ /* 0x000fc40003f84070 */
[----:B------:R-:W-:-:S11]  /*f740*/  ISETP.GT.U32.AND P3, PT, R27, R7, PT ;  /* 0x000000071b00720c */ /* 0x000fd60003f64070 */
[----:B------:R-:W-:Y:S01]  /*f750*/  @!P4 IMAD.IADD R6, R6, 0x1, -R27 ;  /* 0x000000010606c824 */ /* 0x000fe200078e0a1b */
[C---:B----4-:R-:W-:Y:S01]  /*f760*/  ISETP.GT.U32.AND P2, PT, R27.reuse, R9, PT ;  /* 0x000000091b00720c */ /* 0x050fe20003f44070 */
[----:B-----5:R0:W-:Y:S04]  /*f770*/  STL [R1+0x436c], R12 ;  /* 0x00436c0c01007387 */ /* 0x0201e80000100800 */
[----:B0-----:R-:W4:Y:S01]  /*f780*/  LDL.LU R12, [R1+0x254] ;  /* 0x00025400010c7983 */ /* 0x001f220000300800 */
[----:B------:R-:W-:-:S07]  /*f790*/  ISETP.GT.U32.AND P1, PT, R27, R6, PT ;  /* 0x000000061b00720c */ /* 0x000fce0003f24070 */
[----:B------:R-:W-:Y:S01]  /*f7a0*/  @!P2 IMAD.IADD R9, R9, 0x1, -R27 ;  /* 0x000000010909a824 */ /* 0x000fe200078e0a1b */
[----:B------:R-:W-:Y:S02]  /*f7b0*/  ISETP.GT.U32.AND P2, PT, R27, R13, PT ;  /* 0x0000000d1b00720c */ /* 0x000fe40003f44070 */
[----:B------:R-:W-:Y:S01]  /*f7c0*/  ISETP.GE.AND P4, PT, R19, RZ, PT ;  /* 0x000000ff1300720c */ /* 0x000fe20003f86270 */
[----:B------:R-:W-:Y:S01]  /*f7d0*/  IMAD.HI.U32 R19, R0, R8, RZ ;  /* 0x0000000800137227 */ /* 0x000fe200078e00ff */
[----:B------:R-:W-:-:S03]  /*f7e0*/  IABS R4, R4 ;  /* 0x0000000400047213 */ /* 0x000fc60000000000 */
[----:B------:R-:W-:Y:S01]  /*f7f0*/  IMAD.MOV R19, RZ, RZ, -R19 ;  /* 0x000000ffff137224 */ /* 0x000fe200078e0a13 */
[----:B------:R0:W-:Y:S01]  /*f800*/  STL [R1+0x4360], R0 ;  /* 0x0043600001007387 */ /* 0x0001e20000100800 */
[--C-:B------:R-:W-:Y:S02]  /*f810*/  @!P3 IMAD.IADD R7, R7, 0x1, -R27.reuse ;  /* 0x000000010707b824 */ /* 0x100fe400078e0a1b */
[----:B------:R-:W-:Y:S02]  /*f820*/  IMAD R8, R27, R19, R8 ;  /* 0x000000131b087224 */ /* 0x000fe400078e0208 */
[----:B------:R-:W-:Y:S01]  /*f830*/  @!P1 IMAD.IADD R6, R6, 0x1, -R27 ;  /* 0x0000000106069824 */ /* 0x000fe200078e0a1b */
[----:B---3--:R-:W-:Y:S01]  /*f840*/  ISETP.GE.AND P1, PT, R11, RZ, PT ;  /* 0x000000ff0b00720c */ /* 0x008fe20003f26270 */
[----:B------:R-:W-:Y:S01]  /*f850*/  IMAD.MOV.U32 R19, RZ, RZ, R5 ;  /* 0x000000ffff137224 */ /* 0x000fe200078e0005 */
[----:B--2---:R-:W-:Y:S01]  /*f860*/  ISETP.GE.AND P3, PT, R16, RZ, PT ;  /* 0x000000ff1000720c */ /* 0x004fe20003f66270 */
[----:B------:R-:W-:-:S04]  /*f870*/  IMAD.HI.U32 R5, R0, R4, RZ ;  /* 0x0000000400057227 */ /* 0x000fc800078e00ff */
[----:B------:R-:W-:Y:S02]  /*f880*/  IMAD.HI.U32 R11, R0, R2, RZ ;  /* 0x00000002000b7227 */ /* 0x000fe400078e00ff */
[----:B0-----:R-:W2:Y:S02]  /*f890*/  LDL.LU R0, [R1+0x274] ;  /* 0x0002740001007983 */ /* 0x001ea40000300800 */
[----:B------:R-:W-:Y:S02]  /*f8a0*/  @!P2 IMAD.IADD R13, R13, 0x1, -R27 ;  /* 0x000000010d0da824 */ /* 0x000fe400078e0a1b */
[----:B------:R-:W3:Y:S01]  /*f8b0*/  LDL.LU R16, [R1+0x4370] ;  /* 0x0043700001107983 */ /* 0x000ee20000300800 */
[----:B----4-:R-:W-:-:S03]  /*f8c0*/  ISETP.GE.AND P2, PT, R12, RZ, PT ;  /* 0x000000ff0c00720c */ /* 0x010fc60003f46270 */
[----:B------:R-:W4:Y:S01]  /*f8d0*/  LDL.LU R12, [R1+0x436c] ;  /* 0x00436c00010c7983 */ /* 0x000f220000300800 */
[----:B------:R-:W-:Y:S01]  /*f8e0*/  ISETP.GT.U32.AND P0, PT, R27, R10, PT ;  /* 0x0000000a1b00720c */ /* 0x000fe20003f04070 */
[----:B------:R-:W-:-:S12]  /*f8f0*/  IMAD.MOV R5, RZ, RZ, -R5 ;  /* 0x000000ffff057224 */ /* 0x000fd800078e0a05 */
[----:B------:R-:W-:Y:S01]  /*f900*/  @!P0 IMAD.IADD R10, R10, 0x1, -R27 ;  /* 0x000000010a0a8824 */ /* 0x000fe200078e0a1b */
[C---:B------:R-:W-:Y:S01]  /*f910*/  ISETP.GT.U32.AND P0, PT, R27.reuse, R14, PT ;  /* 0x0000000e1b00720c */ /* 0x040fe20003f04070 */
[----:B------:R-:W-:Y:S02]  /*f920*/  IMAD.MOV R11, RZ, RZ, -R11 ;  /* 0x000000ffff0b7224 */ /* 0x000fe400078e0a0b */
[C---:B------:R-:W-:Y:S02]  /*f930*/  IMAD R4, R27.reuse, R5, R4 ;  /* 0x000000051b047224 */ /* 0x040fe400078e0204 */
[----:B------:R-:W-:-:S08]  /*f940*/  IMAD R2, R27, R11, R2 ;  /* 0x0000000b1b027224 */ /* 0x000fd000078e0202 */
[----:B------:R-:W-:Y:S01]  /*f950*/  @!P0 IMAD.IADD R14, R14, 0x1, -R27 ;  /* 0x000000010e0e8824 */ /* 0x000fe200078e0a1b */
[----:B----4-:R-:W-:Y:S02]  /*f960*/  ISETP.GE.AND P0, PT, R12, RZ, PT ;  /* 0x000000ff0c00720c */ /* 0x010fe40003f06270 */
[----:B------:R-:W4:Y:S04]  /*f970*/  LDL.LU R12, [R1+0x4368] ;  /* 0x00436800010c7983 */ /* 0x000f280000300800 */
[----:B------:R-:W-:Y:S04]  /*f980*/  STL [R1+0x4364], R4 ;  /* 0x0043640401007387 */ /* 0x000fe80000100800 */
[----:B------:R-:W5:Y:S01]  /*f990*/  LDL.LU R11, [R1+0x270] ;  /* 0x00027000010b7983 */ /* 0x000f620000300800 */
[----:B------:R-:W-:-:S02]  /*f9a0*/  @!P1 IMAD.MOV R10, RZ, RZ, -R10 ;  /* 0x000000ffff0a9224 */ /* 0x000fc400078e0a0a */
[----:B------:R-:W-:Y:S01]  /*f9b0*/  @!P4 IMAD.MOV R9, RZ, RZ, -R9 ;  /* 0x000000ffff09c224 */ /* 0x000fe200078e0a09 */
[----:B------:R-:W-:-:S13]  /*f9c0*/  ISETP.GT.U32.AND P6, PT, R27, R15, PT ;  /* 0x0000000f1b00720c */ /* 0x000fda0003fc4070 */
[----:B------:R-:W-:-:S05]  /*f9d0*/  @!P6 IMAD.IADD R15, R15, 0x1, -R27 ;  /* 0x000000010f0fe824 */ /* 0x000fca00078e0a1b */
[----:B------:R-:W-:Y:S01]  /*f9e0*/  ISETP.GT.U32.AND P6, PT, R27, R15, PT ;  /* 0x0000000f1b00720c */ /* 0x000fe20003fc4070 */
[----:B----4-:R-:W-:Y:S01]  /*f9f0*/  @!P5 IMAD.MOV R12, RZ, RZ, -R12 ;  /* 0x000000ffff0cd224 */ /* 0x010fe200078e0a0c */
[----:B-----5:R0:W-:Y:S01]  /*fa00*/  STL [R1+0x435c], R11 ;  /* 0x00435c0b01007387 */ /* 0x0201e20000100800 */
[----:B------:R-:W-:-:S03]  /*fa10*/  IABS R5, R11 ;  /* 0x0000000b00057213 */ /* 0x000fc60000000000 */
[----:B------:R-:W-:Y:S04]  /*fa20*/  STL [R1+0x650], R12 ;  /* 0x0006500c01007387 */ /* 0x000fe80000100800 */
[----:B------:R-:W-:Y:S04]  /*fa30*/  STL [R1+0x644], R10 ;  /* 0x0006440a01007387 */ /* 0x000fe80000100800 */
[----:B------:R1:W-:Y:S04]  /*fa40*/  STL [R1+0x648], R9 ;  /* 0x0006480901007387 */ /* 0x0003e80000100800 */
[----:B0-----:R-:W4:Y:S01]  /*fa50*/  LDL.LU R11, [R1+0x260] ;  /* 0x00026000010b7983 */ /* 0x001f220000300800 */
[----:B------:R-:W-:-:S02]  /*fa60*/  IMAD.MOV.U32 R4, RZ, RZ, R6 ;  /* 0x000000ffff047224 */ /* 0x000fc400078e0006 */
[----:B------:R-:W-:Y:S02]  /*fa70*/  @!P6 IMAD.IADD R15, R15, 0x1, -R27 ;  /* 0x000000010f0fe824 */ /* 0x000fe400078e0a1b */
[----:B------:R-:W-:Y:S01]  /*fa80*/  @!P3 IMAD.MOV R4, RZ, RZ, -R4 ;  /* 0x000000ffff04b224 */ /* 0x000fe200078e0a04 */
[----:B-1----:R-:W5:Y:S01]  /*fa90*/  LDL.LU R9, [R1+0x268] ;  /* 0x0002680001097983 */ /* 0x002f620000300800 */
[----:B--2---:R-:W-:Y:S02]  /*faa0*/  IMAD.MOV.U32 R10, RZ, RZ, R0 ;  /* 0x000000ffff0a7224 */ /* 0x004fe400078e0000 */
[----:B------:R-:W-:Y:S01]  /*fab0*/  IMAD.MOV.U32 R0, RZ, RZ, R15 ;  /* 0x000000ffff007224 */ /* 0x000fe200078e000f */
[----:B------:R-:W2:Y:S04]  /*fac0*/  LDL.LU R12, [R1+0x26c] ;  /* 0x00026c00010c7983 */ /* 0x000ea80000300800 */
[----:B------:R-:W3:Y:S04]  /*fad0*/  LDL.LU R6, [R1+0x25c] ;  /* 0x00025c0001067983 */ /* 0x000ee80000300800 */
[----:B------:R-:W2:Y:S04]  /*fae0*/  LDL.LU R15, [R1+0x264] ;  /* 0x00026400010f7983 */ /* 0x000ea80000300800 */
[----:B------:R0:W-:Y:S04]  /*faf0*/  STL [R1+0x640], R4 ;  /* 0x0006400401007387 */ /* 0x0001e80000100800 */
[----:B0-----:R-:W3:Y:S01]  /*fb00*/  LDL.LU R4, [R1+0x4364] ;  /* 0x0043640001047983 */ /* 0x001ee20000300800 */
[----:B------:R-:W-:Y:S01]  /*fb10*/  ISETP.GT.U32.AND P4, PT, R27, R13, PT ;  /* 0x0000000d1b00720c */ /* 0x000fe20003f84070 */
[----:B------:R-:W-:-:S05]  /*fb20*/  @!P2 IMAD.MOV R0, RZ, RZ, -R0 ;  /* 0x000000ffff00a224 */ /* 0x000fca00078e0a00 */
[----:B------:R0:W-:Y:S07]  /*fb30*/  STL [R1+0x63c], R0 ;  /* 0x00063c0001007387 */ /* 0x0001ee0000100800 */
[----:B------:R-:W-:Y:S01]  /*fb40*/  @!P4 IMAD.IADD R13, R13, 0x1, -R27 ;  /* 0x000000010d0dc824 */ /* 0x000fe200078e0a1b */
[----:B0-----:R-:W2:Y:S01]  /*fb50*/  LDL.LU R0, [R1+0x4360] ;  /* 0x0043600001007983 */ /* 0x001ea20000300800 */
[----:B------:R-:W-:Y:S02]  /*fb60*/  ISETP.GT.U32.AND P6, PT, R27, R8, PT ;  /* 0x000000081b00720c */ /* 0x000fe40003fc4070 */
[----:B----4-:R-:W-:-:S02]  /*fb70*/  ISETP.GE.AND P4, PT, R11, RZ, PT ;  /* 0x000000ff0b00720c */ /* 0x010fc40003f86270 */
[----:B------:R-:W4:Y:S09]  /*fb80*/  LDL.LU R11, [R1+0x435c] ;  /* 0x00435c00010b7983 */ /* 0x000f320000300800 */
[----:B------:R-:W-:Y:S01]  /*fb90*/  @!P6 IMAD.IADD R8, R8, 0x1, -R27 ;  /* 0x000000010808e824 */ /* 0x000fe200078e0a1b */
[----:B------:R-:W-:-:S04]  /*fba0*/  ISETP.GT.U32.AND P6, PT, R27, R7, PT ;  /* 0x000000071b00720c */ /* 0x000fc80003fc4070 */
[C---:B------:R-:W-:Y:S02]  /*fbb0*/  ISETP.GT.U32.AND P5, PT, R27.reuse, R8, PT ;  /* 0x000000081b00720c */ /* 0x040fe40003fa4070 */
[----:B------:R-:W-:-:S07]  /*fbc0*/  ISETP.GT.U32.AND P1, PT, R27, R14, PT ;  /* 0x0000000e1b00720c */ /* 0x000fce0003f24070 */
[----:B------:R-:W-:-:S04]  /*fbd0*/  @!P6 IMAD.IADD R7, R7, 0x1, -R27 ;  /* 0x000000010707e824 */ /* 0x000fc800078e0a1b */
[----:B------:R-:W-:Y:S02]  /*fbe0*/  @!P0 IMAD.MOV R7, RZ, RZ, -R7 ;  /* 0x000000ffff078224 */ /* 0x000fe400078e0a07 */
[--C-:B------:R-:W-:Y:S01]  /*fbf0*/  @!P5 IMAD.IADD R8, R8, 0x1, -R27.reuse ;  /* 0x000000010808d824 */ /* 0x100fe200078e0a1b */
[----:B-----5:R-:W-:Y:S02]  /*fc00*/  ISETP.GE.AND P5, PT, R9, RZ, PT ;  /* 0x000000ff0900720c */ /* 0x020fe40003fa6270 */
[----:B------:R0:W-:Y:S01]  /*fc10*/  STL [R1+0x638], R7 ;  /* 0x0006380701007387 */ /* 0x0001e20000100800 */
[----:B---3--:R-:W-:Y:S02]  /*fc20*/  ISETP.GT.U32.AND P3, PT, R27, R4, PT ;  /* 0x000000041b00720c */ /* 0x008fe40003f64070 */
[----:B------:R-:W-:Y:S01]  /*fc30*/  IABS R9, R10 ;  /* 0x0000000a00097213 */ /* 0x000fe20000000000 */
[----:B0-----:R-:W-:Y:S01]  /*fc40*/  IMAD.MOV.U32 R7, RZ, RZ, R10 ;  /* 0x000000ffff077224 */ /* 0x001fe200078e000a */
[----:B------:R-:W-:Y:S01]  /*fc50*/  ISETP.GE.AND P2, PT, R6, RZ, PT ;  /* 0x000000ff0600720c */ /* 0x000fe20003f46270 */
[----:B------:R-:W3:Y:S01]  /*fc60*/  LDL.LU R10, [R1+0x2b0] ;  /* 0x0002b000010a7983 */ /* 0x000ee20000300800 */
[----:B------:R-:W-:Y:S01]  /*fc70*/  @!P1 IMAD.IADD R14, R14, 0x1, -R27 ;  /* 0x000000010e0e9824 */ /* 0x000fe200078e0a1b */
[----:B--2---:R-:W-:-:S02]  /*fc80*/  ISETP.GE.AND P1, PT, R15, RZ, PT ;  /* 0x000000ff0f00720c */ /* 0x004fc40003f26270 */
[----:B------:R-:W2:Y:S04]  /*fc90*/  LDL.LU R15, [R1+0x278] ;  /* 0x00027800010f7983 */ /* 0x000ea80000300800 */
[----:B------:R-:W-:Y:S01]  /*fca0*/  @!P3 IMAD.IADD R4, R4, 0x1, -R27 ;  /* 0x000000010404b824 */ /* 0x000fe200078e0a1b */
[----:B------:R-:W-:Y:S01]  /*fcb0*/  ISETP.GE.AND P3, PT, R12, RZ, PT ;  /* 0x000000ff0c00720c */ /* 0x000fe20003f66270 */
[----:B------:R-:W-:-:S03]  /*fcc0*/  IMAD.MOV.U32 R12, RZ, RZ, R13 ;  /* 0x000000ffff0c7224 */ /* 0x000fc600078e000d */
[----:B------:R-:W-:Y:S01]  /*fcd0*/  ISETP.GT.U32.AND P0, PT, R27, R4, PT ;  /* 0x000000041b00720c */ /* 0x000fe20003f04070 */
[----:B------:R-:W-:Y:S02]  /*fce0*/  @!P2 IMAD.MOV R12, RZ, RZ, -R12 ;  /* 0x000000ffff0ca224 */ /* 0x000fe400078e0a0c */
[----:B------:R-:W-:-:S03]  /*fcf0*/  IMAD.MOV.U32 R13, RZ, RZ, R14 ;  /* 0x000000ffff0d7224 */ /* 0x000fc600078e000e */
[----:B------:R0:W-:Y:S01]  /*fd00*/  STL [R1+0x634], R12 ;  /* 0x0006340c01007387 */ /* 0x0001e20000100800 */
[----:B------:R-:W-:Y:S02]  /*fd10*/  @!P4 IMAD.MOV R13, RZ, RZ, -R13 ;  /* 0x000000ffff0dc224 */ /* 0x000fe400078e0a0d */
[----:B------:R-:W-:Y:S01]  /*fd20*/  @!P1 IMAD.MOV R8, RZ, RZ, -R8 ;  /* 0x000000ffff089224 */ /* 0x000fe200078e0a08 */
[----:B0-----:R-:W5:Y:S03]  /*fd30*/  LDL.LU R12, [R1+0x2b4] ;  /* 0x0002b400010c7983 */ /* 0x001f660000300800 */
[----:B------:R-:W-:Y:S01]  /*fd40*/  @!P0 IMAD.IADD R4, R4, 0x1, -R27 ;  /* 0x0000000104048824 */ /* 0x000fe200078e0a1b */
[----:B----4-:R-:W-:Y:S02]  /*fd50*/  ISETP.GE.AND P4, PT, R11, RZ, PT ;  /* 0x000000ff0b00720c */ /* 0x010fe40003f86270 */
[----:B------:R-:W4:Y:S04]  /*fd60*/  LDL.LU R11, [R1+0x2b8] ;  /* 0x0002b800010b7983 */ /* 0x000f280000300800 */
[----:B------:R-:W4:Y:S04]  /*fd70*/  LDL.LU R14, [R1+0x27c] ;  /* 0x00027c00010e7983 */ /* 0x000f280000300800 */
[----:B------:R-:W-:Y:S04]  /*fd80*/  STL [R1+0x624], R13 ;  /* 0x0006240d01007387 */ /* 0x000fe80000100800 */
[----:B------:R0:W-:Y:S02]  /*fd90*/  STL [R1+0x614], R8 ;  /* 0x0006140801007387 */ /* 0x0001e40000100800 */
[----:B0-----:R-:W-:-:S04]  /*fda0*/  IMAD.MOV.U32 R8, RZ, RZ, R4 ;  /* 0x000000ffff087224 */ /* 0x001fc800078e0004 */
[----:B------:R-:W-:-:S05]  /*fdb0*/  @!P5 IMAD.MOV R8, RZ, RZ, -R8 ;  /* 0x000000ffff08d224 */ /* 0x000fca00078e0a08 */
[----:B------:R4:W-:Y:S04]  /*fdc0*/  STL [R1+0x600], R8 ;  /* 0x0006000801007387 */ /* 0x0009e80000100800 */
[----:B------:R-:W4:Y:S01]  /*fdd0*/  LDL R13, [R1+0x280] ;  /* 0x00028000010d7983 */ /* 0x000f220000100800 */
[----:B------:R-:W-:Y:S01]  /*fde0*/  ISETP.GT.U32.AND P6, PT, R27, R2, PT ;  /* 0x000000021b00720c */ /* 0x000fe20003fc4070 */
[----:B------:R-:W-:-:S04]  /*fdf0*/  IMAD.HI.U32 R6, R0, R5, RZ ;  /* 0x0000000500067227 */ /* 0x000fc800078e00ff */
[----:B------:R-:W-:-:S04]  /*fe00*/  IMAD.MOV R6, RZ, RZ, -R6 ;  /* 0x000000ffff067224 */ /* 0x000fc800078e0a06 */
[----:B------:R-:W-:-:S04]  /*fe10*/  IMAD R5, R27, R6, R5 ;  /* 0x000000061b057224 */ /* 0x000fc800078e0205 */
[----:B------:R-:W-:Y:S01]  /*fe20*/  @!P6 IMAD.IADD R2, R2, 0x1, -R27 ;  /* 0x000000010202e824 */ /* 0x000fe200078e0a1b */
[----:B------:R-:W-:-:S04]  /*fe30*/  ISETP.GT.U32.AND P6, PT, R27, R5, PT ;  /* 0x000000051b00720c */ /* 0x000fc80003fc4070 */
[----:B------:R-:W-:Y:S01]  /*fe40*/  ISETP.GT.U32.AND P2, PT, R27, R2, PT ;  /* 0x000000021b00720c */ /* 0x000fe20003f44070 */
[----:B------:R-:W-:Y:S01]  /*fe50*/  IMAD.HI.U32 R6, R0, R9, RZ ;  /* 0x0000000900067227 */ /* 0x000fe200078e00ff */
[----:B------:R-:W-:Y:S02]  /*fe60*/  ISETP.GE.AND P1, PT, R7, RZ, PT ;  /* 0x000000ff0700720c */ /* 0x000fe40003f26270 */
[----:B---3--:R-:W-:Y:S01]  /*fe70*/  IABS R7, R10 ;  /* 0x0000000a00077213 */ /* 0x008fe20000000000 */
[----:B------:R-:W-:-:S04]  /*fe80*/  IMAD.MOV R6, RZ, RZ, -R6 ;  /* 0x000000ffff067224 */ /* 0x000fc800078e0a06 */
[----:B------:R-:W-:Y:S02]  /*fe90*/  @!P6 IMAD.IADD R5, R5, 0x1, -R27 ;  /* 0x000000010505e824 */ /* 0x000fe400078e0a1b */
[C---:B------:R-:W-:Y:S02]  /*fea0*/  IMAD R6, R27.reuse, R6, R9 ;  /* 0x000000061b067224 */ /* 0x040fe400078e0209 */
[----:B------:R-:W-:Y:S01]  /*feb0*/  @!P2 IMAD.IADD R2, R2, 0x1, -R27 ;  /* 0x000000010202a824 */ /* 0x000fe200078e0a1b */
        /* <DEDUP_REMOVED lines=8> */
[C---:B------:R-:W-:Y:S01]  /*ff40*/  ISETP.GT.U32.AND P6, PT, R27.reuse, R2, PT ;  /* 0x000000021b00720c */ /* 0x040fe20003fc4070 */
[----:B------:R-:W-:Y:S01]  /*ff50*/  @!P3 IMAD.MOV R10, RZ, RZ, -R10 ;  /* 0x000000ffff0ab224 */ /* 0x000fe200078e0a0a */
[----:B-----5:R-:W-:Y:S01]  /*ff60*/  IABS R4, R12 ;  /* 0x0000000c00047213 */ /* 0x020fe20000000000 */
[----:B------:R-:W-:Y:S01]  /*ff70*/  @!P5 IMAD.IADD R6, R6, 0x1, -R27 ;  /* 0x000000010606d824 */ /* 0x000fe200078e0a1b */
[----:B------:R-:W-:Y:S02]  /*ff80*/  ISETP.GE.AND P2, PT, R12, RZ, PT ;  /* 0x000000ff0c00720c */ /* 0x000fe40003f46270 */
[----:B--2---:R-:W-:Y:S01]  /*ff90*/  IABS R9, R15 ;  /* 0x0000000f00097213 */ /* 0x004fe20000000000 */
[----:B------:R0:W-:Y:S01]  /*ffa0*/  STL [R1+0x5f8], R10 ;  /* 0x0005f80a01007387 */ /* 0x0001e20000100800 */
[----:B------:R-:W-:Y:S01]  /*ffb0*/  ISETP.GT.U32.AND P5, PT, R27, R6, PT ;  /* 0x000000061b00720c */ /* 0x000fe20003fa4070 */
[----:B------:R-:W-:-:S04]  /*ffc0*/  IMAD.HI.U32 R12, R0, R4, RZ ;  /* 0x00000004000c7227 */ /* 0x000fc800078e00ff */
[----:B------:R-:W-:Y:S02]  /*ffd0*/  @!P6 IMAD.IADD R2, R2, 0x1, -R27 ;  /* 0x000000010202e824 */ /* 0x000fe400078e0a1b */
[----:B------:R-:W-:-:S03]  /*ffe0*/  IMAD.MOV R12, RZ, RZ, -R12 ;  /* 0x000000ffff0c7224 */ /* 0x000fc600078e0a0c */
[C---:B------:R-:W-:Y:S01]  /*fff0*/  ISETP.GT.U32.AND P6, PT, R27.reuse, R2, PT ;  /* 0x000000021b00720c */ /* 0x040fe20003fc4070 */
[----:B------:R-:W-:Y:S02]  /*10000*/  IMAD R4, R27, R12, R4 ;  /* 0x0000000c1b047224 */ /* 0x000fe400078e0204 */
[----:B------:R-:W-:-:S04]  /*10010*/  @!P5 IMAD.IADD R6, R6, 0x1, -R27 ;  /* 0x000000010606d824 */ /* 0x000fc800078e0a1b */
[----:B------:R-:W-:-:S06]  /*10020*/  @!P1 IMAD.MOV R6, RZ, RZ, -R6 ;  /* 0x000000ffff069224 */ /* 0x000fcc00078e0a06 */
[----:B------:R-:W-:Y:S01]  /*10030*/  @!P6 IMAD.IADD R2, R2, 0x1, -R27 ;  /* 0x000000010202e824 */ /* 0x000fe200078e0a1b */
[----:B------:R-:W-:Y:S02]  /*10040*/  ISETP.GE.AND P6, PT, R15, RZ, PT ;  /* 0x000000ff0f00720c */ /* 0x000fe40003fc6270 */
[----:B----4-:R-:W-:-:S05]  /*10050*/  IABS R8, R11 ;  /* 0x0000000b00087213 */ /* 0x010fca0000000000 */
[----:B------:R-:W-:-:S04]  /*10060*/  IMAD.MOV.U32 R7, RZ, RZ, R8 ;  /* 0x000000ffff077224 */ /* 0x000fc800078e0008 */
[----:B0-----:R-:W-:Y:S01]  /*10070*/  IMAD.HI.U32 R10, R0, R7, RZ ;  /* 0x00000007000a7227 */ /* 0x001fe200078e00ff */
[----:B------:R-:W-:-:S03]  /*10080*/  ISETP.GE.AND P3, PT, R11, RZ, PT ;  /* 0x000000ff0b00720c */ /* 0x000fc60003f66270 */
[----:B------:R-:W-:Y:S01]  /*10090*/  IMAD.MOV.U32 R8, RZ, RZ, R9 ;  /* 0x000000ffff087224 */ /* 0x000fe200078e0009 */
[----:B------:R-:W-:Y:S01]  /*100a0*/  IABS R9, R14 ;  /* 0x0000000e00097213 */ /* 0x000fe20000000000 */
[----:B------:R-:W-:Y:S02]  /*100b0*/  IMAD.MOV R10, RZ, RZ, -R10 ;  /* 0x000000ffff0a7224 */ /* 0x000fe400078e0a0a */
[----:B------:R-:W-:-:S04]  /*100c0*/  IMAD.HI.U32 R11, R0, R8, RZ ;  /* 0x00000008000b7227 */ /* 0x000fc800078e00ff */
[----:B------:R-:W-:Y:S02]  /*100d0*/  IMAD R7, R27, R10, R7 ;  /* 0x0000000a1b077224 */ /* 0x000fe400078e0207 */
[----:B------:R-:W-:Y:S02]  /*100e0*/  IMAD.MOV.U32 R10, RZ, RZ, R5 ;  /* 0x000000ffff0a7224 */ /* 0x000fe400078e0005 */
[----:B------:R-:W-:Y:S02]  /*100f0*/  IMAD.MOV R11, RZ, RZ, -R11 ;  /* 0x000000ffff0b7224 */ /* 0x000fe400078e0a0b */
[----:B------:R-:W-:Y:S01]  /*10100*/  @!P4 IMAD.MOV R10, RZ, RZ, -R10 ;  /* 0x000000ffff0ac224 */ /* 0x000fe200078e0a0a */
[----:B------:R-:W-:Y:S01]  /*10110*/  IABS R12, R13 ;  /* 0x0000000d000c7213 */ /* 0x000fe20000000000 */
[----:B------:R-:W-:-:S04]  /*10120*/  IMAD.HI.U32 R13, R0, R9, RZ ;  /* 0x00000009000d7227 */ /* 0x000fc800078e00ff */
[----:B------:R-:W-:Y:S02]  /*10130*/  IMAD.MOV R13, RZ, RZ, -R13 ;  /* 0x000000ffff0d7224 */ /* 0x000fe400078e0a0d */
[C---:B------:R-:W-:Y:S02]  /*10140*/  IMAD R8, R27.reuse, R11, R8 ;  /* 0x0000000b1b087224 */ /* 0x040fe400078e0208 */
[----:B------:R-:W2:Y:S01]  /*10150*/  LDL R11, [R1+0x288] ;  /* 0x00028800010b7983 */ /* 0x000ea20000100800 */
[----:B------:R-:W-:-:S03]  /*10160*/  IMAD R9, R27, R13, R9 ;  /* 0x0000000d1b097224 */ /* 0x000fc600078e0209 */
[----:B------:R0:W-:Y:S04]  /*10170*/  STL [R1+0x5ec], R10 ;  /* 0x0005ec0a01007387 */ /* 0x0001e80000100800 */
[----:B------:R-:W3:Y:S04]  /*10180*/  LDL R13, [R1+0x290] ;  /* 0x00029000010d7983 */ /* 0x000ee80000100800 */
        /* <DEDUP_REMOVED lines=18> */
[----:B------:R-:W-:Y:S02]  /*102b0*/  ISETP.GT.U32.AND P0, PT, R27, R9, PT ;  /* 0x000000091b00720c */ /* 0x000fe40003f04070 */
[----:B------:R0:W-:Y:S11]  /*102c0*/  STL [R1+0x5d0], R13 ;  /* 0x0005d00d01007387 */ /* 0x0001f60000100800 */
[----:B------:R-:W-:Y:S01]  /*102d0*/  @!P0 IMAD.IADD R9, R9, 0x1, -R27 ;  /* 0x0000000109098824 */ /* 0x000fe200078e0a1b */
[----:B------:R-:W-:-:S02]  /*102e0*/  ISETP.GT.U32.AND P4, PT, R27, R7, PT ;  /* 0x000000071b00720c */ /* 0x000fc40003f84070 */
[----:B-----5:R-:W-:Y:S02]  /*102f0*/  ISETP.GE.AND P0, PT, R15, RZ, PT ;  /* 0x000000ff0f00720c */ /* 0x020fe40003f06270 */
[----:B------:R-:W3:Y:S09]  /*10300*/  LDL.LU R15, [R1+0x4358] ;  /* 0x00435800010f7983 */ /* 0x000ef20000300800 */
[----:B------:R-:W-:Y:S01]  /*10310*/  @!P4 IMAD.IADD R7, R7, 0x1, -R27 ;  /* 0x000000010707c824 */ /* 0x000fe200078e0a1b */
[----:B------:R-:W-:-:S02]  /*10320*/  ISETP.GT.U32.AND P4, PT, R27, R4, PT ;  /* 0x000000041b00720c */ /* 0x000fc40003f84070 */
[----:B--2---:R-:W-:-:S05]  /*10330*/  IABS R11, R11 ;  /* 0x0000000b000b7213 */ /* 0x004fca0000000000 */
[----:B------:R-:W-:Y:S02]  /*10340*/  IMAD.MOV.U32 R2, RZ, RZ, R11 ;  /* 0x000000ffff027224 */ /* 0x000fe400078e000b */
[----:B------:R-:W-:-:S04]  /*10350*/  IMAD.HI.U32 R11, R0, R5, RZ ;  /* 0x00000005000b7227 */ /* 0x000fc800078e00ff */
[----:B------:R-:W-:Y:S01]  /*10360*/  @!P4 IMAD.IADD R4, R4, 0x1, -R27 ;  /* 0x000000010404c824 */ /* 0x000fe200078e0a1b */
[----:B------:R-:W-:Y:S01]  /*10370*/  ISETP.GT.U32.AND P4, PT, R27, R12, PT ;  /* 0x0000000c1b00720c */ /* 0x000fe20003f84070 */
[----:B------:R-:W-:-:S04]  /*10380*/  IMAD.MOV R11, RZ, RZ, -R11 ;  /* 0x000000ffff0b7224 */ /* 0x000fc800078e0a0b */
[----:B------:R-:W-:Y:S02]  /*10390*/  IMAD R5, R27, R11, R5 ;  /* 0x0000000b1b057224 */ /* 0x000fe400078e0205 */
[----:B------:R-:W-:-:S04]  /*103a0*/  IMAD.HI.U32 R11, R0, R2, RZ ;  /* 0x00000002000b7227 */ /* 0x000fc800078e00ff */
[----:B------:R-:W-:Y:S02]  /*103b0*/  IMAD.MOV R11, RZ, RZ, -R11 ;  /* 0x000000ffff0b7224 */ /* 0x000fe400078e0a0b */
[----:B------:R-:W-:Y:S02]  /*103c0*/  @!P4 IMAD.IADD R12, R12, 0x1, -R27 ;  /* 0x000000010c0cc824 */ /* 0x000fe400078e0a1b */
[----:B------:R-:W-:Y:S01]  /*103d0*/  IMAD R2, R27, R11, R2 ;  /* 0x0000000b1b027224 */ /* 0x000fe200078e0202 */
[----:B---3--:R-:W-:Y:S02]  /*103e0*/  ISETP.GE.AND P4, PT, R15, RZ, PT ;  /* 0x000000ff0f00720c */ /* 0x008fe40003f86270 */
[----:B------:R-:W2:Y:S04]  /*103f0*/  LDL.LU R15, [R1+0x4354] ;  /* 0x00435400010f7983 */ /* 0x000ea80000300800 */
[----:B------:R-:W3:Y:S01]  /*10400*/  LDL R11, [R1+0x298] ;  /* 0x00029800010b7983 */ /* 0x000ee20000100800 */
[----:B----4-:R-:W-:-:S05]  /*10410*/  IABS R10, R10 ;  /* 0x0000000a000a7213 */ /* 0x010fca0000000000 */
[----:B0-----:R-:W-:-:S04]  /*10420*/  IMAD.HI.U32 R13, R0, R10, RZ ;  /* 0x0000000a000d7227 */ /* 0x001fc800078e00ff */
[----:B------:R-:W-:-:S04]  /*10430*/  IMAD.MOV R13, RZ, RZ, -R13 ;  /* 0x000000ffff0d7224 */ /* 0x000fc800078e0a0d */
[C---:B------:R-:W-:Y:S02]  /*10440*/  IMAD R10, R27.reuse, R13, R10 ;  /* 0x0000000d1b0a7224 */ /* 0x040fe400078e020a */
[----:B------:R-:W-:Y:S01]  /*10450*/  IMAD.MOV.U32 R13, RZ, RZ, R4 ;  /* 0x000000ffff0d7224 */ /* 0x000fe200078e0004 */
[----:B------:R-:W-:-:S13]  /*10460*/  ISETP.GT.U32.AND P1, PT, R27, R8, PT ;  /* 0x000000081b00720c */ /* 0x000fda0003f24070 */
[----:B------:R-:W-:-:S05]  /*10470*/  @!P1 IMAD.IADD R8, R8, 0x1, -R27 ;  /* 0x0000000108089824 */ /* 0x000fca00078e0a1b */
[C---:B------:R-:W-:Y:S02]  /*10480*/  ISETP.GT.U32.AND P5, PT, R27.reuse, R8, PT ;  /* 0x000000081b00720c */ /* 0x040fe40003fa4070 */
[----:B---3--:R-:W-:Y:S02]  /*10490*/  IABS R4, R11 ;  /* 0x0000000b00047213 */ /* 0x008fe40000000000 */
[----:B------:R-:W3:Y:S09]  /*104a0*/  LDL.LU R11, [R1+0x288] ;  /* 0x00028800010b7983 */ /* 0x000ef20000300800 */
[----:B------:R-:W-:Y:S01]  /*104b0*/  @!P5 IMAD.IADD R8, R8, 0x1, -R27 ;  /* 0x000000010808d824 */ /* 0x000fe200078e0a1b */
[----:B------:R-:W-:-:S02]  /*104c0*/  ISETP.GT.U32.AND P1, PT, R27, R7, PT ;  /* 0x000000071b00720c */ /* 0x000fc40003f24070 */
[----:B------:R-:W-:-:S11]  /*104d0*/  ISETP.GT.U32.AND P5, PT, R27, R5, PT ;  /* 0x000000051b00720c */ /* 0x000fd60003fa4070 */
[--C-:B------:R-:W-:Y:S02]  /*104e0*/  @!P1 IMAD.IADD R7, R7, 0x1, -R27.reuse ;  /* 0x0000000107079824 */ /* 0x100fe400078e0a1b */
[----:B------:R-:W-:Y:S01]  /*104f0*/  @!P5 IMAD.IADD R5, R5, 0x1, -R27 ;  /* 0x000000010505d824 */ /* 0x000fe200078e0a1b */
[----:B------:R-:W-:Y:S01]  /*10500*/  ISETP.GE.AND P1, PT, R14, RZ, PT ;  /* 0x000000ff0e00720c */ /* 0x000fe20003f26270 */
[----:B------:R-:W-:-:S03]  /*10510*/  @!P3 IMAD.MOV R7, RZ, RZ, -R7 ;  /* 0x000000ffff07b224 */ /* 0x000fc600078e0a07 */
[----:B------:R-:W-:Y:S01]  /*10520*/  ISETP.GT.U32.AND P3, PT, R27, R5, PT ;  /* 0x000000051b00720c */ /* 0x000fe20003f64070 */
[----:B------:R-:W-:Y:S02]  /*10530*/  @!P2 IMAD.MOV R13, RZ, RZ, -R13 ;  /* 0x000000ffff0da224 */ /* 0x000fe400078e0a0d */
[----:B------:R-:W-:-:S03]  /*10540*/  @!P6 IMAD.MOV R8, RZ, RZ, -R8 ;  /* 0x000000ffff08e224 */ /* 0x000fc600078e0a08 */
[----:B------:R0:W-:Y:S03]  /*10550*/  STL [R1+0x5c4], R13 ;  /* 0x0005c40d01007387 */ /* 0x0001e60000100800 */
[----:B------:R-:W-:-:S04]  /*10560*/  @!P1 IMAD.MOV R9, RZ, RZ, -R9 ;  /* 0x000000ffff099224 */ /* 0x000fc800078e0a09 */
[----:B------:R-:W-:Y:S01]  /*10570*/  @!P3 IMAD.IADD R5, R5, 0x1, -R27 ;  /* 0x000000010505b824 */ /* 0x000fe200078e0a1b */
[----:B0-----:R-:W4:Y:S04]  /*10580*/  LDL.LU R13, [R1+0x28c] ;  /* 0x00028c00010d7983 */ /* 0x001f280000300800 */
[----:B------:R-:W-:Y:S04]  /*10590*/  STL [R1+0x5b4], R7 ;  /* 0x0005b40701007387 */ /* 0x000fe80000100800 */
[----:B------:R-:W-:Y:S04]  /*105a0*/  STL [R1+0x5a0], R8 ;  /* 0x0005a00801007387 */ /* 0x000fe80000100800 */
[----:B------:R-:W-:Y:S01]  /*105b0*/  STL [R1+0x594], R9 ;  /* 0x0005940901007387 */ /* 0x000fe20000100800 */
[----:B---3--:R-:W-:-:S03]  /*105c0*/  ISETP.GE.AND P1, PT, R11, RZ, PT ;  /* 0x000000ff0b00720c */ /* 0x008fc60003f26270 */
[----:B------:R-:W3:Y:S04]  /*105d0*/  LDL R11, [R1+0x2a0] ;  /* 0x0002a000010b7983 */ /* 0x000ee80000100800 */
[----:B------:R0:W-:Y:S04]  /*105e0*/  STL [R1+0x4350], R5 ;  /* 0x0043500501007387 */ /* 0x0001e80000100800 */
[----:B0-----:R-:W5:Y:S01]  /*105f0*/  LDL.LU R5, [R1+0x290] ;  /* 0x0002900001057983 */ /* 0x001f620000300800 */
[----:B------:R-:W-:Y:S01]  /*10600*/  IMAD.HI.U32 R14, R0, R6, RZ ;  /* 0x00000006000e7227 */ /* 0x000fe200078e00ff */
[----:B------:R-:W-:-:S02]  /*10610*/  ISETP.GT.U32.AND P2, PT, R27, R12, PT ;  /* 0x0000000c1b00720c */ /* 0x000fc40003f44070 */
[C---:B------:R-:W-:Y:S01]  /*10620*/  ISETP.GT.U32.AND P5, PT, R27.reuse, R2, PT ;  /* 0x000000021b00720c */ /* 0x040fe20003fa4070 */
[----:B------:R-:W-:Y:S01]  /*10630*/  IMAD.MOV R14, RZ, RZ, -R14 ;  /* 0x000000ffff0e7224 */ /* 0x000fe200078e0a0e */
[----:B------:R-:W3:Y:S03]  /*10640*/  LDL R9, [R1+0x2a4] ;  /* 0x0002a40001097983 */ /* 0x000ee60000100800 */
[----:B------:R-:W-:Y:S01]  /*10650*/  IMAD R14, R27, R14, R6 ;  /* 0x0000000e1b0e7224 */ /* 0x000fe200078e0206 */
[----:B--2---:R-:W-:-:S05]  /*10660*/  IABS R6, R15 ;  /* 0x0000000f00067213 */ /* 0x004fca0000000000 */
[----:B------:R-:W-:-:S04]  /*10670*/  IMAD.HI.U32 R7, R0, R6, RZ ;  /* 0x0000000600077227 */ /* 0x000fc800078e00ff */
[----:B------:R-:W-:-:S04]  /*10680*/  IMAD.MOV R7, RZ, RZ, -R7 ;  /* 0x000000ffff077224 */ /* 0x000fc800078e0a07 */
[----:B------:R-:W-:Y:S02]  /*10690*/  IMAD R6, R27, R7, R6 ;  /* 0x000000071b067224 */ /* 0x000fe400078e0206 */
[----:B------:R-:W2:Y:S01]  /*106a0*/  LDL R7, [R1+0x29c] ;  /* 0x00029c0001077983 */ /* 0x000ea20000100800 */
[--C-:B------:R-:W-:Y:S02]  /*106b0*/  @!P2 IMAD.IADD R12, R12, 0x1, -R27.reuse ;  /* 0x000000010c0ca824 */ /* 0x100fe400078e0a1b */
[----:B------:R-:W-:Y:S01]  /*106c0*/  @!P5 IMAD.IADD R2, R2, 0x1, -R27 ;  /* 0x000000010202d824 */ /* 0x000fe200078e0a1b */
[----:B----4-:R-:W-:Y:S02]  /*106d0*/  ISETP.GE.AND P3, PT, R13, RZ, PT ;  /* 0x000000ff0d00720c */ /* 0x010fe40003f66270 */
[----:B------:R-:W4:Y:S01]  /*106e0*/  LDL R13, [R1+0x2a8] ;  /* 0x0002a800010d7983 */ /* 0x000f220000100800 */
[----:B------:R-:W-:Y:S02]  /*106f0*/  ISETP.GT.U32.AND P6, PT, R27, R10, PT ;  /* 0x0000000a1b00720c */ /* 0x000fe40003fc4070 */
[----:B-----5:R-:W-:Y:S01]  /*10700*/  ISETP.GE.AND P5, PT, R5, RZ, PT ;  /* 0x000000ff0500720c */ /* 0x020fe20003fa6270 */
[----:B------:R-:W-:-:S04]  /*10710*/  IMAD.MOV.U32 R5, RZ, RZ, R12 ;  /* 0x000000ffff057224 */ /* 0x000fc800078e000c */
[----:B------:R-:W-:-:S05]  /*10720*/  @!P0 IMAD.MOV R5, RZ, RZ, -R5 ;  /* 0x000000ffff058224 */ /* 0x000fca00078e0a05 */
[----:B------:R0:W-:Y:S04]  /*10730*/  STL [R1+0x584], R5 ;  /* 0x0005840501007387 */ /* 0x0001e80000100800 */
[----:B0-----:R-:W5:Y:S01]  /*10740*/  LDL.LU R5, [R1+0x298] ;  /* 0x0002980001057983 */ /* 0x001f620000300800 */
[----:B------:R-:W-:Y:S01]  /*10750*/  ISETP.GT.U32.AND P2, PT, R27, R14, PT ;  /* 0x0000000e1b00720c */ /* 0x000fe20003f44070 */
[----:B------:R-:W-:Y:S02]  /*10760*/  @!P6 IMAD.IADD R10, R10, 0x1, -R27 ;  /* 0x000000010a0ae824 */ /* 0x000fe400078e0a1b */
[----:B------:R-:W-:Y:S01]  /*10770*/  IMAD.HI.U32 R8, R0, R4, RZ ;  /* 0x0000000400087227 */ /* 0x000fe200078e00ff */
[----:B--2---:R-:W-:-:S03]  /*10780*/  IABS R12, R7 ;  /* 0x00000007000c7213 */ /* 0x004fc60000000000 */
[----:B------:R-:W-:-:S06]  /*10790*/  IMAD.MOV R8, RZ, RZ, -R8 ;  /* 0x000000ffff087224 */ /* 0x000fcc00078e0a08 */
[----:B------:R-:W-:Y:S01]  /*107a0*/  @!P2 IMAD.IADD R14, R14, 0x1, -R27 ;  /* 0x000000010e0ea824 */ /* 0x000fe200078e0a1b */
[----:B------:R-:W-:-:S04]  /*107b0*/  ISETP.GT.U32.AND P2, PT, R27, R10, PT ;  /* 0x0000000a1b00720c */ /* 0x000fc80003f44070 */
[C---:B------:R-:W-:Y:S01]  /*107c0*/  ISETP.GT.U32.AND P0, PT, R27.reuse, R14, PT ;  /* 0x0000000e1b00720c */ /* 0x040fe20003f04070 */
[----:B------:R-:W-:Y:S01]  /*107d0*/  IMAD R7, R27, R8, R4 ;  /* 0x000000081b077224 */ /* 0x000fe200078e0204 */
[----:B---3--:R-:W-:Y:S02]  /*107e0*/  IABS R8, R9 ;  /* 0x0000000900087213 */ /* 0x008fe40000000000 */
[----:B------:R-:W-:-:S05]  /*107f0*/  IABS R11, R11 ;  /* 0x0000000b000b7213 */ /* 0x000fca0000000000 */
[----:B------:R-:W-:Y:S01]  /*10800*/  @!P2 IMAD.IADD R10, R10, 0x1, -R27 ;  /* 0x000000010a0aa824 */ /* 0x000fe200078e0a1b */
[----:B------:R-:W-:-:S03]  /*10810*/  ISETP.GT.U32.AND P2, PT, R27, R7, PT ;  /* 0x000000071b00720c */ /* 0x000fc60003f44070 */
[----:B------:R-:W-:Y:S01]  /*10820*/  @!P0 IMAD.IADD R14, R14, 0x1, -R27 ;  /* 0x000000010e0e8824 */ /* 0x000fe200078e0a1b */
[----:B------:R-:W-:Y:S01]  /*10830*/  ISETP.GE.AND P0, PT, R15, RZ, PT ;  /* 0x000000ff0f00720c */ /* 0x000fe20003f06270 */
[----:B------:R-:W-:-:S04]  /*10840*/  IMAD.HI.U32 R15, R0, R8, RZ ;  /* 0x00000008000f7227 */ /* 0x000fc800078e00ff */
[----:B------:R-:W-:-:S04]  /*10850*/  IMAD.HI.U32 R9, R0, R11, RZ ;  /* 0x0000000b00097227 */ /* 0x000fc800078e00ff */
[----:B------:R-:W-:Y:S02]  /*10860*/  IMAD.MOV R15, RZ, RZ, -R15 ;  /* 0x000000ffff0f7224 */ /* 0x000fe400078e0a0f */
[----:B------:R-:W-:Y:S02]  /*10870*/  IMAD.MOV R9, RZ, RZ, -R9 ;  /* 0x000000ffff097224 */ /* 0x000fe400078e0a09 */
[----:B------:R-:W-:Y:S02]  /*10880*/  @!P2 IMAD.IADD R7, R7, 0x1, -R27 ;  /* 0x000000010707a824 */ /* 0x000fe400078e0a1b */
[C---:B------:R-:W-:Y:S02]  /*10890*/  IMAD R8, R27.reuse, R15, R8 ;  /* 0x0000000f1b087224 */ /* 0x040fe400078e0208 */
[----:B------:R-:W-:Y:S01]  /*108a0*/  IMAD R9, R27, R9, R11 ;  /* 0x000000091b097224 */ /* 0x000fe200078e020b */
[----:B-----5:R-:W-:Y:S02]  /*108b0*/  ISETP.GE.AND P2, PT, R5, RZ, PT ;  /* 0x000000ff0500720c */ /* 0x020fe40003f46270 */
[----:B------:R-:W2:Y:S04]  /*108c0*/  LDL.LU R5, [R1+0x4350] ;  /* 0x0043500001057983 */ /* 0x000ea80000300800 */
[----:B------:R-:W3:Y:S04]  /*108d0*/  LDL R11, [R1+0x2ac] ;  /* 0x0002ac00010b7983 */ /* 0x000ee80000100800 */
[----:B------:R-:W5:Y:S04]  /*108e0*/  LDL.LU R15, [R1+0x3f0] ;  /* 0x0003f000010f7983 */ /* 0x000f680000300800 */
[----:B------:R0:W-:Y:S04]  /*108f0*/  STL [R1+0x434c], R8 ;  /* 0x00434c0801007387 */ /* 0x0001e80000100800 */
[----:B0-----:R-:W2:Y:S01]  /*10900*/  LDL R8, [R1+0x2bc] ;  /* 0x0002bc0001087983 */ /* 0x001ea20000100800 */
[----:B------:R-:W-:-:S02]  /*10910*/  ISETP.GT.U32.AND P6, PT, R27, R2, PT ;  /* 0x000000021b00720c */ /* 0x000fc40003fc4070 */
[----:B----4-:R-:W-:Y:S01]  /*10920*/  IABS R4, R13 ;  /* 0x0000000d00047213 */ /* 0x010fe20000000000 */
[----:B------:R-:W-:-:S04]  /*10930*/  IMAD.HI.U32 R13, R0, R12, RZ ;  /* 0x0000000c000d7227 */ /* 0x000fc800078e00ff */
[----:B------:R-:W-:-:S06]  /*10940*/  IMAD.MOV R13, RZ, RZ, -R13 ;  /* 0x000000ffff0d7224 */ /* 0x000fcc00078e0a0d */
[----:B------:R-:W-:Y:S01]  /*10950*/  @!P6 IMAD.IADD R2, R2, 0x1, -R27 ;  /* 0x000000010202e824 */ /* 0x000fe200078e0a1b */
[C---:B------:R-:W-:Y:S01]  /*10960*/  ISETP.GT.U32.AND P6, PT, R27.reuse, R6, PT ;  /* 0x000000061b00720c */ /* 0x040fe20003fc4070 */
[----:B------:R-:W-:Y:S02]  /*10970*/  IMAD R12, R27, R13, R12 ;  /* 0x0000000d1b0c7224 */ /* 0x000fe400078e020c */
[----:B------:R-:W-:-:S04]  /*10980*/  IMAD.HI.U32 R13, R0, R4, RZ ;  /* 0x00000004000d7227 */ /* 0x000fc800078e00ff */
[----:B------:R-:W-:-:S06]  /*10990*/  IMAD.MOV R13, RZ, RZ, -R13 ;  /* 0x000000ffff0d7224 */ /* 0x000fcc00078e0a0d */
        /* <DEDUP_REMOVED lines=13> */
[----:B0-----:R-:W4:Y:S01]  /*10a70*/  LDL.LU R12, [R1+0x29c] ;  /* 0x00029c00010c7983 */ /* 0x001f220000300800 */
[----:B------:R-:W-:-:S02]  /*10a80*/  IMAD.MOV.U32 R2, RZ, RZ, R10 ;  /* 0x000000ffff027224 */ /* 0x000fc400078e000a */
[----:B------:R-:W-:Y:S01]  /*10a90*/  IMAD.MOV.U32 R8, RZ, RZ, R14 ;  /* 0x000000ffff087224 */ /* 0x000fe200078e000e */
[----:B---3--:R-:W-:Y:S01]  /*10aa0*/  IABS R11, R11 ;  /* 0x0000000b000b7213 */ /* 0x008fe20000000000 */
[----:B------:R-:W-:Y:S01]  /*10ab0*/  @!P3 IMAD.MOV R2, RZ, RZ, -R2 ;  /* 0x000000ffff02b224 */ /* 0x000fe200078e0a02 */
[----:B------:R-:W-:Y:S01]  /*10ac0*/  ISETP.GT.U32.AND P6, PT, R27, R7, PT ;  /* 0x000000071b00720c */ /* 0x000fe20003fc4070 */
[----:B------:R-:W-:Y:S01]  /*10ad0*/  @!P5 IMAD.MOV R8, RZ, RZ, -R8 ;  /* 0x000000ffff08d224 */ /* 0x000fe200078e0a08 */
[----:B------:R-:W3:Y:S04]  /*10ae0*/  LDL.LU R14, [R1+0x2a4] ;  /* 0x0002a400010e7983 */ /* 0x000ee80000300800 */
[----:B------:R0:W-:Y:S04]  /*10af0*/  STL [R1+0x578], R2 ;  /* 0x0005780201007387 */ /* 0x0001e80000100800 */
[----:B------:R1:W-:Y:S01]  /*10b00*/  STL [R1+0x4340], R0 ;  /* 0x0043400001007387 */ /* 0x0003e20000100800 */
[----:B0-----:R-:W-:-:S04]  /*10b10*/  IMAD.HI.U32 R2, R0, R11, RZ ;  /* 0x0000000b00027227 */ /* 0x001fc800078e00ff */
[----:B------:R-:W-:Y:S02]  /*10b20*/  @!P6 IMAD.IADD R7, R7, 0x1, -R27 ;  /* 0x000000010707e824 */ /* 0x000fe400078e0a1b */
[----:B------:R-:W-:-:S04]  /*10b30*/  IMAD.MOV R2, RZ, RZ, -R2 ;  /* 0x000000ffff027224 */ /* 0x000fc800078e0a02 */
[----:B------:R-:W-:Y:S02]  /*10b40*/  IMAD R2, R27, R2, R11 ;  /* 0x000000021b027224 */ /* 0x000fe400078e020b */
[----:B--2---:R-:W-:Y:S02]  /*10b50*/  IMAD.MOV.U32 R10, RZ, RZ, R5 ;  /* 0x000000ffff0a7224 */ /* 0x004fe400078e0005 */
[----:B------:R-:W-:Y:S02]  /*10b60*/  IMAD.HI.U32 R5, R0, R13, RZ ;  /* 0x0000000d00057227 */ /* 0x000fe400078e00ff */
[----:B-1----:R-:W2:Y:S04]  /*10b70*/  LDL.LU R0, [R1+0x2a0] ;  /* 0x0002a00001007983 */ /* 0x002ea80000300800 */
[----:B------:R0:W-:Y:S04]  /*10b80*/  STL [R1+0x570], R8 ;  /* 0x0005700801007387 */ /* 0x0001e80000100800 */
[----:B0-----:R-:W5:Y:S01]  /*10b90*/  LDL.LU R8, [R1+0x434c] ;  /* 0x00434c0001087983 */ /* 0x001f620000300800 */
[----:B----4-:R-:W-:-:S03]  /*10ba0*/  ISETP.GE.AND P6, PT, R12, RZ, PT ;  /* 0x000000ff0c00720c */ /* 0x010fc60003fc6270 */
[----:B------:R-:W4:Y:S01]  /*10bb0*/  LDL.LU R12, [R1+0x4348] ;  /* 0x00434800010c7983 */ /* 0x000f220000300800 */
[----:B------:R-:W-:-:S03]  /*10bc0*/  IMAD.MOV R5, RZ, RZ, -R5 ;  /* 0x000000ffff057224 */ /* 0x000fc600078e0a05 */
[----:B------:R0:W-:Y:S01]  /*10bd0*/  STL [R1+0x4344], R22 ;  /* 0x0043441601007387 */ /* 0x0001e20000100800 */
[----:B------:R-:W-:-:S03]  /*10be0*/  IMAD R5, R27, R5, R13 ;  /* 0x000000051b057224 */ /* 0x000fc600078e020d */
[----:B------:R-:W2:Y:S04]  /*10bf0*/  LDL.LU R13, [R1+0x2c0] ;  /* 0x0002c000010d7983 */ /* 0x000ea80000300800 */
[----:B------:R-:W2:Y:S01]  /*10c00*/  LDL.LU R11, [R1+0x2ac] ;  /* 0x0002ac00010b7983 */ /* 0x000ea20000300800 */
[C---:B------:R-:W-:Y:S02]  /*10c10*/  ISETP.GT.U32.AND P4, PT, R27.reuse, R6, PT ;  /* 0x000000061b00720c */ /* 0x040fe40003f84070 */
[----:B------:R-:W-:-:S11]  /*10c20*/  ISETP.GT.U32.AND P3, PT, R27, R9, PT ;  /* 0x000000091b00720c */ /* 0x000fd60003f64070 */
[--C-:B------:R-:W-:Y:S02]  /*10c30*/  @!P4 IMAD.IADD R6, R6, 0x1, -R27.reuse ;  /* 0x000000010606c824 */ /* 0x100fe400078e0a1b */
[----:B------:R-:W-:Y:S01]  /*10c40*/  @!P3 IMAD.IADD R9, R9, 0x1, -R27 ;  /* 0x000000010909b824 */ /* 0x000fe200078e0a1b */
[----:B---3--:R-:W-:Y:S01]  /*10c50*/  ISETP.GE.AND P3, PT, R14, RZ, PT ;  /* 0x000000ff0e00720c */ /* 0x008fe20003f66270 */
[----:B------:R-:W-:Y:S02]  /*10c60*/  IMAD.MOV.U32 R14, RZ, RZ, R10 ;  /* 0x000000ffff0e7224 */ /* 0x000fe400078e000a */
[----:B------:R-:W3:Y:S01]  /*10c70*/  LDL.LU R10, [R1+0x2bc] ;  /* 0x0002bc00010a7983 */ /* 0x000ee20000300800 */
[----:B0-----:R-:W-:-:S04]  /*10c80*/  IMAD.MOV.U32 R22, RZ, RZ, R7 ;  /* 0x000000ffff167224 */ /* 0x001fc800078e0007 */
[----:B------:R-:W-:Y:S01]  /*10c90*/  @!P2 IMAD.MOV R22, RZ, RZ, -R22 ;  /* 0x000000ffff16a224 */ /* 0x000fe200078e0a16 */
[----:B-----5:R-:W-:Y:S01]  /*10ca0*/  ISETP.GT.U32.AND P5, PT, R27, R8, PT ;  /* 0x000000081b00720c */ /* 0x020fe20003fa4070 */
[----:B----4-:R-:W-:Y:S01]  /*10cb0*/  @!P1 IMAD.IADD R12, R12, 0x1, -R27 ;  /* 0x000000010c0c9824 */ /* 0x010fe200078e0a1b */
[----:B--2---:R-:W-:Y:S01]  /*10cc0*/  ISETP.GE.AND P1, PT, R0, RZ, PT ;  /* 0x000000ff0000720c */ /* 0x004fe20003f26270 */
[----:B------:R-:W-:-:S10]  /*10cd0*/  IMAD.MOV.U32 R0, RZ, RZ, R6 ;  /* 0x000000ffff007224 */ /* 0x000fd400078e0006 */
[----:B------:R-:W-:Y:S02]  /*10ce0*/  @!P5 IMAD.IADD R8, R8, 0x1, -R27 ;  /* 0x000000010808d824 */ /* 0x000fe400078e0a1b */
[----:B------:R-:W-:-:S03]  /*10cf0*/  @!P0 IMAD.MOV R0, RZ, RZ, -R0 ;  /* 0x000000ffff008224 */ /* 0x000fc600078e0a00 */
[----:B------:R-:W-:Y:S02]  /*10d00*/  ISETP.GT.U32.AND P0, PT, R27, R8, PT ;  /* 0x000000081b00720c */ /* 0x000fe40003f04070 */
[----:B------:R0:W-:Y:S04]  /*10d10*/  STL [R1+0x56c], R0 ;  /* 0x00056c0001007387 */ /* 0x0001e80000100800 */
[----:B------:R-:W2:Y:S01]  /*10d20*/  LDL.LU R7, [R1+0x2a8] ;  /* 0x0002a80001077983 */ /* 0x000ea20000300800 */
[----:B0-----:R-:W-:-:S03]  /*10d30*/  IMAD.MOV.U32 R0, RZ, RZ, R12 ;  /* 0x000000ffff007224 */ /* 0x001fc600078e000c */
[----:B------:R-:W4:Y:S01]  /*10d40*/  LDL.LU R12, [R1+0x2c4] ;  /* 0x0002c400010c7983 */ /* 0x000f220000300800 */
[----:B------:R-:W-:-:S03]  /*10d50*/  @!P6 IMAD.MOV R0, RZ, RZ, -R0 ;  /* 0x000000ffff00e224 */ /* 0x000fc600078e0a00 */
[----:B------:R0:W-:Y:S01]  /*10d60*/  STL [R1+0x568], R22 ;  /* 0x0005681601007387 */ /* 0x0001e20000100800 */
[----:B------:R-:W-:Y:S01]  /*10d70*/  @!P0 IMAD.IADD R8, R8, 0x1, -R27 ;  /* 0x0000000108088824 */ /* 0x000fe200078e0a1b */
[----:B------:R-:W-:Y:S02]  /*10d80*/  ISETP.GE.AND P0, PT, R11, RZ, PT ;  /* 0x000000ff0b00720c */ /* 0x000fe40003f06270 */
[----:B0-----:R-:W5:Y:S04]  /*10d90*/  LDL.LU R22, [R1+0x4344] ;  /* 0x0043440001167983 */ /* 0x001f680000300800 */
[----:B------:R0:W-:Y:S04]  /*10da0*/  STL [R1+0x560], R0 ;  /* 0x0005600001007387 */ /* 0x0001e80000100800 */
[----:B0-----:R-:W3:Y:S04]  /*10db0*/  LDL.LU R0, [R1+0x4340] ;  /* 0x0043400001007983 */ /* 0x001ee80000300800 */
[----:B------:R-:W2:Y:S01]  /*10dc0*/  LDL.LU R11, [R1+0x2cc] ;  /* 0x0002cc00010b7983 */ /* 0x000ea20000300800 */
[----:B------:R-:W-:-:S02]  /*10dd0*/  ISETP.GT.U32.AND P5, PT, R27, R9, PT ;  /* 0x000000091b00720c */ /* 0x000fc40003fa4070 */
[----:B------:R-:W-:Y:S02]  /*10de0*/  ISETP.GT.U32.AND P2, PT, R27, R2, PT ;  /* 0x000000021b00720c */ /* 0x000fe40003f44070 */
[----:B------:R-:W-:-:S09]  /*10df0*/  IABS R6, R13 ;  /* 0x0000000d00067213 */ /* 0x000fd20000000000 */
[--C-:B------:R-:W-:Y:S02]  /*10e00*/  @!P5 IMAD.IADD R9, R9, 0x1, -R27.reuse ;  /* 0x000000010909d824 */ /* 0x100fe400078e0a1b */
[----:B------:R-:W-:Y:S01]  /*10e10*/  @!P2 IMAD.IADD R2, R2, 0x1, -R27 ;  /* 0x000000010202a824 */ /* 0x000fe200078e0a1b */
[----:B------:R-:W-:Y:S01]  /*10e20*/  ISETP.GE.AND P2, PT, R13, RZ, PT ;  /* 0x000000ff0d00720c */ /* 0x000fe20003f46270 */
[----:B------:R-:W-:Y:S01]  /*10e30*/  IMAD.MOV.U32 R13, RZ, RZ, R14 ;  /* 0x000000ffff0d7224 */ /* 0x000fe200078e000e */
[----:B------:R-:W-:-:S13]  /*10e40*/  ISETP.GT.U32.AND P4, PT, R27, R4, PT ;  /* 0x000000041b00720c */ /* 0x000fda0003f84070 */
[----:B------:R-:W-:Y:S01]  /*10e50*/  @!P4 IMAD.IADD R4, R4, 0x1, -R27 ;  /* 0x000000010404c824 */ /* 0x000fe200078e0a1b */
[----:B--2---:R0:W-:Y:S02]  /*10e60*/  STL [R1+0x433c], R11 ;  /* 0x00433c0b01007387 */ /* 0x0041e40000100800 */
[----:B0-----:R-:W-:Y:S02]  /*10e70*/  IMAD.MOV.U32 R11, RZ, RZ, R9 ;  /* 0x000000ffff0b7224 */ /* 0x001fe400078e0009 */
[----:B------:R-:W2:Y:S04]  /*10e80*/  LDL.LU R9, [R1+0x2c8] ;  /* 0x0002c80001097983 */ /* 0x000ea80000300800 */
[----:B------:R-:W5:Y:S01]  /*10e90*/  LDL.LU R14, [R1+0x318] ;  /* 0x00031800010e7983 */ /* 0x000f620000300800 */
[----:B------:R-:W-:Y:S01]  /*10ea0*/  ISETP.GT.U32.AND P4, PT, R27, R4, PT ;  /* 0x000000041b00720c */ /* 0x000fe20003f84070 */
[----:B------:R-:W-:Y:S01]  /*10eb0*/  @!P1 IMAD.MOV R11, RZ, RZ, -R11 ;  /* 0x000000ffff0b9224 */ /* 0x000fe200078e0a0b */
[----:B------:R-:W-:Y:S01]  /*10ec0*/  ISETP.GE.AND P6, PT, R7, RZ, PT ;  /* 0x000000ff0700720c */ /* 0x000fe20003fc6270 */
[----:B---3--:R-:W-:Y:S01]  /*10ed0*/  IMAD.HI.U32 R7, R0, R6, RZ ;  /* 0x0000000600077227 */ /* 0x008fe200078e00ff */
[----:B------:R-:W-:-:S03]  /*10ee0*/  ISETP.GT.U32.AND P1, PT, R27, R2, PT ;  /* 0x000000021b00720c */ /* 0x000fc60003f24070 */
[----:B------:R-:W-:Y:S01]  /*10ef0*/  IMAD.MOV R7, RZ, RZ, -R7 ;  /* 0x000000ffff077224 */ /* 0x000fe200078e0a07 */
[----:B------:R0:W-:Y:S05]  /*10f00*/  STL [R1+0x55c], R11 ;  /* 0x00055c0b01007387 */ /* 0x0001ea0000100800 */
[----:B------:R-:W-:Y:S01]  /*10f10*/  @!P4 IMAD.IADD R4, R4, 0x1, -R27 ;  /* 0x000000010404c824 */ /* 0x000fe200078e0a1b */
[----:B------:R-:W-:Y:S02]  /*10f20*/  ISETP.GE.AND P4, PT, R10, RZ, PT ;  /* 0x000000ff0a00720c */ /* 0x000fe40003f86270 */
[----:B----4-:R-:W-:Y:S01]  /*10f30*/  IABS R10, R12 ;  /* 0x0000000c000a7213 */ /* 0x010fe20000000000 */
[----:B------:R-:W-:-:S02]  /*10f40*/  IMAD R7, R27, R7, R6 ;  /* 0x000000071b077224 */ /* 0x000fc400078e0206 */
[----:B0-----:R-:W-:Y:S02]  /*10f50*/  IMAD.MOV.U32 R11, RZ, RZ, R8 ;  /* 0x000000ffff0b7224 */ /* 0x001fe400078e0008 */
[----:B------:R-:W-:-:S04]  /*10f60*/  IMAD.HI.U32 R6, R0, R10, RZ ;  /* 0x0000000a00067227 */ /* 0x000fc800078e00ff */
[----:B------:R-:W-:Y:S01]  /*10f70*/  @!P3 IMAD.MOV R11, RZ, RZ, -R11 ;  /* 0x000000ffff0bb224 */ /* 0x000fe200078e0a0b */
[C---:B------:R-:W-:Y:S01]  /*10f80*/  ISETP.GT.U32.AND P3, PT, R27.reuse, R7, PT ;  /* 0x000000071b00720c */ /* 0x040fe20003f64070 */
[----:B------:R-:W-:Y:S02]  /*10f90*/  IMAD.MOV R6, RZ, RZ, -R6 ;  /* 0x000000ffff067224 */ /* 0x000fe400078e0a06 */
[--C-:B------:R-:W-:Y:S02]  /*10fa0*/  @!P1 IMAD.IADD R2, R2, 0x1, -R27.reuse ;  /* 0x0000000102029824 */ /* 0x100fe400078e0a1b */
[----:B------:R-:W-:Y:S02]  /*10fb0*/  IMAD R6, R27, R6, R10 ;  /* 0x000000061b067224 */ /* 0x000fe400078e020a */
[----:B------:R-:W-:Y:S02]  /*10fc0*/  IMAD.MOV.U32 R10, RZ, RZ, R2 ;  /* 0x000000ffff0a7224 */ /* 0x000fe400078e0002 */
[----:B------:R-:W-:Y:S01]  /*10fd0*/  @!P6 IMAD.MOV R4, RZ, RZ, -R4 ;  /* 0x000000ffff04e224 */ /* 0x000fe200078e0a04 */
[----:B------:R0:W-:Y:S01]  /*10fe0*/  STL [R1+0x558], R11 ;  /* 0x0005580b01007387 */ /* 0x0001e20000100800 */
[----:B------:R-:W-:Y:S01]  /*10ff0*/  @!P0 IMAD.MOV R10, RZ, RZ, -R10 ;  /* 0x000000ffff0a8224 */ /* 0x000fe200078e0a0a */
[----:B------:R-:W-:Y:S01]  /*11000*/  ISETP.GE.AND P6, PT, R12, RZ, PT ;  /* 0x000000ff0c00720c */ /* 0x000fe20003fc6270 */
[----:B------:R-:W-:Y:S01]  /*11010*/  @!P3 IMAD.IADD R7, R7, 0x1, -R27 ;  /* 0x000000010707b824 */ /* 0x000fe200078e0a1b */
[----:B0-----:R-:W3:Y:S04]  /*11020*/  LDL.LU R11, [R1+0x433c] ;  /* 0x00433c00010b7983 */ /* 0x001ee80000300800 */
[----:B------:R5:W-:Y:S04]  /*11030*/  STL [R1+0x554], R4 ;  /* 0x0005540401007387 */ /* 0x000be80000100800 */
[----:B------:R-:W4:Y:S04]  /*11040*/  LDL.LU R12, [R1+0x2d4] ;  /* 0x0002d400010c7983 */ /* 0x000f280000300800 */
[----:B------:R0:W-:Y:S01]  /*11050*/  STL [R1+0x550], R10 ;  /* 0x0005500a01007387 */ /* 0x0001e20000100800 */
[----:B-----5:R-:W-:-:S02]  /*11060*/  IABS R4, R14 ;  /* 0x0000000e00047213 */ /* 0x020fc40000000000 */
[----:B------:R-:W-:Y:S02]  /*11070*/  ISETP.GE.AND P3, PT, R14, RZ, PT ;  /* 0x000000ff0e00720c */ /* 0x000fe40003f66270 */
[----:B------:R-:W5:Y:S01]  /*11080*/  LDL.LU R14, [R1+0x2d8] ;  /* 0x0002d800010e7983 */ /* 0x000f620000300800 */
        /* <DEDUP_REMOVED lines=17> */
[----:B-----5:R0:W-:Y:S04]  /*111a0*/  STL [R1+0x4338], R14 ;  /* 0x0043380e01007387 */ /* 0x0201e80000100800 */
        /* <DEDUP_REMOVED lines=8> */
[----:B0-----:R-:W5:Y:S01]  /*11230*/  LDL.LU R14, [R1+0x4338] ;  /* 0x00433800010e7983 */ /* 0x001f620000300800 */
        /* <DEDUP_REMOVED lines=9> */
[----:B---3--:R-:W-:Y:S02]  /*112d0*/  IABS R2, R11 ;  /* 0x0000000b00027213 */ /* 0x008fe40000000000 */
[----:B------:R-:W-:Y:S01]  /*112e0*/  ISETP.GE.AND P0, PT, R11, RZ, PT ;  /* 0x000000ff0b00720c */ /* 0x000fe20003f06270 */
[----:B------:R-:W-:Y:S01]  /*112f0*/  @!P6 IMAD.MOV R6, RZ, RZ, -R6 ;  /* 0x000000ffff06e224 */ /* 0x000fe200078e0a06 */
[----:B----4-:R-:W-:Y:S01]  /*11300*/  IABS R11, R12 ;  /* 0x0000000c000b7213 */ /* 0x010fe20000000000 */
        /* <DEDUP_REMOVED lines=10> */
[----:B-----5:R-:W-:Y:S01]  /*113b0*/  IABS R6, R14 ;  /* 0x0000000e00067213 */ /* 0x020fe20000000000 */
        /* <DEDUP_REMOVED lines=23> */
[----:B------:R-:W-:Y:S02]  /*11530*/  IMAD R5, R27, R5, R10 ;  /* 0x000000051b057224 */ /* 0x000fe400078e020a */
[----:B------:R-:W-:-:S03]  /*11540*/  IMAD.HI.U32 R10, R0, R6, RZ ;  /* 0x00000006000a7227 */ /* 0x000fc600078e00ff */
[C---:B------:R-:W-:Y:S01]  /*11550*/  ISETP.GT.U32.AND P4, PT, R27.reuse, R5, PT ;  /* 0x000000051b00720c */ /* 0x040fe20003f84070 */
[----:B------:R-:W-:Y:S01]  /*11560*/  IMAD.MOV R10, RZ, RZ, -R10 ;  /* 0x000000ffff0a7224 */ /* 0x000fe200078e0a0a */
[----:B------:R-:W-:-:S03]  /*11570*/  ISETP.GT.U32.AND P1, PT, R27, R7, PT ;  /* 0x000000071b00720c */ /* 0x000fc60003f24070 */
[----:B------:R-:W-:-:S05]  /*11580*/  IMAD R6, R27, R10, R6 ;  /* 0x0000000a1b067224 */ /* 0x000fca00078e0206 */
[----:B------:R-:W-:-:S03]  /*11590*/  ISETP.GT.U32.AND P2, PT, R27, R6, PT ;  /* 0x000000061b00720c */ /* 0x000fc60003f44070 */
[--C-:B------:R-:W-:Y:S02]  /*115a0*/  @!P4 IMAD.IADD R5, R5, 0x1, -R27.reuse ;  /* 0x000000010505c824 */ /* 0x100fe400078e0a1b */
[----:B------:R-:W-:-:S03]  /*115b0*/  @!P1 IMAD.IADD R7, R7, 0x1, -R27 ;  /* 0x0000000107079824 */ /* 0x000fc600078e0a1b */
[C---:B------:R-:W-:Y:S02]  /*115c0*/  ISETP.GT.U32.AND P4, PT, R27.reuse, R5, PT ;  /* 0x000000051b00720c */ /* 0x040fe40003f84070 */
[----:B---3--:R-:W-:Y:S02]  /*115d0*/  IABS R9, R11 ;  /* 0x0000000b00097213 */ /* 0x008fe40000000000 */
[----:B------:R-:W-:Y:S01]  /*115e0*/  ISETP.GT.U32.AND P1, PT, R27, R7, PT ;  /* 0x000000071b00720c */ /* 0x000fe20003f24070 */
[----:B------:R-:W-:Y:S02]  /*115f0*/  @!P2 IMAD.IADD R6, R6, 0x1, -R27 ;  /* 0x000000010606a824 */ /* 0x000fe400078e0a1b */
[----:B------:R-:W-:-:S04]  /*11600*/  IMAD.HI.U32 R4, R0, R9, RZ ;  /* 0x0000000900047227 */ /* 0x000fc800078e00ff */
[----:B------:R-:W-:Y:S01]  /*11610*/  IMAD.HI.U32 R10, R0, R8, RZ ;  /* 0x00000008000a7227 */ /* 0x000fe200078e00ff */
[----:B------:R-:W-:-:S03]  /*11620*/  ISETP.GT.U32.AND P2, PT, R27, R6, PT ;  /* 0x000000061b00720c */ /* 0x000fc60003f44070 */
[----:B------:R-:W-:Y:S02]  /*11630*/  IMAD.MOV R4, RZ, RZ, -R4 ;  /* 0x000000ffff047224 */ /* 0x000fe400078e0a04 */
[----:B------:R-:W-:Y:S02]  /*11640*/  @!P4 IMAD.IADD R5, R5, 0x1, -R27 ;  /* 0x000000010505c824 */ /* 0x000fe400078e0a1b */
[----:B------:R-:W-:Y:S02]  /*11650*/  IMAD.MOV R10, RZ, RZ, -R10 ;  /* 0x000000ffff0a7224 */ /* 0x000fe400078e0a0a */
[----:B------:R-:W-:Y:S02]  /*11660*/  IMAD R4, R27, R4, R9 ;  /* 0x000000041b047224 */ /* 0x000fe400078e0209 */
[----:B------:R-:W-:Y:S01]  /*11670*/  IMAD.MOV.U32 R9, RZ, RZ, R5 ;  /* 0x000000ffff097224 */ /* 0x000fe200078e0005 */
[----:B------:R-:W-:Y:S01]  /*11680*/  STL [R1+0x534], R2 ;  /* 0x0005340201007387 */ /* 0x000fe20000100800 */
[----:B------:R-:W-:-:S02]  /*11690*/  @!P1 IMAD.IADD R7, R7, 0x1, -R27 ;  /* 0x0000000107079824 */ /* 0x000fc400078e0a1b */
[----:B------:R-:W-:Y:S01]  /*116a0*/  IMAD R8, R27, R10, R8 ;  /* 0x0000000a1b087224 */ /* 0x000fe200078e0208 */
[----:B------:R-:W-:Y:S01]  /*116b0*/  ISETP.GE.AND P4, PT, R11, RZ, PT ;  /* 0x000000ff0b00720c */ /* 0x000fe20003f86270 */
[----:B------:R-:W3:Y:S01]  /*116c0*/  LDL.LU R10, [R1+0x2e4] ;  /* 0x0002e400010a7983 */ /* 0x000ee20000300800 */
[----:B------:R-:W-:Y:S02]  /*116d0*/  @!P6 IMAD.MOV R9, RZ, RZ, -R9 ;  /* 0x000000ffff09e224 */ /* 0x000fe400078e0a09 */
[----:B------:R-:W-:Y:S02]  /*116e0*/  IMAD.MOV.U32 R11, RZ, RZ, R7 ;  /* 0x000000ffff0b7224 */ /* 0x000fe400078e0007 */
[----:B------:R-:W-:Y:S01]  /*116f0*/  @!P2 IMAD.IADD R6, R6, 0x1, -R27 ;  /* 0x000000010606a824 */ /* 0x000fe200078e0a1b */
[----:B------:R5:W-:Y:S01]  /*11700*/  STL [R1+0x530], R9 ;  /* 0x0005300901007387 */ /* 0x000be20000100800 */
[----:B------:R-:W-:-:S05]  /*11710*/  @!P5 IMAD.MOV R11, RZ, RZ, -R11 ;  /* 0x000000ffff0bd224 */ /* 0x000fca00078e0a0b */
[----:B------:R0:W-:Y:S01]  /*11720*/  STL [R1+0x52c], R11 ;  /* 0x00052c0b01007387 */ /* 0x0001e20000100800 */
[----:B-----5:R-:W-:Y:S02]  /*11730*/  IABS R9, R13 ;  /* 0x0000000d00097213 */ /* 0x020fe40000000000 */
[----:B------:R-:W-:Y:S01]  /*11740*/  ISETP.GE.AND P2, PT, R13, RZ, PT ;  /* 0x000000ff0d00720c */ /* 0x000fe20003f46270 */
[----:B------:R-:W-:Y:S02]  /*11750*/  IMAD.MOV.U32 R13, RZ, RZ, R6 ;  /* 0x000000ffff0d7224 */ /* 0x000fe400078e0006 */
[----:B0-----:R-:W-:Y:S01]  /*11760*/  IMAD.HI.U32 R11, R0, R9, RZ ;  /* 0x00000009000b7227 */ /* 0x001fe200078e00ff */
[----:B------:R-:W5:Y:S03]  /*11770*/  LDL R6, [R1+0x2f0] ;  /* 0x0002f00001067983 */ /* 0x000f660000100800 */
[----:B------:R-:W-:-:S02]  /*11780*/  @!P3 IMAD.MOV R13, RZ, RZ, -R13 ;  /* 0x000000ffff0db224 */ /* 0x000fc400078e0a0d */
[----:B------:R-:W-:-:S03]  /*11790*/  IMAD.MOV R11, RZ, RZ, -R11 ;  /* 0x000000ffff0b7224 */ /* 0x000fc600078e0a0b */
[----:B------:R0:W-:Y:S01]  /*117a0*/  STL [R1+0x528], R13 ;  /* 0x0005280d01007387 */ /* 0x0001e20000100800 */
[----:B------:R-:W-:-:S03]  /*117b0*/  IMAD R9, R27, R11, R9 ;  /* 0x0000000b1b097224 */ /* 0x000fc600078e0209 */
[----:B0-----:R-:W5:Y:S04]  /*117c0*/  LDL.LU R13, [R1+0x2f8] ;  /* 0x0002f800010d7983 */ /* 0x001f680000300800 */
[----:B------:R-:W5:Y:S01]  /*117d0*/  LDL R11, [R1+0x2f4] ;  /* 0x0002f400010b7983 */ /* 0x000f620000100800 */
[C---:B------:R-:W-:Y:S02]  /*117e0*/  ISETP.GT.U32.AND P1, PT, R27.reuse, R8, PT ;  /* 0x000000081b00720c */ /* 0x040fe40003f24070 */
[----:B------:R-:W-:-:S11]  /*117f0*/  ISETP.GT.U32.AND P5, PT, R27, R4, PT ;  /* 0x000000041b00720c */ /* 0x000fd60003fa4070 */
[--C-:B------:R-:W-:Y:S02]  /*11800*/  @!P1 IMAD.IADD R8, R8, 0x1, -R27.reuse ;  /* 0x0000000108089824 */ /* 0x100fe400078e0a1b */
[----:B------:R-:W-:-:S03]  /*11810*/  @!P5 IMAD.IADD R4, R4, 0x1, -R27 ;  /* 0x000000010404d824 */ /* 0x000fc600078e0a1b */
[----:B------:R-:W-:Y:S02]  /*11820*/  ISETP.GT.U32.AND P1, PT, R27, R8, PT ;  /* 0x000000081b00720c */ /* 0x000fe40003f24070 */
[----:B---3--:R-:W-:-:S05]  /*11830*/  IABS R2, R10 ;  /* 0x0000000a00027213 */ /* 0x008fca0000000000 */
[----:B------:R-:W-:Y:S01]  /*11840*/  IMAD.MOV.U32 R5, RZ, RZ, R2 ;  /* 0x000000ffff057224 */ /* 0x000fe200078e0002 */
[----:B----4-:R-:W-:Y:S02]  /*11850*/  IABS R2, R12 ;  /* 0x0000000c00027213 */ /* 0x010fe40000000000 */
[----:B------:R-:W-:Y:S01]  /*11860*/  ISETP.GT.U32.AND P5, PT, R27, R4, PT ;  /* 0x000000041b00720c */ /* 0x000fe20003fa4070 */
[----:B------:R-:W-:Y:S01]  /*11870*/  IMAD.HI.U32 R7, R0, R5, RZ ;  /* 0x0000000500077227 */ /* 0x000fe200078e00ff */
[----:B------:R-:W-:-:S03]  /*11880*/  ISETP.GE.AND P6, PT, R10, RZ, PT ;  /* 0x000000ff0a00720c */ /* 0x000fc60003fc6270 */
[----:B------:R-:W-:Y:S02]  /*11890*/  IMAD.MOV R7, RZ, RZ, -R7 ;  /* 0x000000ffff077224 */ /* 0x000fe400078e0a07 */
[----:B------:R-:W-:-:S04]  /*118a0*/  IMAD.HI.U32 R10, R0, R2, RZ ;  /* 0x00000002000a7227 */ /* 0x000fc800078e00ff */
[C---:B------:R-:W-:Y:S01]  /*118b0*/  IMAD R7, R27.reuse, R7, R5 ;  /* 0x000000071b077224 */ /* 0x040fe200078e0205 */
[----:B--2---:R-:W-:Y:S01]  /*118c0*/  IABS R5, R14 ;  /* 0x0000000e00057213 */ /* 0x004fe20000000000 */
[----:B------:R-:W-:Y:S02]  /*118d0*/  IMAD.MOV R10, RZ, RZ, -R10 ;  /* 0x000000ffff0a7224 */ /* 0x000fe400078e0a0a */
[--C-:B------:R-:W-:Y:S01]  /*118e0*/  @!P1 IMAD.IADD R8, R8, 0x1, -R27.reuse ;  /* 0x0000000108089824 */ /* 0x100fe200078e0a1b */
[C---:B------:R-:W-:Y:S01]  /*118f0*/  ISETP.GT.U32.AND P1, PT, R27.reuse, R9, PT ;  /* 0x000000091b00720c */ /* 0x040fe20003f24070 */
[----:B------:R-:W-:Y:S02]  /*11900*/  IMAD R2, R27, R10, R2 ;  /* 0x0000000a1b027224 */ /* 0x000fe400078e0202 */
[----:B------:R-:W-:Y:S02]  /*11910*/  @!P5 IMAD.IADD R4, R4, 0x1, -R27 ;  /* 0x000000010404d824 */ /* 0x000fe400078e0a1b */
[----:B------:R-:W-:-:S02]  /*11920*/  @!P0 IMAD.MOV R8, RZ, RZ, -R8 ;  /* 0x000000ffff088224 */ /* 0x000fc400078e0a08 */
[----:B------:R-:W-:-:S03]  /*11930*/  @!P4 IMAD.MOV R4, RZ, RZ, -R4 ;  /* 0x000000ffff04c224 */ /* 0x000fc600078e0a04 */
[----:B------:R0:W-:Y:S03]  /*11940*/  STL [R1+0x520], R8 ;  /* 0x0005200801007387 */ /* 0x0001e60000100800 */
[----:B------:R-:W-:Y:S01]  /*11950*/  @!P1 IMAD.IADD R9, R9, 0x1, -R27 ;  /* 0x0000000109099824 */ /* 0x000fe200078e0a1b */
[----:B------:R-:W-:Y:S01]  /*11960*/  STL [R1+0x51c], R4 ;  /* 0x00051c0401007387 */ /* 0x000fe20000100800 */
[----:B------:R-:W-:Y:S02]  /*11970*/  ISETP.GE.AND P1, PT, R14, RZ, PT ;  /* 0x000000ff0e00720c */ /* 0x000fe40003f26270 */
[----:B-----5:R-:W-:Y:S01]  /*11980*/  IABS R10, R11 ;  /* 0x0000000b000a7213 */ /* 0x020fe20000000000 */
[----:B------:R-:W-:-:S04]  /*11990*/  IMAD.HI.U32 R11, R0, R5, RZ ;  /* 0x00000005000b7227 */ /* 0x000fc800078e00ff */
[----:B------:R-:W-:-:S04]  /*119a0*/  IMAD.MOV R11, RZ, RZ, -R11 ;  /* 0x000000ffff0b7224 */ /* 0x000fc800078e0a0b */
[C---:B------:R-:W-:Y:S02]  /*119b0*/  IMAD R5, R27.reuse, R11, R5 ;  /* 0x0000000b1b057224 */ /* 0x040fe400078e0205 */
[----:B------:R-:W2:Y:S04]  /*119c0*/  LDL.LU R11, [R1+0x2f0] ;  /* 0x0002f000010b7983 */ /* 0x000ea80000300800 */
[----:B------:R-:W3:Y:S01]  /*119d0*/  LDL.LU R14, [R1+0x304] ;  /* 0x00030400010e7983 */ /* 0x000ee20000300800 */
[----:B------:R-:W-:Y:S02]  /*119e0*/  ISETP.GT.U32.AND P3, PT, R27, R7, PT ;  /* 0x000000071b00720c */ /* 0x000fe40003f64070 */
[----:B------:R-:W-:-:S11]  /*119f0*/  IABS R6, R6 ;  /* 0x0000000600067213 */ /* 0x000fd60000000000 */
[----:B------:R-:W-:-:S05]  /*11a00*/  @!P3 IMAD.IADD R7, R7, 0x1, -R27 ;  /* 0x000000010707b824 */ /* 0x000fca00078e0a1b */
[----:B------:R-:W-:Y:S01]  /*11a10*/  ISETP.GT.U32.AND P3, PT, R27, R7, PT ;  /* 0x000000071b00720c */ /* 0x000fe20003f64070 */
[----:B0-----:R-:W-:Y:S01]  /*11a20*/  IMAD.HI.U32 R8, R0, R6, RZ ;  /* 0x0000000600087227 */ /* 0x001fe200078e00ff */
[----:B------:R-:W-:-:S03]  /*11a30*/  ISETP.GE.AND P0, PT, R12, RZ, PT ;  /* 0x000000ff0c00720c */ /* 0x000fc60003f06270 */
[----:B------:R-:W-:-:S04]  /*11a40*/  IMAD.HI.U32 R12, R0, R10, RZ ;  /* 0x0000000a000c7227 */ /* 0x000fc800078e00ff */
[----:B------:R-:W-:Y:S02]  /*11a50*/  IMAD.MOV R8, RZ, RZ, -R8 ;  /* 0x000000ffff087224 */ /* 0x000fe400078e0a08 */
[----:B------:R-:W-:Y:S02]  /*11a60*/  IMAD.MOV R12, RZ, RZ, -R12 ;  /* 0x000000ffff0c7224 */ /* 0x000fe400078e0a0c */
[----:B------:R-:W-:Y:S02]  /*11a70*/  @!P3 IMAD.IADD R7, R7, 0x1, -R27 ;  /* 0x000000010707b824 */ /* 0x000fe400078e0a1b */
        /* <DEDUP_REMOVED lines=25> */
[----:B------:R-:W-:-:S02]  /*11c10*/  IABS R4, R13 ;  /* 0x0000000d00047213 */ /* 0x000fc40000000000 */
[----:B---3--:R-:W-:Y:S02]  /*11c20*/  IABS R7, R7 ;  /* 0x0000000700077213 */ /* 0x008fe40000000000 */
[----:B--2---:R-:W-:Y:S01]  /*11c30*/  ISETP.GE.AND P5, PT, R11, RZ, PT ;  /* 0x000000ff0b00720c */ /* 0x004fe20003fa6270 */
[C---:B------:R-:W-:Y:S01]  /*11c40*/  IMAD.HI.U32 R11, R0.reuse, R4, RZ ;  /* 0x00000004000b7227 */ /* 0x040fe200078e00ff */
[----:B------:R-:W-:Y:S02]  /*11c50*/  ISETP.GE.AND P2, PT, R13, RZ, PT ;  /* 0x000000ff0d00720c */ /* 0x000fe40003f46270 */
[----:B------:R-:W2:Y:S01]  /*11c60*/  LDL R13, [R1+0x30c] ;  /* 0x00030c00010d7983 */ /* 0x000ea20000100800 */
[----:B------:R-:W-:-:S04]  /*11c70*/  IMAD.HI.U32 R8, R0, R7, RZ ;  /* 0x0000000700087227 */ /* 0x000fc800078e00ff */
[----:B------:R-:W-:Y:S02]  /*11c80*/  IMAD.MOV R11, RZ, RZ, -R11 ;  /* 0x000000ffff0b7224 */ /* 0x000fe400078e0a0b */
[----:B------:R-:W-:Y:S02]  /*11c90*/  @!P0 IMAD.MOV R9, RZ, RZ, -R9 ;  /* 0x000000ffff098224 */ /* 0x000fe400078e0a09 */
[----:B------:R-:W-:Y:S02]  /*11ca0*/  IMAD.MOV R8, RZ, RZ, -R8 ;  /* 0x000000ffff087224 */ /* 0x000fe400078e0a08 */
[C---:B------:R-:W-:Y:S01]  /*11cb0*/  IMAD R4, R27.reuse, R11, R4 ;  /* 0x0000000b1b047224 */ /* 0x040fe200078e0204 */
[----:B------:R-:W-:Y:S01]  /*11cc0*/  STL [R1+0x510], R9 ;  /* 0x0005100901007387 */ /* 0x000fe20000100800 */
[----:B------:R-:W-:-:S03]  /*11cd0*/  IMAD R7, R27, R8, R7 ;  /* 0x000000081b077224 */ /* 0x000fc600078e0207 */
[----:B------:R-:W3:Y:S01]  /*11ce0*/  LDL.LU R11, [R1+0x2fc] ;  /* 0x0002fc00010b7983 */ /* 0x000ee20000300800 */
[C---:B------:R-:W-:Y:S02]  /*11cf0*/  ISETP.GT.U32.AND P6, PT, R27.reuse, R6, PT ;  /* 0x000000061b00720c */ /* 0x040fe40003fc4070 */
[----:B------:R-:W-:Y:S01]  /*11d00*/  ISETP.GT.U32.AND P4, PT, R27, R10, PT ;  /* 0x0000000a1b00720c */ /* 0x000fe20003f84070 */
[----:B-----5:R0:W-:Y:S01]  /*11d10*/  STL [R1+0x4328], R14 ;  /* 0x0043280e01007387 */ /* 0x0201e20000100800 */
[----:B------:R-:W-:-:S03]  /*11d20*/  IABS R8, R14 ;  /* 0x0000000e00087213 */ /* 0x000fc60000000000 */
[----:B------:R1:W-:Y:S04]  /*11d30*/  STL [R1+0x432c], R19 ;  /* 0x00432c1301007387 */ /* 0x0003e80000100800 */
[----:B0-----:R-:W5:Y:S02]  /*11d40*/  LDL.LU R14, [R1+0x300] ;  /* 0x00030000010e7983 */ /* 0x001f640000300800 */
[--C-:B------:R-:W-:Y:S02]  /*11d50*/  @!P6 IMAD.IADD R6, R6, 0x1, -R27.reuse ;  /* 0x000000010606e824 */ /* 0x100fe400078e0a1b */
[----:B------:R-:W-:Y:S01]  /*11d60*/  @!P4 IMAD.IADD R10, R10, 0x1, -R27 ;  /* 0x000000010a0ac824 */ /* 0x000fe200078e0a1b */
[C---:B------:R-:W-:Y:S02]  /*11d70*/  ISETP.GT.U32.AND P6, PT, R27.reuse, R5, PT ;  /* 0x000000051b00720c */ /* 0x040fe40003fc4070 */
[----:B------:R-:W-:Y:S01]  /*11d80*/  ISETP.GT.U32.AND P4, PT, R27, R6, PT ;  /* 0x000000061b00720c */ /* 0x000fe20003f84070 */
[----:B------:R-:W-:Y:S01]  /*11d90*/  IMAD.HI.U32 R9, R0, R12, RZ ;  /* 0x0000000c00097227 */ /* 0x000fe200078e00ff */
[----:B----4-:R-:W-:-:S03]  /*11da0*/  IABS R2, R2 ;  /* 0x0000000200027213 */ /* 0x010fc60000000000 */
[----:B------:R-:W-:-:S04]  /*11db0*/  IMAD.MOV R9, RZ, RZ, -R9 ;  /* 0x000000ffff097224 */ /* 0x000fc800078e0a09 */
[----:B------:R-:W-:Y:S02]  /*11dc0*/  IMAD R12, R27, R9, R12 ;  /* 0x000000091b0c7224 */ /* 0x000fe400078e020c */
[--C-:B------:R-:W-:Y:S02]  /*11dd0*/  @!P6 IMAD.IADD R5, R5, 0x1, -R27.reuse ;  /* 0x000000010505e824 */ /* 0x100fe400078e0a1b */
[----:B------:R-:W-:Y:S01]  /*11de0*/  @!P4 IMAD.IADD R6, R6, 0x1, -R27 ;  /* 0x000000010606c824 */ /* 0x000fe200078e0a1b */
[----:B------:R-:W-:Y:S02]  /*11df0*/  ISETP.GT.U32.AND P4, PT, R27, R7, PT ;  /* 0x000000071b00720c */ /* 0x000fe40003f84070 */
[----:B--2---:R-:W-:Y:S01]  /*11e00*/  IABS R9, R13 ;  /* 0x0000000d00097213 */ /* 0x004fe20000000000 */
[----:B------:R-:W-:-:S04]  /*11e10*/  IMAD.HI.U32 R13, R0, R2, RZ ;  /* 0x00000002000d7227 */ /* 0x000fc800078e00ff */
[----:B-1----:R-:W-:Y:S02]  /*11e20*/  IMAD.MOV.U32 R19, RZ, RZ, R5 ;  /* 0x000000ffff137224 */ /* 0x002fe400078e0005 */
[----:B------:R-:W-:Y:S01]  /*11e30*/  IMAD.MOV R13, RZ, RZ, -R13 ;  /* 0x000000ffff0d7224 */ /* 0x000fe200078e0a0d */
[----:B------:R-:W2:Y:S01]  /*11e40*/  LDL R5, [R1+0x310] ;  /* 0x0003100001057983 */ /* 0x000ea20000100800 */
[----:B------:R-:W-:Y:S02]  /*11e50*/  @!P1 IMAD.MOV R19, RZ, RZ, -R19 ;  /* 0x000000ffff139224 */ /* 0x000fe400078e0a13 */
[----:B------:R-:W-:Y:S02]  /*11e60*/  IMAD R2, R27, R13, R2 ;  /* 0x0000000d1b027224 */ /* 0x000fe400078e0202 */
[----:B------:R-:W-:Y:S01]  /*11e70*/  @!P4 IMAD.IADD R7, R7, 0x1, -R27 ;  /* 0x000000010707c824 */ /* 0x000fe200078e0a1b */
[----:B------:R0:W-:Y:S04]  /*11e80*/  STL [R1+0x50c], R19 ;  /* 0x00050c1301007387 */ /* 0x0001e80000100800 */
[----:B0-----:R-:W4:Y:S01]  /*11e90*/  LDL.LU R19, [R1+0x432c] ;  /* 0x00432c0001137983 */ /* 0x001f220000300800 */
[----:B-----5:R-:W-:-:S03]  /*11ea0*/  ISETP.GE.AND P4, PT, R14, RZ, PT ;  /* 0x000000ff0e00720c */ /* 0x020fc60003f86270 */
[----:B------:R-:W5:Y:S04]  /*11eb0*/  LDL.LU R14, [R1+0x4328] ;  /* 0x00432800010e7983 */ /* 0x000f680000300800 */
[----:B------:R-:W-:Y:S04]  /*11ec0*/  STL [R1+0x4324], R2 ;  /* 0x0043240201007387 */ /* 0x000fe80000100800 */
[----:B------:R-:W2:Y:S01]  /*11ed0*/  LDL.LU R13, [R1+0x314] ;  /* 0x00031400010d7983 */ /* 0x000ea20000300800 */
[----:B------:R-:W-:-:S13]  /*11ee0*/  ISETP.GT.U32.AND P0, PT, R27, R10, PT ;  /* 0x0000000a1b00720c */ /* 0x000fda0003f04070 */
[----:B------:R-:W-:Y:S01]  /*11ef0*/  @!P0 IMAD.IADD R10, R10, 0x1, -R27 ;  /* 0x000000010a0a8824 */ /* 0x000fe200078e0a1b */
[----:B---3--:R-:W-:Y:S01]  /*11f00*/  ISETP.GE.AND P0, PT, R11, RZ, PT ;  /* 0x000000ff0b00720c */ /* 0x008fe20003f06270 */
[----:B------:R-:W-:-:S04]  /*11f10*/  IMAD.HI.U32 R11, R0, R8, RZ ;  /* 0x00000008000b7227 */ /* 0x000fc800078e00ff */
[----:B------:R-:W-:-:S04]  /*11f20*/  IMAD.MOV R11, RZ, RZ, -R11 ;  /* 0x000000ffff0b7224 */ /* 0x000fc800078e0a0b */
[----:B------:R-:W-:Y:S02]  /*11f30*/  IMAD R8, R27, R11, R8 ;  /* 0x0000000b1b087224 */ /* 0x000fe400078e0208 */
[----:B------:R-:W-:Y:S02]  /*11f40*/  IMAD.MOV.U32 R11, RZ, RZ, R6 ;  /* 0x000000ffff0b7224 */ /* 0x000fe400078e0006 */
[----:B------:R-:W-:-:S04]  /*11f50*/  IMAD.HI.U32 R6, R0, R9, RZ ;  /* 0x0000000900067227 */ /* 0x000fc800078e00ff */
[----:B------:R-:W-:Y:S02]  /*11f60*/  @!P5 IMAD.MOV R11, RZ, RZ, -R11 ;  /* 0x000000ffff0bd224 */ /* 0x000fe400078e0a0b */
[----:B------:R-:W-:Y:S02]  /*11f70*/  @!P3 IMAD.MOV R10, RZ, RZ, -R10 ;  /* 0x000000ffff0ab224 */ /* 0x000fe400078e0a0a */
[----:B------:R-:W-:-:S04]  /*11f80*/  IMAD.MOV R6, RZ, RZ, -R6 ;  /* 0x000000ffff067224 */ /* 0x000fc800078e0a06 */
[C---:B------:R-:W-:Y:S01]  /*11f90*/  IMAD R6, R27.reuse, R6, R9 ;  /* 0x000000061b067224 */ /* 0x040fe200078e0209 */
[----:B-----5:R-:W-:Y:S01]  /*11fa0*/  ISETP.GE.AND P3, PT, R14, RZ, PT ;  /* 0x000000ff0e00720c */ /* 0x020fe20003f66270 */
[----:B--2---:R0:W-:Y:S04]  /*11fb0*/  STL [R1+0x4320], R13 ;  /* 0x0043200d01007387 */ /* 0x0041e80000100800 */
[----:B0-----:R-:W2:Y:S04]  /*11fc0*/  LDL.LU R13, [R1+0x308] ;  /* 0x00030800010d7983 */ /* 0x001ea80000300800 */
[----:B------:R0:W-:Y:S04]  /*11fd0*/  STL [R1+0x504], R11 ;  /* 0x0005040b01007387 */ /* 0x0001e80000100800 */
[----:B0-----:R-:W3:Y:S04]  /*11fe0*/  LDL.LU R11, [R1+0x30c] ;  /* 0x00030c00010b7983 */ /* 0x001ee80000300800 */
[----:B------:R0:W-:Y:S04]  /*11ff0*/  STL [R1+0x500], R10 ;  /* 0x0005000a01007387 */ /* 0x0001e80000100800 */
[----:B------:R-:W5:Y:S04]  /*12000*/  LDL R9, [R1+0x31c] ;  /* 0x00031c0001097983 */ /* 0x000f680000100800 */
[----:B------:R-:W4:Y:S04]  /*12010*/  LDL R14, [R1+0x324] ;  /* 0x00032400010e7983 */ /* 0x000f280000100800 */
[----:B0-----:R-:W3:Y:S01]  /*12020*/  LDL R10, [R1+0x320] ;  /* 0x00032000010a7983 */ /* 0x001ee20000100800 */
[----:B------:R-:W-:-:S13]  /*12030*/  ISETP.GT.U32.AND P6, PT, R27, R4, PT ;  /* 0x000000041b00720c */ /* 0x000fda0003fc4070 */
[----:B------:R-:W-:-:S05]  /*12040*/  @!P6 IMAD.IADD R4, R4, 0x1, -R27 ;  /* 0x000000010404e824 */ /* 0x000fca00078e0a1b */
[C---:B------:R-:W-:Y:S02]  /*12050*/  ISETP.GT.U32.AND P1, PT, R27.reuse, R4, PT ;  /* 0x000000041b00720c */ /* 0x040fe40003f24070 */
[----:B------:R-:W-:Y:S02]  /*12060*/  IABS R5, R5 ;  /* 0x0000000500057213 */ /* 0x000fe40000000000 */
        /* <DEDUP_REMOVED lines=9> */
[----:B0-----:R-:W4:Y:S01]  /*12100*/  LDL.LU R2, [R1+0x4324] ;  /* 0x0043240001027983 */ /* 0x001f220000300800 */
[----:B--2---:R-:W-:-:S03]  /*12110*/  ISETP.GE.AND P5, PT, R13, RZ, PT ;  /* 0x000000ff0d00720c */ /* 0x004fc60003fa6270 */
[----:B------:R-:W2:Y:S01]  /*12120*/  LDL.LU R13, [R1+0x4320] ;  /* 0x00432000010d7983 */ /* 0x000ea20000300800 */
[----:B-----5:R-:W-:Y:S02]  /*12130*/  IABS R4, R9 ;  /* 0x0000000900047213 */ /* 0x020fe40000000000 */
[----:B---3--:R-:W-:Y:S02]  /*12140*/  IABS R9, R10 ;  /* 0x0000000a00097213 */ /* 0x008fe40000000000 */
[----:B----4-:R-:W-:Y:S01]  /*12150*/  IABS R10, R14 ;  /* 0x0000000e000a7213 */ /* 0x010fe20000000000 */
[----:B------:R-:W-:-:S04]  /*12160*/  IMAD.MOV.U32 R14, RZ, RZ, R7 ;  /* 0x000000ffff0e7224 */ /* 0x000fc800078e0007 */
[----:B------:R-:W-:-:S05]  /*12170*/  @!P0 IMAD.MOV R14, RZ, RZ, -R14 ;  /* 0x000000ffff0e8224 */ /* 0x000fca00078e0a0e */
[----:B------:R0:W-:Y:S04]  /*12180*/  STL [R1+0x4f8], R14 ;  /* 0x0004f80e01007387 */ /* 0x0001e80000100800 */
[----:B0-----:R-:W3:Y:S01]  /*12190*/  LDL.LU R14, [R1+0x328] ;  /* 0x00032800010e7983 */ /* 0x001ee20000300800 */
[----:B------:R-:W-:-:S13]  /*121a0*/  ISETP.GT.U32.AND P6, PT, R27, R12, PT ;  /* 0x0000000c1b00720c */ /* 0x000fda0003fc4070 */
[----:B------:R-:W-:-:S05]  /*121b0*/  @!P6 IMAD.IADD R12, R12, 0x1, -R27 ;  /* 0x000000010c0ce824 */ /* 0x000fca00078e0a1b */
[----:B------:R-:W-:-:S13]  /*121c0*/  ISETP.GT.U32.AND P6, PT, R27, R12, PT ;  /* 0x0000000c1b00720c */ /* 0x000fda0003fc4070 */
[----:B------:R-:W-:Y:S01]  /*121d0*/  @!P6 IMAD.IADD R12, R12, 0x1, -R27 ;  /* 0x000000010c0ce824 */ /* 0x000fe200078e0a1b */
[----:B---3--:R0:W-:Y:S03]  /*121e0*/  STL [R1+0x431c], R14 ;  /* 0x00431c0e01007387 */ /* 0x0081e60000100800 */
[----:B0-----:R-:W-:Y:S02]  /*121f0*/  IMAD.MOV.U32 R14, RZ, RZ, R12 ;  /* 0x000000ffff0e7224 */ /* 0x001fe400078e000c */
[----:B------:R-:W3:Y:S02]  /*12200*/  LDL.LU R12, [R1+0x310] ;  /* 0x00031000010c7983 */ /* 0x000ee40000300800 */
        /* <DEDUP_REMOVED lines=11> */
[----:B--2---:R-:W-:Y:S01]  /*122c0*/  IABS R11, R13 ;  /* 0x0000000d000b7213 */ /* 0x004fe20000000000 */
[----:B------:R-:W-:-:S03]  /*122d0*/  @!P6 IMAD.IADD R6, R6, 0x1, -R27 ;  /* 0x000000010606e824 */ /* 0x000fc600078e0a1b */
[C---:B------:R-:W-:Y:S01]  /*122e0*/  ISETP.GT.U32.AND P6, PT, R27.reuse, R2, PT ;  /* 0x000000021b00720c */ /* 0x040fe20003fc4070 */
[----:B------:R-:W-:Y:S01]  /*122f0*/  IMAD.HI.U32 R7, R0, R11, RZ ;  /* 0x0000000b00077227 */ /* 0x000fe200078e00ff */
[----:B------:R-:W-:-:S03]  /*12300*/  ISETP.GT.U32.AND P2, PT, R27, R8, PT ;  /* 0x000000081b00720c */ /* 0x000fc60003f44070 */
[----:B------:R-:W-:Y:S01]  /*12310*/  IMAD.MOV R7, RZ, RZ, -R7 ;  /* 0x000000ffff077224 */ /* 0x000fe200078e0a07 */
[----:B----4-:R-:W-:Y:S02]  /*12320*/  ISETP.GE.AND P4, PT, R14, RZ, PT ;  /* 0x000000ff0e00720c */ /* 0x010fe40003f86270 */
[----:B------:R-:W2:Y:S01]  /*12330*/  LDL.LU R14, [R1+0x431c] ;  /* 0x00431c00010e7983 */ /* 0x000ea20000300800 */
[----:B------:R-:W-:-:S04]  /*12340*/  IMAD R7, R27, R7, R11 ;  /* 0x000000071b077224 */ /* 0x000fc800078e020b */
[--C-:B------:R-:W-:Y:S01]  /*12350*/  @!P6 IMAD.IADD R2, R2, 0x1, -R27.reuse ;  /* 0x000000010202e824 */ /* 0x100fe200078e0a1b */
[C---:B------:R-:W-:Y:S01]  /*12360*/  ISETP.GT.U32.AND P6, PT, R27.reuse, R7, PT ;  /* 0x000000071b00720c */ /* 0x040fe20003fc4070 */
[----:B------:R-:W-:Y:S01]  /*12370*/  @!P2 IMAD.IADD R8, R8, 0x1, -R27 ;  /* 0x000000010808a824 */ /* 0x000fe200078e0a1b */
[----:B---3--:R-:W-:Y:S01]  /*12380*/  ISETP.GE.AND P2, PT, R12, RZ, PT ;  /* 0x000000ff0c00720c */ /* 0x008fe20003f46270 */
[----:B------:R-:W-:Y:S01]  /*12390*/  IMAD.HI.U32 R12, R0, R4, RZ ;  /* 0x00000004000c7227 */ /* 0x000fe200078e00ff */
[----:B------:R-:W-:-:S03]  /*123a0*/  ISETP.GT.U32.AND P0, PT, R27, R6, PT ;  /* 0x000000061b00720c */ /* 0x000fc60003f04070 */
[----:B------:R-:W-:Y:S02]  /*123b0*/  IMAD.MOV R12, RZ, RZ, -R12 ;  /* 0x000000ffff0c7224 */ /* 0x000fe400078e0a0c */
[----:B------:R-:W-:-:S04]  /*123c0*/  IMAD.HI.U32 R11, R0, R9, RZ ;  /* 0x00000009000b7227 */ /* 0x000fc800078e00ff */
[----:B------:R-:W-:Y:S02]  /*123d0*/  IMAD R4, R27, R12, R4 ;  /* 0x0000000c1b047224 */ /* 0x000fe400078e0204 */
[----:B------:R-:W-:Y:S02]  /*123e0*/  IMAD.MOV.U32 R12, RZ, RZ, R2 ;  /* 0x000000ffff0c7224 */ /* 0x000fe400078e0002 */
[----:B------:R-:W-:Y:S01]  /*123f0*/  @!P6 IMAD.IADD R7, R7, 0x1, -R27 ;  /* 0x000000010707e824 */ /* 0x000fe200078e0a1b */
[----:B------:R-:W3:Y:S01]  /*12400*/  LDL R2, [R1+0x32c] ;  /* 0x00032c0001027983 */ /* 0x000ee20000100800 */
[----:B------:R-:W-:Y:S02]  /*12410*/  IMAD.MOV R11, RZ, RZ, -R11 ;  /* 0x000000ffff0b7224 */ /* 0x000fe400078e0a0b */
[----:B------:R-:W-:Y:S01]  /*12420*/  @!P5 IMAD.MOV R12, RZ, RZ, -R12 ;  /* 0x000000ffff0cd224 */ /* 0x000fe200078e0a0c */
[----:B------:R-:W-:Y:S01]  /*12430*/  ISETP.GT.U32.AND P5, PT, R27, R7, PT ;  /* 0x000000071b00720c */ /* 0x000fe20003fa4070 */
[----:B------:R-:W-:-:S02]  /*12440*/  @!P3 IMAD.MOV R8, RZ, RZ, -R8 ;  /* 0x000000ffff08b224 */ /* 0x000fc400078e0a08 */
[----:B------:R-:W-:Y:S02]  /*12450*/  @!P0 IMAD.IADD R6, R6, 0x1, -R27 ;  /* 0x0000000106068824 */ /* 0x000fe400078e0a1b */
[----:B------:R-:W-:Y:S02]  /*12460*/  IMAD R9, R27, R11, R9 ;  /* 0x0000000b1b097224 */ /* 0x000fe400078e0209 */
[----:B------:R-:W4:Y:S01]  /*12470*/  LDL R11, [R1+0x330] ;  /* 0x00033000010b7983 */ /* 0x000f220000100800 */
[----:B------:R-:W-:Y:S01]  /*12480*/  ISETP.GE.AND P0, PT, R13, RZ, PT ;  /* 0x000000ff0d00720c */ /* 0x000fe20003f06270 */
[----:B------:R-:W-:Y:S02]  /*12490*/  IMAD.HI.U32 R13, R0, R10, RZ ;  /* 0x0000000a000d7227 */ /* 0x000fe400078e00ff */
[----:B------:R0:W-:Y:S04]  /*124a0*/  STL [R1+0x4e8], R12 ;  /* 0x0004e80c01007387 */ /* 0x0001e80000100800 */
[----:B------:R1:W-:Y:S01]  /*124b0*/  STL [R1+0x4f0], R8 ;  /* 0x0004f00801007387 */ /* 0x0003e20000100800 */
[----:B------:R-:W-:-:S02]  /*124c0*/  IMAD.MOV R13, RZ, RZ, -R13 ;  /* 0x000000ffff0d7224 */ /* 0x000fc400078e0a0d */
[----:B------:R-:W-:Y:S01]  /*124d0*/  @!P5 IMAD.IADD R7, R7, 0x1, -R27 ;  /* 0x000000010707d824 */ /* 0x000fe200078e0a1b */
[----:B0-----:R-:W5:Y:S01]  /*124e0*/  LDL.LU R12, [R1+0x320] ;  /* 0x00032000010c7983 */ /* 0x001f620000300800 */
[----:B-1----:R-:W-:-:S04]  /*124f0*/  IMAD.MOV.U32 R8, RZ, RZ, R6 ;  /* 0x000000ffff087224 */ /* 0x002fc800078e0006 */
[----:B------:R-:W-:Y:S02]  /*12500*/  @!P1 IMAD.MOV R8, RZ, RZ, -R8 ;  /* 0x000000ffff089224 */ /* 0x000fe400078e0a08 */
[C---:B------:R-:W-:Y:S01]  /*12510*/  IMAD R10, R27.reuse, R13, R10 ;  /* 0x0000000d1b0a7224 */ /* 0x040fe200078e020a */
[----:B--2---:R-:W-:Y:S04]  /*12520*/  STL [R1+0x4318], R14 ;  /* 0x0043180e01007387 */ /* 0x004fe80000100800 */
[----:B------:R-:W-:Y:S04]  /*12530*/  STL [R1+0x4e4], R8 ;  /* 0x0004e40801007387 */ /* 0x000fe80000100800 */
[----:B------:R-:W2:Y:S04]  /*12540*/  LDL.LU R13, [R1+0x324] ;  /* 0x00032400010d7983 */ /* 0x000ea80000300800 */
[----:B------:R0:W-:Y:S04]  /*12550*/  STL [R1+0x4314], R7 ;  /* 0x0043140701007387 */ /* 0x0001e80000100800 */
[----:B0-----:R-:W4:Y:S01]  /*12560*/  LDL R7, [R1+0x33c] ;  /* 0x00033c0001077983 */ /* 0x001f220000100800 */
[----:B------:R-:W-:-:S02]  /*12570*/  ISETP.GT.U32.AND P3, PT, R27, R5, PT ;  /* 0x000000051b00720c */ /* 0x000fc40003f64070 */
[----:B------:R-:W-:-:S11]  /*12580*/  IABS R6, R14 ;  /* 0x0000000e00067213 */ /* 0x000fd60000000000 */
[----:B------:R-:W-:-:S04]  /*12590*/  @!P3 IMAD.IADD R5, R5, 0x1, -R27 ;  /* 0x000000010505b824 */ /* 0x000fc800078e0a1b */
[----:B------:R-:W-:Y:S01]  /*125a0*/  IMAD.MOV.U32 R14, RZ, RZ, R5 ;  /* 0x000000ffff0e7224 */ /* 0x000fe200078e0005 */
[----:B------:R-:W-:Y:S01]  /*125b0*/  ISETP.GT.U32.AND P3, PT, R27, R10, PT ;  /* 0x0000000a1b00720c */ /* 0x000fe20003f64070 */
[----:B------:R-:W5:Y:S02]  /*125c0*/  LDL R5, [R1+0x338] ;  /* 0x0003380001057983 */ /* 0x000f640000100800 */
[----:B------:R-:W-:Y:S01]  /*125d0*/  @!P2 IMAD.MOV R14, RZ, RZ, -R14 ;  /* 0x000000ffff0ea224 */ /* 0x000fe200078e0a0e */
[----:B---3--:R-:W-:-:S04]  /*125e0*/  IABS R2, R2 ;  /* 0x0000000200027213 */ /* 0x008fc80000000000 */
[----:B------:R0:W-:Y:S01]  /*125f0*/  STL [R1+0x4e0], R14 ;  /* 0x0004e00e01007387 */ /* 0x0001e20000100800 */
[----:B------:R-:W-:-:S04]  /*12600*/  IMAD.HI.U32 R8, R0, R2, RZ ;  /* 0x0000000200087227 */ /* 0x000fc800078e00ff */
[----:B------:R-:W-:Y:S01]  /*12610*/  IMAD.MOV R8, RZ, RZ, -R8 ;  /* 0x000000ffff087224 */ /* 0x000fe200078e0a08 */
[----:B0-----:R-:W3:Y:S01]  /*12620*/  LDL.LU R14, [R1+0x4318] ;  /* 0x00431800010e7983 */ /* 0x001ee20000300800 */
[----:B------:R-:W-:Y:S02]  /*12630*/  @!P3 IMAD.IADD R10, R10, 0x1, -R27 ;  /* 0x000000010a0ab824 */ /* 0x000fe400078e0a1b */
[----:B------:R-:W-:Y:S01]  /*12640*/  IMAD R2, R27, R8, R2 ;  /* 0x000000081b027224 */ /* 0x000fe200078e0202 */
[----:B--2---:R-:W-:Y:S02]  /*12650*/  ISETP.GE.AND P3, PT, R13, RZ, PT ;  /* 0x000000ff0d00720c */ /* 0x004fe40003f66270 */
[----:B------:R-:W2:Y:S01]  /*12660*/  LDL R13, [R1+0x340] ;  /* 0x00034000010d7983 */ /* 0x000ea20000100800 */
[----:B----4-:R-:W-:-:S03]  /*12670*/  IABS R8, R7 ;  /* 0x0000000700087213 */ /* 0x010fc60000000000 */
[----:B------:R-:W4:Y:S01]  /*12680*/  LDL.LU R7, [R1+0x32c] ;  /* 0x00032c0001077983 */ /* 0x000f220000300800 */
[C---:B------:R-:W-:Y:S02]  /*12690*/  ISETP.GT.U32.AND P1, PT, R27.reuse, R9, PT ;  /* 0x000000091b00720c */ /* 0x040fe40003f24070 */
[----:B------:R-:W-:-:S11]  /*126a0*/  ISETP.GT.U32.AND P2, PT, R27, R10, PT ;  /* 0x0000000a1b00720c */ /* 0x000fd60003f44070 */
[----:B------:R-:W-:-:S05]  /*126b0*/  @!P1 IMAD.IADD R9, R9, 0x1, -R27 ;  /* 0x0000000109099824 */ /* 0x000fca00078e0a1b */
[----:B------:R-:W-:Y:S02]  /*126c0*/  ISETP.GT.U32.AND P1, PT, R27, R9, PT ;  /* 0x000000091b00720c */ /* 0x000fe40003f24070 */
[----:B-----5:R-:W-:Y:S01]  /*126d0*/  ISETP.GE.AND P5, PT, R12, RZ, PT ;  /* 0x000000ff0c00720c */ /* 0x020fe20003fa6270 */
[----:B------:R-:W-:Y:S01]  /*126e0*/  IMAD.HI.U32 R12, R0, R6, RZ ;  /* 0x00000006000c7227 */ /* 0x000fe200078e00ff */
[----:B------:R-:W-:Y:S02]  /*126f0*/  IABS R5, R5 ;  /* 0x0000000500057213 */ /* 0x000fe40000000000 */
[----:B------:R-:W-:Y:S01]  /*12700*/  IABS R11, R11 ;  /* 0x0000000b000b7213 */ /* 0x000fe20000000000 */
[----:B------:R-:W-:Y:S02]  /*12710*/  IMAD.MOV R12, RZ, RZ, -R12 ;  /* 0x000000ffff0c7224 */ /* 0x000fe400078e0a0c */
[----:B------:R-:W-:-:S04]  /*12720*/  @!P2 IMAD.IADD R10, R10, 0x1, -R27 ;  /* 0x000000010a0aa824 */ /* 0x000fc800078e0a1b */
[----:B------:R-:W-:Y:S01]  /*12730*/  @!P1 IMAD.IADD R9, R9, 0x1, -R27 ;  /* 0x0000000109099824 */ /* 0x000fe200078e0a1b */
[----:B------:R-:W-:Y:S02]  /*12740*/  ISETP.GT.U32.AND P1, PT, R27, R2, PT ;  /* 0x000000021b00720c */ /* 0x000fe40003f24070 */
[----:B---3--:R-:W-:Y:S01]  /*12750*/  ISETP.GE.AND P2, PT, R14, RZ, PT ;  /* 0x000000ff0e00720c */ /* 0x008fe20003f46270 */
[----:B------:R-:W-:-:S04]  /*12760*/  IMAD.HI.U32 R14, R0, R5, RZ ;  /* 0x00000005000e7227 */ /* 0x000fc800078e00ff */
[----:B------:R-:W-:Y:S02]  /*12770*/  IMAD R6, R27, R12, R6 ;  /* 0x0000000c1b067224 */ /* 0x000fe400078e0206 */
[----:B------:R-:W-:-:S04]  /*12780*/  IMAD.HI.U32 R12, R0, R11, RZ ;  /* 0x0000000b000c7227 */ /* 0x000fc800078e00ff */
[----:B------:R-:W-:Y:S02]  /*12790*/  IMAD.MOV R14, RZ, RZ, -R14 ;  /* 0x000000ffff0e7224 */ /* 0x000fe400078e0a0e */
[----:B------:R-:W-:Y:S02]  /*127a0*/  IMAD.MOV R12, RZ, RZ, -R12 ;  /* 0x000000ffff0c7224 */ /* 0x000fe400078e0a0c */
[C---:B------:R-:W-:Y:S02]  /*127b0*/  IMAD R5, R27.reuse, R14, R5 ;  /* 0x0000000e1b057224 */ /* 0x040fe400078e0205 */
[----:B------:R-:W-:Y:S02]  /*127c0*/  @!P1 IMAD.IADD R2, R2, 0x1, -R27 ;  /* 0x0000000102029824 */ /* 0x000fe400078e0a1b */
[----:B------:R-:W-:Y:S02]  /*127d0*/  IMAD R11, R27, R12, R11 ;  /* 0x0000000c1b0b7224 */ /* 0x000fe400078e020b */
[----:B------:R-:W-:-:S04]  /*127e0*/  IMAD.HI.U32 R12, R0, R8, RZ ;  /* 0x00000008000c7227 */ /* 0x000fc800078e00ff */
[----:B------:R-:W-:-:S04]  /*127f0*/  IMAD.MOV R12, RZ, RZ, -R12 ;  /* 0x000000ffff0c7224 */ /* 0x000fc800078e0a0c */
[----:B------:R-:W-:Y:S01]  /*12800*/  IMAD R12, R27, R12, R8 ;  /* 0x0000000c1b0c7224 */ /* 0x000fe200078e0208 */
[----:B----4-:R-:W-:Y:S02]  /*12810*/  ISETP.GE.AND P1, PT, R7, RZ, PT ;  /* 0x000000ff0700720c */ /* 0x010fe40003f26270 */
[----:B------:R-:W3:Y:S04]  /*12820*/  LDL.LU R7, [R1+0x4314] ;  /* 0x0043140001077983 */ /* 0x000ee80000300800 */
[----:B------:R-:W4:Y:S04]  /*12830*/  LDL.LU R14, [R1+0x3c8] ;  /* 0x0003c800010e7983 */ /* 0x000f280000300800 */
[----:B------:R0:W-:Y:S04]  /*12840*/  STL [R1+0x4310], R5 ;  /* 0x0043100501007387 */ /* 0x0001e80000100800 */
[----:B0-----:R-:W5:Y:S04]  /*12850*/  LDL R5, [R1+0x344] ;  /* 0x0003440001057983 */ /* 0x001f680000100800 */
[----:B------:R0:W-:Y:S04]  /*12860*/  STL [R1+0x430c], R12 ;  /* 0x00430c0c01007387 */ /* 0x0001e80000100800 */
[----:B0-----:R-:W2:Y:S01]  /*12870*/  LDL.LU R12, [R1+0x348] ;  /* 0x00034800010c7983 */ /* 0x001ea20000300800 */
[----:B------:R-:W-:-:S13]  /*12880*/  ISETP.GT.U32.AND P6, PT, R27, R4, PT ;  /* 0x000000041b00720c */ /* 0x000fda0003fc4070 */
[----:B------:R-:W-:-:S05]  /*12890*/  @!P6 IMAD.IADD R4, R4, 0x1, -R27 ;  /* 0x000000010404e824 */ /* 0x000fca00078e0a1b */
[----:B------:R-:W-:-:S13]  /*128a0*/  ISETP.GT.U32.AND P6, PT, R27, R4, PT ;  /* 0x000000041b00720c */ /* 0x000fda0003fc4070 */
[----:B------:R-:W-:-:S04]  /*128b0*/  @!P6 IMAD.IADD R4, R4, 0x1, -R27 ;  /* 0x000000010404e824 */ /* 0x000fc800078e0a1b */
[----:B------:R-:W-:-:S05]  /*128c0*/  @!P4 IMAD.MOV R4, RZ, RZ, -R4 ;  /* 0x000000ffff04c224 */ /* 0x000fca00078e0a04 */
[----:B------:R0:W-:Y:S01]  /*128d0*/  STL [R1+0x4d0], R4 ;  /* 0x0004d00401007387 */ /* 0x0001e20000100800 */
[----:B-----5:R-:W-:Y:S01]  /*128e0*/  IABS R8, R5 ;  /* 0x0000000500087213 */ /* 0x020fe20000000000 */
[----:B---3--:R-:W-:-:S04]  /*128f0*/  IMAD.MOV.U32 R5, RZ, RZ, R7 ;  /* 0x000000ffff057224 */ /* 0x008fc800078e0007 */
[----:B------:R-:W-:-:S05]  /*12900*/  @!P0 IMAD.MOV R5, RZ, RZ, -R5 ;  /* 0x000000ffff058224 */ /* 0x000fca00078e0a05 */
[----:B------:R1:W-:Y:S04]  /*12910*/  STL [R1+0x4d4], R5 ;  /* 0x0004d40501007387 */ /* 0x0003e80000100800 */
[----:B0-----:R-:W3:Y:S01]  /*12920*/  LDL.LU R4, [R1+0x338] ;  /* 0x0003380001047983 */ /* 0x001ee20000300800 */
[----:B-1----:R-:W-:Y:S02]  /*12930*/  IMAD.MOV.U32 R5, RZ, RZ, R9 ;  /* 0x000000ffff057224 */ /* 0x002fe400078e0009 */
[----:B--2---:R-:W-:Y:S02]  /*12940*/  IMAD.MOV.U32 R9, RZ, RZ, R12 ;  /* 0x000000ffff097224 */ /* 0x004fe400078e000c */
[----:B------:R-:W-:Y:S02]  /*12950*/  IMAD.MOV.U32 R12, RZ, RZ, R10 ;  /* 0x000000ffff0c7224 */ /* 0x000fe400078e000a */
[----:B------:R-:W2:Y:S01]  /*12960*/  LDL.LU R10, [R1+0x330] ;  /* 0x00033000010a7983 */ /* 0x000ea20000300800 */
[----:B------:R-:W-:-:S02]  /*12970*/  @!P5 IMAD.MOV R5, RZ, RZ, -R5 ;  /* 0x000000ffff05d224 */ /* 0x000fc400078e0a05 */
[----:B------:R-:W-:-:S03]  /*12980*/  @!P3 IMAD.MOV R12, RZ, RZ, -R12 ;  /* 0x000000ffff0cb224 */ /* 0x000fc600078e0a0c */
[----:B------:R0:W-:Y:S04]  /*12990*/  STL [R1+0x4cc], R5 ;  /* 0x0004cc0501007387 */ /* 0x0001e80000100800 */
[----:B0-----:R-:W5:Y:S04]  /*129a0*/  LDL.LU R5, [R1+0x4310] ;  /* 0x0043100001057983 */ /* 0x001f680000300800 */
[----:B------:R0:W-:Y:S04]  /*129b0*/  STL [R1+0x4c8], R12 ;  /* 0x0004c80c01007387 */ /* 0x0001e80000100800 */
[----:B0-----:R-:W3:Y:S04]  /*129c0*/  LDL.LU R12, [R1+0x430c] ;  /* 0x00430c00010c7983 */ /* 0x001ee80000300800 */
[----:B----4-:R0:W-:Y:S01]  /*129d0*/  STL [R1+0x4308], R14 ;  /* 0x0043080e01007387 */ /* 0x0101e20000100800 */
[----:B------:R-:W-:-:S02]  /*129e0*/  ISETP.GT.U32.AND P6, PT, R27, R6, PT ;  /* 0x000000061b00720c */ /* 0x000fc40003fc4070 */
[----:B--2---:R-:W-:Y:S02]  /*129f0*/  ISETP.GE.AND P3, PT, R10, RZ, PT ;  /* 0x000000ff0a00720c */ /* 0x004fe40003f66270 */
[----:B------:R-:W2:Y:S09]  /*12a00*/  LDL.LU R10, [R1+0x340] ;  /* 0x00034000010a7983 */ /* 0x000eb20000300800 */
[----:B------:R-:W-:Y:S01]  /*12a10*/  @!P6 IMAD.IADD R6, R6, 0x1, -R27 ;  /* 0x000000010606e824 */ /* 0x000fe200078e0a1b */
[----:B------:R-:W-:-:S04]  /*12a20*/  IABS R13, R13 ;  /* 0x0000000d000d7213 */ /* 0x000fc80000000000 */
[----:B------:R-:W-:Y:S01]  /*12a30*/  ISETP.GT.U32.AND P0, PT, R27, R6, PT ;  /* 0x000000061b00720c */ /* 0x000fe20003f04070 */
[----:B------:R-:W-:-:S04]  /*12a40*/  IMAD.HI.U32 R7, R0, R13, RZ ;  /* 0x0000000d00077227 */ /* 0x000fc800078e00ff */
[----:B------:R-:W-:-:S04]  /*12a50*/  IMAD.MOV R7, RZ, RZ, -R7 ;  /* 0x000000ffff077224 */ /* 0x000fc800078e0a07 */
[----:B------:R-:W-:-:S04]  /*12a60*/  IMAD R7, R27, R7, R13 ;  /* 0x000000071b077224 */ /* 0x000fc800078e020d */
[----:B------:R-:W-:Y:S02]  /*12a70*/  @!P0 IMAD.IADD R6, R6, 0x1, -R27 ;  /* 0x0000000106068824 */ /* 0x000fe400078e0a1b */
[----:B------:R-:W-:Y:S02]  /*12a80*/  IMAD.MOV.U32 R13, RZ, RZ, R9 ;  /* 0x000000ffff0d7224 */ /* 0x000fe400078e0009 */
[----:B------:R-:W4:Y:S01]  /*12a90*/  LDL R9, [R1+0x34c] ;  /* 0x00034c0001097983 */ /* 0x000f220000100800 */
[----:B0-----:R-:W-:-:S03]  /*12aa0*/  IMAD.MOV.U32 R14, RZ, RZ, R6 ;  /* 0x000000ffff0e7224 */ /* 0x001fc600078e0006 */
[----:B------:R-:W4:Y:S01]  /*12ab0*/  LDL.LU R6, [R1+0x33c] ;  /* 0x00033c0001067983 */ /* 0x000f220000300800 */
[----:B---3--:R-:W-:Y:S01]  /*12ac0*/  ISETP.GT.U32.AND P0, PT, R27, R12, PT ;  /* 0x0000000c1b00720c */ /* 0x008fe20003f04070 */
[----:B------:R-:W-:-:S05]  /*12ad0*/  @!P2 IMAD.MOV R14, RZ, RZ, -R14 ;  /* 0x000000ffff0ea224 */ /* 0x000fca00078e0a0e */
[----:B------:R0:W-:Y:S07]  /*12ae0*/  STL [R1+0x4c4], R14 ;  /* 0x0004c40e01007387 */ /* 0x0001ee0000100800 */
[----:B------:R-:W-:Y:S01]  /*12af0*/  @!P0 IMAD.IADD R12, R12, 0x1, -R27 ;  /* 0x000000010c0c8824 */ /* 0x000fe200078e0a1b */
[----:B0-----:R-:W3:Y:S01]  /*12b00*/  LDL.LU R14, [R1+0x4308] ;  /* 0x00430800010e7983 */ /* 0x001ee20000300800 */
[----:B--2---:R-:W-:-:S03]  /*12b10*/  ISETP.GE.AND P0, PT, R10, RZ, PT ;  /* 0x000000ff0a00720c */ /* 0x004fc60003f06270 */
[----:B------:R-:W2:Y:S01]  /*12b20*/  LDL.LU R10, [R1+0x344] ;  /* 0x00034400010a7983 */ /* 0x000ea20000300800 */
[C---:B-----5:R-:W-:Y:S02]  /*12b30*/  ISETP.GT.U32.AND P5, PT, R27.reuse, R5, PT ;  /* 0x000000051b00720c */ /* 0x060fe40003fa4070 */
[C---:B------:R-:W-:Y:S02]  /*12b40*/  ISETP.GT.U32.AND P6, PT, R27.reuse, R11, PT ;  /* 0x0000000b1b00720c */ /* 0x040fe40003fc4070 */
[----:B------:R-:W-:-:S09]  /*12b50*/  ISETP.GT.U32.AND P4, PT, R27, R2, PT ;  /* 0x000000021b00720c */ /* 0x000fd20003f84070 */
[--C-:B------:R-:W-:Y:S02]  /*12b60*/  @!P5 IMAD.IADD R5, R5, 0x1, -R27.reuse ;  /* 0x000000010505d824 */ /* 0x100fe400078e0a1b */
[--C-:B------:R-:W-:Y:S02]  /*12b70*/  @!P6 IMAD.IADD R11, R11, 0x1, -R27.reuse ;  /* 0x000000010b0be824 */ /* 0x100fe400078e0a1b */
[----:B------:R-:W-:Y:S01]  /*12b80*/  @!P4 IMAD.IADD R2, R2, 0x1, -R27 ;  /* 0x000000010202c824 */ /* 0x000fe200078e0a1b */
[C---:B------:R-:W-:Y:S02]  /*12b90*/  ISETP.GT.U32.AND P2, PT, R27.reuse, R5, PT ;  /* 0x000000051b00720c */ /* 0x040fe40003f44070 */
[----:B------:R-:W-:Y:S02]  /*12ba0*/  ISETP.GT.U32.AND P6, PT, R27, R11, PT ;  /* 0x0000000b1b00720c */ /* 0x000fe40003fc4070 */
[----:B------:R-:W-:Y:S01]  /*12bb0*/  ISETP.GE.AND P4, PT, R4, RZ, PT ;  /* 0x000000ff0400720c */ /* 0x000fe20003f86270 */
[----:B------:R-:W-:Y:S01]  /*12bc0*/  IMAD.HI.U32 R4, R0, R8, RZ ;  /* 0x0000000800047227 */ /* 0x000fe200078e00ff */
[----:B----4-:R-:W-:-:S03]  /*12bd0*/  ISETP.GE.AND P5, PT, R6, RZ, PT ;  /* 0x000000ff0600720c */ /* 0x010fc60003fa6270 */
[----:B------:R-:W-:Y:S01]  /*12be0*/  IMAD.MOV R4, RZ, RZ, -R4 ;  /* 0x000000ffff047224 */ /* 0x000fe200078e0a04 */
[----:B------:R-:W-:-:S03]  /*12bf0*/  IABS R6, R13 ;  /* 0x0000000d00067213 */ /* 0x000fc60000000000 */
[----:B------:R-:W-:Y:S02]  /*12c00*/  IMAD R4, R27, R4, R8 ;  /* 0x000000041b047224 */ /* 0x000fe400078e0208 */
[----:B------:R-:W-:Y:S02]  /*12c10*/  IMAD.MOV.U32 R8, RZ, RZ, R2 ;  /* 0x000000ffff087224 */ /* 0x000fe400078e0002 */
[--C-:B------:R-:W-:Y:S01]  /*12c20*/  @!P2 IMAD.IADD R5, R5, 0x1, -R27.reuse ;  /* 0x000000010505a824 */ /* 0x100fe200078e0a1b */
[----:B------:R0:W-:Y:S01]  /*12c30*/  STL [R1+0x4304], R6 ;  /* 0x0043040601007387 */ /* 0x0001e20000100800 */
[----:B------:R-:W-:Y:S02]  /*12c40*/  @!P6 IMAD.IADD R11, R11, 0x1, -R27 ;  /* 0x000000010b0be824 */ /* 0x000fe400078e0a1b */
[----:B------:R-:W-:-:S04]  /*12c50*/  IMAD.HI.U32 R2, R0, R6, RZ ;  /* 0x0000000600027227 */ /* 0x000fc800078e00ff */
[----:B------:R-:W-:Y:S02]  /*12c60*/  @!P1 IMAD.MOV R8, RZ, RZ, -R8 ;  /* 0x000000ffff089224 */ /* 0x000fe400078e0a08 */
[----:B0-----:R-:W-:Y:S02]  /*12c70*/  IMAD.MOV.U32 R6, RZ, RZ, R13 ;  /* 0x000000ffff067224 */ /* 0x001fe400078e000d */
[----:B------:R-:W-:Y:S02]  /*12c80*/  IMAD.MOV.U32 R13, RZ, RZ, R5 ;  /* 0x000000ffff0d7224 */ /* 0x000fe400078e0005 */
[----:B------:R-:W-:Y:S01]  /*12c90*/  @!P3 IMAD.MOV R11, RZ, RZ, -R11 ;  /* 0x000000ffff0bb224 */ /* 0x000fe200078e0a0b */
[----:B------:R0:W-:Y:S01]  /*12ca0*/  STL [R1+0x4c0], R8 ;  /* 0x0004c00801007387 */ /* 0x0001e20000100800 */
[----:B------:R-:W-:Y:S01]  /*12cb0*/  @!P4 IMAD.MOV R13, RZ, RZ, -R13 ;  /* 0x000000ffff0dc224 */ /* 0x000fe200078e0a0d */
[----:B------:R-:W-:Y:S02]  /*12cc0*/  ISETP.GE.AND P4, PT, R6, RZ, PT ;  /* 0x000000ff0600720c */ /* 0x000fe40003f86270 */
[----:B0-----:R-:W4:Y:S01]  /*12cd0*/  LDL.LU R8, [R1+0x34c] ;  /* 0x00034c0001087983 */ /* 0x001f220000300800 */
[----:B--2---:R-:W-:-:S03]  /*12ce0*/  ISETP.GE.AND P3, PT, R10, RZ, PT ;  /* 0x000000ff0a00720c */ /* 0x004fc60003f66270 */
[----:B------:R-:W2:Y:S04]  /*12cf0*/  LDL R10, [R1+0x350] ;  /* 0x00035000010a7983 */ /* 0x000ea80000100800 */
[----:B------:R0:W-:Y:S04]  /*12d00*/  STL [R1+0x4bc], R11 ;  /* 0x0004bc0b01007387 */ /* 0x0001e80000100800 */
[----:B0-----:R-:W5:Y:S04]  /*12d10*/  LDL R11, [R1+0x354] ;  /* 0x00035400010b7983 */ /* 0x001f680000100800 */
[----:B------:R0:W-:Y:S04]  /*12d20*/  STL [R1+0x4b8], R13 ;  /* 0x0004b80d01007387 */ /* 0x0001e80000100800 */
[----:B0-----:R-:W3:Y:S04]  /*12d30*/  LDL R13, [R1+0x358] ;  /* 0x00035800010d7983 */ /* 0x001ee80000100800 */
[----:B------:R-:W4:Y:S01]  /*12d40*/  LDL.LU R6, [R1+0x4304] ;  /* 0x0043040001067983 */ /* 0x000f220000300800 */
[----:B------:R-:W-:Y:S01]  /*12d50*/  IMAD.MOV R2, RZ, RZ, -R2 ;  /* 0x000000ffff027224 */ /* 0x000fe200078e0a02 */
[----:B------:R-:W-:-:S02]  /*12d60*/  ISETP.GT.U32.AND P6, PT, R27, R7, PT ;  /* 0x000000071b00720c */ /* 0x000fc40003fc4070 */
[C---:B------:R-:W-:Y:S02]  /*12d70*/  ISETP.GT.U32.AND P1, PT, R27.reuse, R12, PT ;  /* 0x0000000c1b00720c */ /* 0x040fe40003f24070 */
[----:B------:R-:W-:Y:S01]  /*12d80*/  IABS R9, R9 ;  /* 0x0000000900097213 */ /* 0x000fe20000000000 */
[----:B----4-:R-:W-:Y:S02]  /*12d90*/  IMAD R2, R27, R2, R6 ;  /* 0x000000021b027224 */ /* 0x010fe400078e0206 */
[----:B------:R-:W4:Y:S06]  /*12da0*/  LDL.LU R6, [R1+0x380] ;  /* 0x0003800001067983 */ /* 0x000f2c0000300800 */
[----:B------:R-:W-:-:S02]  /*12db0*/  @!P6 IMAD.IADD R7, R7, 0x1, -R27 ;  /* 0x000000010707e824 */ /* 0x000fc400078e0a1b */
[----:B------:R-:W-:-:S04]  /*12dc0*/  IMAD.HI.U32 R5, R0, R9, RZ ;  /* 0x0000000900057227 */ /* 0x000fc800078e00ff */
[----:B------:R-:W-:Y:S01]  /*12dd0*/  @!P1 IMAD.IADD R12, R12, 0x1, -R27 ;  /* 0x000000010c0c9824 */ /* 0x000fe200078e0a1b */
[----:B------:R-:W-:Y:S01]  /*12de0*/  ISETP.GE.AND P1, PT, R8, RZ, PT ;  /* 0x000000ff0800720c */ /* 0x000fe20003f26270 */
[----:B------:R-:W-:Y:S01]  /*12df0*/  IMAD.MOV R8, RZ, RZ, -R5 ;  /* 0x000000ffff087224 */ /* 0x000fe200078e0a05 */
[----:B------:R-:W-:-:S03]  /*12e00*/  ISETP.GT.U32.AND P6, PT, R27, R7, PT ;  /* 0x000000071b00720c */ /* 0x000fc60003fc4070 */
[----:B------:R-:W-:Y:S01]  /*12e10*/  IMAD R8, R27, R8, R9 ;  /* 0x000000081b087224 */ /* 0x000fe200078e0209 */
[----:B--2---:R-:W-:-:S09]  /*12e20*/  IABS R10, R10 ;  /* 0x0000000a000a7213 */ /* 0x004fd20000000000 */
[----:B------:R-:W-:Y:S01]  /*12e30*/  @!P6 IMAD.IADD R7, R7, 0x1, -R27 ;  /* 0x000000010707e824 */ /* 0x000fe200078e0a1b */
[----:B----4-:R-:W-:-:S05]  /*12e40*/  IABS R5, R6 ;  /* 0x0000000600057213 */ /* 0x010fca0000000000 */
[----:B------:R-:W-:Y:S01]  /*12e50*/  IMAD.MOV.U32 R9, RZ, RZ, R5 ;  /* 0x000000ffff097224 */ /* 0x000fe200078e0005 */
[----:B---3--:R-:W-:Y:S01]  /*12e60*/  IABS R5, R13 ;  /* 0x0000000d00057213 */ /* 0x008fe20000000000 */
[----:B------:R-:W-:-:S04]  /*12e70*/  IMAD.MOV.U32 R13, RZ, RZ, R12 ;  /* 0x000000ffff0d7224 */ /* 0x000fc800078e000c */
[----:B------:R-:W-:Y:S02]  /*12e80*/  @!P5 IMAD.MOV R13, RZ, RZ, -R13 ;  /* 0x000000ffff0dd224 */ /* 0x000fe400078e0a0d */
[----:B------:R-:W-:-:S03]  /*12e90*/  IMAD.HI.U32 R12, R0, R10, RZ ;  /* 0x0000000a000c7227 */ /* 0x000fc600078e00ff */
[----:B------:R0:W-:Y:S02]  /*12ea0*/  STL [R1+0x4b4], R13 ;  /* 0x0004b40d01007387 */ /* 0x0001e40000100800 */
[----:B0-----:R-:W-:Y:S02]  /*12eb0*/  IMAD.MOV.U32 R13, RZ, RZ, R7 ;  /* 0x000000ffff0d7224 */ /* 0x001fe400078e0007 */
[----:B------:R-:W-:Y:S02]  /*12ec0*/  IMAD.MOV R7, RZ, RZ, -R12 ;  /* 0x000000ffff077224 */ /* 0x000fe400078e0a0c */
[----:B------:R-:W2:Y:S01]  /*12ed0*/  LDL R12, [R1+0x35c] ;  /* 0x00035c00010c7983 */ /* 0x000ea20000100800 */
[----:B------:R-:W-:-:S03]  /*12ee0*/  @!P0 IMAD.MOV R13, RZ, RZ, -R13 ;  /* 0x000000ffff0d8224 */ /* 0x000fc600078e0a0d */
[----:B------:R0:W-:Y:S04]  /*12ef0*/  STL [R1+0x4300], R23 ;  /* 0x0043001701007387 */ /* 0x0001e80000100800 */
[----:B0-----:R-:W3:Y:S04]  /*12f00*/  LDL.LU R23, [R1+0x350] ;  /* 0x0003500001177983 */ /* 0x001ee80000300800 */
[----:B------:R0:W-:Y:S04]  /*12f10*/  STL [R1+0x4b0], R13 ;  /* 0x0004b00d01007387 */ /* 0x0001e80000100800 */
[----:B0-----:R-:W4:Y:S01]  /*12f20*/  LDL R13, [R1+0x360] ;  /* 0x00036000010d7983 */ /* 0x001f220000100800 */
[----:B------:R-:W-:-:S02]  /*12f30*/  ISETP.GT.U32.AND P2, PT, R27, R4, PT ;  /* 0x000000041b00720c */ /* 0x000fc40003f44070 */
[----:B------:R-:W-:-:S11]  /*12f40*/  ISETP.GT.U32.AND P6, PT, R27, R2, PT ;  /* 0x000000021b00720c */ /* 0x000fd60003fc4070 */
[--C-:B------:R-:W-:Y:S02]  /*12f50*/  @!P2 IMAD.IADD R4, R4, 0x1, -R27.reuse ;  /* 0x000000010404a824 */ /* 0x100fe400078e0a1b */
[----:B------:R-:W-:-:S03]  /*12f60*/  @!P6 IMAD.IADD R2, R2, 0x1, -R27 ;  /* 0x000000010202e824 */ /* 0x000fc600078e0a1b */
[C---:B------:R-:W-:Y:S02]  /*12f70*/  ISETP.GT.U32.AND P5, PT, R27.reuse, R4, PT ;  /* 0x000000041b00720c */ /* 0x040fe40003fa4070 */
[----:B------:R-:W-:Y:S02]  /*12f80*/  ISETP.GE.AND P2, PT, R6, RZ, PT ;  /* 0x000000ff0600720c */ /* 0x000fe40003f46270 */
[----:B-----5:R-:W-:Y:S01]  /*12f90*/  IABS R6, R11 ;  /* 0x0000000b00067213 */ /* 0x020fe20000000000 */
[----:B------:R-:W-:Y:S01]  /*12fa0*/  IMAD.HI.U32 R11, R0, R9, RZ ;  /* 0x00000009000b7227 */ /* 0x000fe200078e00ff */
[C---:B------:R-:W-:Y:S02]  /*12fb0*/  ISETP.GT.U32.AND P6, PT, R27.reuse, R2, PT ;  /* 0x000000021b00720c */ /* 0x040fe40003fc4070 */
[----:B------:R-:W-:Y:S01]  /*12fc0*/  ISETP.GT.U32.AND P0, PT, R27, R8, PT ;  /* 0x000000081b00720c */ /* 0x000fe20003f04070 */
[----:B------:R-:W-:-:S04]  /*12fd0*/  IMAD.MOV R11, RZ, RZ, -R11 ;  /* 0x000000ffff0b7224 */ /* 0x000fc800078e0a0b */
[----:B------:R-:W-:Y:S02]  /*12fe0*/  @!P5 IMAD.IADD R4, R4, 0x1, -R27 ;  /* 0x000000010404d824 */ /* 0x000fe400078e0a1b */
[----:B------:R-:W-:Y:S02]  /*12ff0*/  IMAD R9, R27, R11, R9 ;  /* 0x0000000b1b097224 */ /* 0x000fe400078e0209 */
[----:B------:R-:W-:-:S04]  /*13000*/  IMAD.HI.U32 R11, R0, R5, RZ ;  /* 0x00000005000b7227 */ /* 0x000fc800078e00ff */
[----:B------:R-:W-:Y:S02]  /*13010*/  @!P3 IMAD.MOV R4, RZ, RZ, -R4 ;  /* 0x000000ffff04b224 */ /* 0x000fe400078e0a04 */
[----:B------:R-:W-:Y:S02]  /*13020*/  @!P6 IMAD.IADD R2, R2, 0x1, -R27 ;  /* 0x000000010202e824 */ /* 0x000fe400078e0a1b */
[----:B------:R-:W-:Y:S02]  /*13030*/  IMAD.MOV R11, RZ, RZ, -R11 ;  /* 0x000000ffff0b7224 */ /* 0x000fe400078e0a0b */
[----:B------:R-:W-:Y:S02]  /*13040*/  @!P0 IMAD.IADD R8, R8, 0x1, -R27 ;  /* 0x0000000108088824 */ /* 0x000fe400078e0a1b */
[----:B------:R-:W-:Y:S01]  /*13050*/  IMAD R5, R27, R11, R5 ;  /* 0x0000000b1b057224 */ /* 0x000fe200078e0205 */
[----:B---3--:R-:W-:Y:S02]  /*13060*/  ISETP.GE.AND P0, PT, R23, RZ, PT ;  /* 0x000000ff1700720c */ /* 0x008fe40003f06270 */
[----:B------:R-:W3:Y:S04]  /*13070*/  LDL.LU R23, [R1+0x4300] ;  /* 0x0043000001177983 */ /* 0x000ee80000300800 */
[----:B------:R0:W-:Y:S01]  /*13080*/  STL [R1+0x230], R4 ;  /* 0x0002300401007387 */ /* 0x0001e20000100800 */
[----:B----4-:R-:W-:Y:S01]  /*13090*/  IABS R11, R13 ;  /* 0x0000000d000b7213 */ /* 0x010fe20000000000 */
[----:B0-----:R-:W-:-:S04]  /*130a0*/  IMAD.MOV.U32 R4, RZ, RZ, R2 ;  /* 0x000000ffff047224 */ /* 0x001fc800078e0002 */
[----:B------:R-:W-:Y:S02]  /*130b0*/  @!P4 IMAD.MOV R4, RZ, RZ, -R4 ;  /* 0x000000ffff04c224 */ /* 0x000fe400078e0a04 */
[----:B------:R-:W-:Y:S02]  /*130c0*/  IMAD.MOV.U32 R2, RZ, RZ, R11 ;  /* 0x000000ffff027224 */ /* 0x000fe400078e000b */
[----:B------:R-:W4:Y:S04]  /*130d0*/  LDL R11, [R1+0x364] ;  /* 0x00036400010b7983 */ /* 0x000f280000100800 */
[----:B------:R0:W-:Y:S04]  /*130e0*/  STL [R1+0x42fc], R20 ;  /* 0x0042fc1401007387 */ /* 0x0001e80000100800 */
[----:B------:R-:W-:Y:S04]  /*130f0*/  STL [R1+0x204], R4 ;  /* 0x0002040401007387 */ /* 0x000fe80000100800 */
[----:B0-----:R-:W5:Y:S04]  /*13100*/  LDL.LU R20, [R1+0x358] ;  /* 0x0003580001147983 */ /* 0x001f680000300800 */
[----:B------:R-:W3:Y:S01]  /*13110*/  LDL.LU R13, [R1+0x36c] ;  /* 0x00036c00010d7983 */ /* 0x000ee20000300800 */
[C---:B------:R-:W-:Y:S01]  /*13120*/  IMAD R7, R27.reuse, R7, R10 ;  /* 0x000000071b077224 */ /* 0x040fe200078e020a */
[----:B------:R-:W-:-:S02]  /*13130*/  ISETP.GT.U32.AND P5, PT, R27, R9, PT ;  /* 0x000000091b00720c */ /* 0x000fc40003fa4070 */
[----:B--2---:R-:W-:Y:S02]  /*13140*/  IABS R10, R12 ;  /* 0x0000000c000a7213 */ /* 0x004fe40000000000 */
[----:B------:R-:W-:Y:S01]  /*13150*/  ISETP.GT.U32.AND P6, PT, R27, R7, PT ;  /* 0x000000071b00720c */ /* 0x000fe20003fc4070 */
[----:B------:R-:W-:-:S04]  /*13160*/  IMAD.HI.U32 R12, R0, R6, RZ ;  /* 0x00000006000c7227 */ /* 0x000fc800078e00ff */
[----:B------:R-:W-:-:S04]  /*13170*/  IMAD.MOV R12, RZ, RZ, -R12 ;  /* 0x000000ffff0c7224 */ /* 0x000fc800078e0a0c */
[----:B------:R-:W-:Y:S02]  /*13180*/  @!P5 IMAD.IADD R9, R9, 0x1, -R27 ;  /* 0x000000010909d824 */ /* 0x000fe400078e0a1b */
[----:B------:R-:W-:Y:S01]  /*13190*/  IMAD R6, R27, R12, R6 ;  /* 0x0000000c1b067224 */ /* 0x000fe200078e0206 */
[----:B---3--:R0:W-:Y:S04]  /*131a0*/  STL [R1+0x42f8], R13 ;  /* 0x0042f80d01007387 */ /* 0x0081e80000100800 */
[----:B0-----:R-:W2:Y:S01]  /*131b0*/  LDL R13, [R1+0x368] ;  /* 0x00036800010d7983 */ /* 0x001ea20000100800 */
[----:B------:R-:W-:-:S04]  /*131c0*/  IMAD.HI.U32 R12, R0, R10, RZ ;  /* 0x0000000a000c7227 */ /* 0x000fc800078e00ff */
[----:B------:R-:W-:Y:S01]  /*131d0*/  @!P6 IMAD.IADD R7, R7, 0x1, -R27 ;  /* 0x000000010707e824 */ /* 0x000fe200078e0a1b */
[C---:B------:R-:W-:Y:S01]  /*131e0*/  ISETP.GT.U32.AND P6, PT, R27.reuse, R9, PT ;  /* 0x000000091b00720c */ /* 0x040fe20003fc4070 */
[----:B------:R-:W-:Y:S01]  /*131f0*/  IMAD.MOV R12, RZ, RZ, -R12 ;  /* 0x000000ffff0c7224 */ /* 0x000fe200078e0a0c */
[----:B------:R-:W-:-:S03]  /*13200*/  ISETP.GT.U32.AND P4, PT, R27, R6, PT ;  /* 0x000000061b00720c */ /* 0x000fc60003f84070 */
[----:B------:R-:W-:Y:S01]  /*13210*/  IMAD R4, R27, R12, R10 ;  /* 0x0000000c1b047224 */ /* 0x000fe200078e020a */
[----:B----4-:R-:W-:Y:S01]  /*13220*/  IABS R10, R11 ;  /* 0x0000000b000a7213 */ /* 0x010fe20000000000 */
[----:B------:R-:W-:Y:S01]  /*13230*/  IMAD.HI.U32 R11, R0, R2, RZ ;  /* 0x00000002000b7227 */ /* 0x000fe200078e00ff */
[----:B------:R-:W3:Y:S03]  /*13240*/  LDL.LU R12, [R1+0x354] ;  /* 0x00035400010c7983 */ /* 0x000ee60000300800 */
[----:B------:R-:W-:Y:S02]  /*13250*/  IMAD.MOV R11, RZ, RZ, -R11 ;  /* 0x000000ffff0b7224 */ /* 0x000fe400078e0a0b */
[--C-:B------:R-:W-:Y:S02]  /*13260*/  @!P6 IMAD.IADD R9, R9, 0x1, -R27.reuse ;  /* 0x000000010909e824 */ /* 0x100fe400078e0a1b */
[----:B------:R-:W-:Y:S01]  /*13270*/  @!P4 IMAD.IADD R6, R6, 0x1, -R27 ;  /* 0x000000010606c824 */ /* 0x000fe200078e0a1b */
[----:B-----5:R-:W-:Y:S01]  /*13280*/  ISETP.GE.AND P4, PT, R20, RZ, PT ;  /* 0x000000ff1400720c */ /* 0x020fe20003f86270 */
[C---:B------:R-:W-:Y:S01]  /*13290*/  IMAD R2, R27.reuse, R11, R2 ;  /* 0x0000000b1b027224 */ /* 0x040fe200078e0202 */
[----:B------:R-:W4:Y:S01]  /*132a0*/  LDL.LU R20, [R1+0x42fc] ;  /* 0x0042fc0001147983 */ /* 0x000f220000300800 */
[----:B------:R-:W-:-:S02]  /*132b0*/  ISETP.GT.U32.AND P5, PT, R27, R8, PT ;  /* 0x000000081b00720c */ /* 0x000fc40003fa4070 */
[----:B--2---:R-:W-:Y:S01]  /*132c0*/  IABS R11, R13 ;  /* 0x0000000d000b7213 */ /* 0x004fe20000000000 */
[----:B------:R-:W-:Y:S02]  /*132d0*/  IMAD.MOV.U32 R13, RZ, RZ, R9 ;  /* 0x000000ffff0d7224 */ /* 0x000fe400078e0009 */
[----:B------:R-:W2:Y:S01]  /*132e0*/  LDL.LU R9, [R1+0x35c] ;  /* 0x00035c0001097983 */ /* 0x000ea20000300800 */
[----:B------:R-:W-:-:S07]  /*132f0*/  ISETP.GT.U32.AND P3, PT, R27, R7, PT ;  /* 0x000000071b00720c */ /* 0x000fce0003f64070 */
[----:B------:R-:W-:-:S04]  /*13300*/  @!P5 IMAD.IADD R8, R8, 0x1, -R27 ;  /* 0x000000010808d824 */ /* 0x000fc800078e0a1b */
[----:B------:R-:W-:Y:S02]  /*13310*/  @!P1 IMAD.MOV R8, RZ, RZ, -R8 ;  /* 0x000000ffff089224 */ /* 0x000fe400078e0a08 */
[----:B------:R-:W-:-:S03]  /*13320*/  @!P2 IMAD.MOV R13, RZ, RZ, -R13 ;  /* 0x000000ffff0da224 */ /* 0x000fc600078e0a0d */
[----:B------:R0:W-:Y:S01]  /*13330*/  STL [R1+0x1c4], R8 ;  /* 0x0001c40801007387 */ /* 0x0001e20000100800 */
[----:B------:R-:W-:Y:S01]  /*13340*/  @!P3 IMAD.IADD R7, R7, 0x1, -R27 ;  /* 0x000000010707b824 */ /* 0x000fe200078e0a1b */
[----:B---3--:R-:W-:Y:S01]  /*13350*/  ISETP.GE.AND P3, PT, R12, RZ, PT ;  /* 0x000000ff0c00720c */ /* 0x008fe20003f66270 */
[----:B------:R-:W-:-:S04]  /*13360*/  IMAD.HI.U32 R12, R0, R10, RZ ;  /* 0x0000000a000c7227 */ /* 0x000fc800078e00ff */
[----:B0-----:R-:W-:Y:S02]  /*13370*/  IMAD.MOV.U32 R8, RZ, RZ, R7 ;  /* 0x000000ffff087224 */ /* 0x001fe400078e0007 */
[----:B------:R-:W3:Y:S01]  /*13380*/  LDL.LU R7, [R1+0x360] ;  /* 0x0003600001077983 */ /* 0x000ee20000300800 */
[----:B------:R-:W-:Y:S02]  /*13390*/  IMAD.MOV R12, RZ, RZ, -R12 ;  /* 0x000000ffff0c7224 */ /* 0x000fe400078e0a0c */
[----:B------:R-:W-:Y:S01]  /*133a0*/  @!P0 IMAD.MOV R8, RZ, RZ, -R8 ;  /* 0x000000ffff088224 */ /* 0x000fe200078e0a08 */
[----:B------:R0:W-:Y:S04]  /*133b0*/  STL [R1+0x1c0], R13 ;  /* 0x0001c00d01007387 */ /* 0x0001e80000100800 */
[----:B0-----:R-:W5:Y:S04]  /*133c0*/  LDL.LU R13, [R1+0x42f8] ;  /* 0x0042f800010d7983 */ /* 0x001f680000300800 */
[----:B------:R0:W-:Y:S04]  /*133d0*/  STL [R1+0x42f4], R17 ;  /* 0x0042f41101007387 */ /* 0x0001e80000100800 */
[----:B0-----:R-:W4:Y:S01]  /*133e0*/  LDL.LU R17, [R1+0x364] ;  /* 0x0003640001117983 */ /* 0x001f220000300800 */
[----:B--2---:R-:W-:-:S03]  /*133f0*/  ISETP.GE.AND P2, PT, R9, RZ, PT ;  /* 0x000000ff0900720c */ /* 0x004fc60003f46270 */
[----:B------:R-:W2:Y:S04]  /*13400*/  LDL R9, [R1+0x370] ;  /* 0x0003700001097983 */ /* 0x000ea80000100800 */
[----:B------:R0:W-:Y:S02]  /*13410*/  STL [R1+0x4ac], R8 ;  /* 0x0004ac0801007387 */ /* 0x0001e40000100800 */
[C---:B0-----:R-:W-:Y:S02]  /*13420*/  IMAD R8, R27.reuse, R12, R10 ;  /* 0x0000000c1b087224 */ /* 0x041fe400078e020a */
[----:B------:R-:W2:Y:S04]  /*13430*/  LDL R12, [R1+0x374] ;  /* 0x00037400010c7983 */ /* 0x000ea80000100800 */
[----:B------:R0:W-:Y:S04]  /*13440*/  STL [R1+0x42f0], R22 ;  /* 0x0042f01601007387 */ /* 0x0001e80000100800 */
[----:B0-----:R-:W2:Y:S01]  /*13450*/  LDL.LU R22, [R1+0x368] ;  /* 0x0003680001167983 */ /* 0x001ea20000300800 */
[----:B------:R-:W-:-:S02]  /*13460*/  ISETP.GT.U32.AND P5, PT, R27, R5, PT ;  /* 0x000000051b00720c */ /* 0x000fc40003fa4070 */
[C---:B------:R-:W-:Y:S02]  /*13470*/  ISETP.GT.U32.AND P6, PT, R27.reuse, R4, PT ;  /* 0x000000041b00720c */ /* 0x040fe40003fc4070 */
[----:B------:R-:W-:-:S09]  /*13480*/  ISETP.GT.U32.AND P0, PT, R27, R2, PT ;  /* 0x000000021b00720c */ /* 0x000fd20003f04070 */
[--C-:B------:R-:W-:Y:S01]  /*13490*/  @!P5 IMAD.IADD R5, R5, 0x1, -R27.reuse ;  /* 0x000000010505d824 */ /* 0x100fe200078e0a1b */
[----:B------:R-:W-:Y:S01]  /*134a0*/  ISETP.GT.U32.AND P5, PT, R27, R6, PT ;  /* 0x000000061b00720c */ /* 0x000fe20003fa4070 */
[----:B------:R-:W-:-:S03]  /*134b0*/  @!P6 IMAD.IADD R4, R4, 0x1, -R27 ;  /* 0x000000010404e824 */ /* 0x000fc600078e0a1b */
[C---:B------:R-:W-:Y:S02]  /*134c0*/  ISETP.GT.U32.AND P6, PT, R27.reuse, R5, PT ;  /* 0x000000051b00720c */ /* 0x040fe40003fc4070 */
[----:B------:R-:W-:Y:S01]  /*134d0*/  ISETP.GT.U32.AND P1, PT, R27, R4, PT ;  /* 0x000000041b00720c */ /* 0x000fe20003f24070 */
[----:B------:R-:W-:-:S06]  /*134e0*/  @!P0 IMAD.IADD R2, R2, 0x1, -R27 ;  /* 0x0000000102028824 */ /* 0x000fcc00078e0a1b */
[----:B------:R-:W-:Y:S01]  /*134f0*/  @!P5 IMAD.IADD R6, R6, 0x1, -R27 ;  /* 0x000000010606d824 */ /* 0x000fe200078e0a1b */
[----:B---3--:R-:W-:Y:S01]  /*13500*/  ISETP.GE.AND P5, PT, R7, RZ, PT ;  /* 0x000000ff0700720c */ /* 0x008fe20003fa6270 */
[----:B------:R-:W-:-:S04]  /*13510*/  IMAD.HI.U32 R7, R0, R11, RZ ;  /* 0x0000000b00077227 */ /* 0x000fc800078e00ff */
[----:B------:R-:W-:Y:S02]  /*13520*/  @!P6 IMAD.IADD R5, R5, 0x1, -R27 ;  /* 0x000000010505e824 */ /* 0x000fe400078e0a1b */
[----:B------:R-:W-:Y:S02]  /*13530*/  IMAD.MOV R7, RZ, RZ, -R7 ;  /* 0x000000ffff077224 */ /* 0x000fe400078e0a07 */
[----:B------:R-:W-:Y:S01]  /*13540*/  @!P1 IMAD.IADD R4, R4, 0x1, -R27 ;  /* 0x0000000104049824 */ /* 0x000fe200078e0a1b */
[----:B----4-:R-:W-:Y:S01]  /*13550*/  ISETP.GE.AND P1, PT, R17, RZ, PT ;  /* 0x000000ff1100720c */ /* 0x010fe20003f26270 */
[----:B------:R-:W-:Y:S01]  /*13560*/  IMAD R7, R27, R7, R11 ;  /* 0x000000071b077224 */ /* 0x000fe200078e020b */
[----:B------:R-:W3:Y:S01]  /*13570*/  LDL.LU R17, [R1+0x42f4] ;  /* 0x0042f40001117983 */ /* 0x000ee20000300800 */
[----:B------:R-:W-:Y:S01]  /*13580*/  @!P4 IMAD.MOV R5, RZ, RZ, -R5 ;  /* 0x000000ffff05c224 */ /* 0x000fe200078e0a05 */
[----:B-----5:R-:W-:Y:S02]  /*13590*/  IABS R10, R13 ;  /* 0x0000000d000a7213 */ /* 0x020fe40000000000 */
[----:B--2---:R-:W-:-:S02]  /*135a0*/  IABS R9, R9 ;  /* 0x0000000900097213 */ /* 0x004fc40000000000 */
[----:B------:R-:W-:Y:S02]  /*135b0*/  IABS R11, R12 ;  /* 0x0000000c000b7213 */ /* 0x000fe40000000000 */
[----:B------:R-:W-:Y:S01]  /*135c0*/  ISETP.GE.AND P0, PT, R22, RZ, PT ;  /* 0x000000ff1600720c */ /* 0x000fe20003f06270 */
[----:B------:R-:W-:-:S04]  /*135d0*/  IMAD.MOV.U32 R22, RZ, RZ, R6 ;  /* 0x000000ffff167224 */ /* 0x000fc800078e0006 */
[----:B------:R-:W-:-:S05]  /*135e0*/  @!P3 IMAD.MOV R22, RZ, RZ, -R22 ;  /* 0x000000ffff16b224 */ /* 0x000fca00078e0a16 */
[----:B------:R0:W-:Y:S01]  /*135f0*/  STL [R1+0x1ac], R22 ;  /* 0x0001ac1601007387 */ /* 0x0001e20000100800 */
[----:B------:R-:W-:-:S03]  /*13600*/  IMAD.HI.U32 R12, R0, R10, RZ ;  /* 0x0000000a000c7227 */ /* 0x000fc600078e00ff */
[----:B0-----:R-:W2:Y:S04]  /*13610*/  LDL.LU R22, [R1+0x42f0] ;  /* 0x0042f00001167983 */ /* 0x001ea80000300800 */
[----:B------:R0:W-:Y:S04]  /*13620*/  STL [R1+0x42ec], R28 ;  /* 0x0042ec1c01007387 */ /* 0x0001e80000100800 */
[----:B------:R1:W-:Y:S01]  /*13630*/  STL [R1+0x1a8], R5 ;  /* 0x0001a80501007387 */ /* 0x0003e20000100800 */
[----:B------:R-:W-:-:S04]  /*13640*/  IMAD.HI.U32 R6, R0, R9, RZ ;  /* 0x0000000900067227 */ /* 0x000fc800078e00ff */
[----:B------:R-:W-:Y:S01]  /*13650*/  IMAD.MOV R12, RZ, RZ, -R12 ;  /* 0x000000ffff0c7224 */ /* 0x000fe200078e0a0c */
[----:B0-----:R-:W4:Y:S01]  /*13660*/  LDL.LU R28, [R1+0x370] ;  /* 0x00037000011c7983 */ /* 0x001f220000300800 */
[----:B-1----:R-:W-:Y:S02]  /*13670*/  IMAD.MOV.U32 R5, RZ, RZ, R11 ;  /* 0x000000ffff057224 */ /* 0x002fe400078e000b */
[----:B------:R-:W-:-:S04]  /*13680*/  IMAD.MOV.U32 R11, RZ, RZ, R4 ;  /* 0x000000ffff0b7224 */ /* 0x000fc800078e0004 */
[----:B------:R-:W-:Y:S02]  /*13690*/  @!P2 IMAD.MOV R11, RZ, RZ, -R11 ;  /* 0x000000ffff0ba224 */ /* 0x000fe400078e0a0b */
[----:B------:R-:W-:Y:S02]  /*136a0*/  IMAD.MOV R4, RZ, RZ, -R6 ;  /* 0x000000ffff047224 */ /* 0x000fe400078e0a06 */
[C---:B------:R-:W-:Y:S01]  /*136b0*/  IMAD R6, R27.reuse, R12, R10 ;  /* 0x0000000c1b067224 */ /* 0x040fe200078e020a */
[----:B------:R0:W-:Y:S04]  /*136c0*/  STL [R1+0x1a4], R11 ;  /* 0x0001a40b01007387 */ /* 0x0001e80000100800 */
[----:B------:R-:W5:Y:S01]  /*136d0*/  LDL R12, [R1+0x384] ;  /* 0x00038400010c7983 */ /* 0x000f620000100800 */
[----:B------:R-:W-:Y:S01]  /*136e0*/  ISETP.GT.U32.AND P6, PT, R27, R8, PT ;  /* 0x000000081b00720c */ /* 0x000fe20003fc4070 */
[----:B------:R-:W-:Y:S01]  /*136f0*/  IMAD.HI.U32 R10, R0, R5, RZ ;  /* 0x00000005000a7227 */ /* 0x000fe200078e00ff */
[----:B------:R-:W-:-:S02]  /*13700*/  ISETP.GE.AND P2, PT, R13, RZ, PT ;  /* 0x000000ff0d00720c */ /* 0x000fc40003f46270 */
[----:B------:R-:W3:Y:S01]  /*13710*/  LDL R13, [R1+0x388] ;  /* 0x00038800010d7983 */ /* 0x000ee20000100800 */
[----:B------:R-:W-:-:S03]  /*13720*/  IMAD R4, R27, R4, R9 ;  /* 0x000000041b047224 */ /* 0x000fc600078e0209 */
[----:B0-----:R-:W3:Y:S05]  /*13730*/  LDL R11, [R1+0x37c] ;  /* 0x00037c00010b7983 */ /* 0x001eea0000100800 */
[----:B------:R-:W-:Y:S01]  /*13740*/  @!P6 IMAD.IADD R8, R8, 0x1, -R27 ;  /* 0x000000010808e824 */ /* 0x000fe200078e0a1b */
[----:B------:R-:W3:Y:S04]  /*13750*/  LDL R9, [R1+0x378] ;  /* 0x0003780001097983 */ /* 0x000ee80000100800 */
[----:B------:R-:W-:Y:S01]  /*13760*/  ISETP.GT.U32.AND P4, PT, R27, R8, PT ;  /* 0x000000081b00720c */ /* 0x000fe20003f84070 */
[----:B------:R-:W-:-:S04]  /*13770*/  IMAD.MOV R10, RZ, RZ, -R10 ;  /* 0x000000ffff0a7224 */ /* 0x000fc800078e0a0a */
[----:B------:R-:W-:-:S08]  /*13780*/  IMAD R5, R27, R10, R5 ;  /* 0x0000000a1b057224 */ /* 0x000fd000078e0205 */
[----:B------:R-:W-:Y:S01]  /*13790*/  @!P4 IMAD.IADD R8, R8, 0x1, -R27 ;  /* 0x000000010808c824 */ /* 0x000fe200078e0a1b */
[----:B----4-:R-:W-:Y:S02]  /*137a0*/  ISETP.GE.AND P4, PT, R28, RZ, PT ;  /* 0x000000ff1c00720c */ /* 0x010fe40003f86270 */
[----:B------:R-:W4:Y:S04]  /*137b0*/  LDL.LU R28, [R1+0x42ec] ;  /* 0x0042ec00011c7983 */ /* 0x000f280000300800 */
[----:B------:R-:W-:Y:S01]  /*137c0*/  STL [R1+0x42e8], R5 ;  /* 0x0042e80501007387 */ /* 0x000fe20000100800 */
[----:B-----5:R-:W-:-:S05]  /*137d0*/  IABS R12, R12 ;  /* 0x0000000c000c7213 */ /* 0x020fca0000000000 */
[----:B------:R0:W-:Y:S04]  /*137e0*/  STL [R1+0x42e4], R12 ;  /* 0x0042e40c01007387 */ /* 0x0001e80000100800 */
[----:B0-----:R-:W5:Y:S01]  /*137f0*/  LDL.LU R12, [R1+0x374] ;  /* 0x00037400010c7983 */ /* 0x001f620000300800 */
[C---:B------:R-:W-:Y:S02]  /*13800*/  ISETP.GT.U32.AND P3, PT, R27.reuse, R2, PT ;  /* 0x000000021b00720c */ /* 0x040fe40003f64070 */
[----:B------:R-:W-:-:S11]  /*13810*/  ISETP.GT.U32.AND P6, PT, R27, R7, PT ;  /* 0x000000071b00720c */ /* 0x000fd60003fc4070 */
[--C-:B------:R-:W-:Y:S01]  /*13820*/  @!P3 IMAD.IADD R2, R2, 0x1, -R27.reuse ;  /* 0x000000010202b824 */ /* 0x100fe200078e0a1b */
[----:B------:R-:W-:Y:S01]  /*13830*/  ISETP.GT.U32.AND P3, PT, R27, R6, PT ;  /* 0x000000061b00720c */ /* 0x000fe20003f64070 */
[----:B------:R-:W-:Y:S02]  /*13840*/  @!P6 IMAD.IADD R7, R7, 0x1, -R27 ;  /* 0x000000010707e824 */ /* 0x000fe400078e0a1b */
[----:B------:R-:W-:-:S04]  /*13850*/  IMAD.MOV.U32 R5, RZ, RZ, R2 ;  /* 0x000000ffff057224 */ /* 0x000fc800078e0002 */
[----:B------:R-:W-:-:S06]  /*13860*/  @!P5 IMAD.MOV R5, RZ, RZ, -R5 ;  /* 0x000000ffff05d224 */ /* 0x000fcc00078e0a05 */
[----:B------:R-:W-:Y:S01]  /*13870*/  @!P3 IMAD.IADD R6, R6, 0x1, -R27 ;  /* 0x000000010606b824 */ /* 0x000fe200078e0a1b */
[----:B------:R-:W-:Y:S01]  /*13880*/  ISETP.GT.U32.AND P3, PT, R27, R7, PT ;  /* 0x000000071b00720c */ /* 0x000fe20003f64070 */
[----:B------:R0:W-:Y:S02]  /*13890*/  STL [R1+0x1a0], R5 ;  /* 0x0001a00501007387 */ /* 0x0001e40000100800 */
[----:B0-----:R-:W-:Y:S02]  /*138a0*/  IMAD.MOV.U32 R5, RZ, RZ, R8 ;  /* 0x000000ffff057224 */ /* 0x001fe400078e0008 */
[----:B------:R-:W4:Y:S02]  /*138b0*/  LDL.LU R8, [R1+0x3a0] ;  /* 0x0003a00001087983 */ /* 0x000f240000300800 */
[----:B------:R-:W-:-:S06]  /*138c0*/  @!P1 IMAD.MOV R5, RZ, RZ, -R5 ;  /* 0x000000ffff059224 */ /* 0x000fcc00078e0a05 */
[----:B------:R-:W-:Y:S01]  /*138d0*/  @!P3 IMAD.IADD R7, R7, 0x1, -R27 ;  /* 0x000000010707b824 */ /* 0x000fe200078e0a1b */
[----:B------:R0:W-:Y:S04]  /*138e0*/  STL [R1+0x17c], R5 ;  /* 0x00017c0501007387 */ /* 0x0001e80000100800 */
[----:B0-----:R-:W4:Y:S01]  /*138f0*/  LDL.LU R5, [R1+0x42e8] ;  /* 0x0042e80001057983 */ /* 0x001f220000300800 */
[----:B-----5:R-:W-:-:S03]  /*13900*/  ISETP.GE.AND P3, PT, R12, RZ, PT ;  /* 0x000000ff0c00720c */ /* 0x020fc60003f66270 */
[----:B------:R-:W5:Y:S04]  /*13910*/  LDL.LU R12, [R1+0x42e4] ;  /* 0x0042e400010c7983 */ /* 0x000f680000300800 */
[----:B------:R-:W-:Y:S04]  /*13920*/  STL [R1+0x42d8], R14 ;  /* 0x0042d80e01007387 */ /* 0x000fe80000100800 */
[----:B--2---:R0:W-:Y:S04]  /*13930*/  STL [R1+0x42dc], R22 ;  /* 0x0042dc1601007387 */ /* 0x0041e80000100800 */
[----:B0-----:R-:W2:Y:S01]  /*13940*/  LDL.LU R22, [R1+0x378] ;  /* 0x0003780001167983 */ /* 0x001ea20000300800 */
[----:B------:R-:W-:-:S02]  /*13950*/  ISETP.GT.U32.AND P6, PT, R27, R4, PT ;  /* 0x000000041b00720c */ /* 0x000fc40003fc4070 */
[----:B---3--:R-:W-:Y:S02]  /*13960*/  IABS R10, R9 ;  /* 0x00000009000a7213 */ /* 0x008fe40000000000 */
[----:B------:R-:W-:-:S03]  /*13970*/  IABS R9, R13 ;  /* 0x0000000d00097213 */ /* 0x000fc60000000000 */
[----:B------:R-:W-:-:S06]  /*13980*/  IMAD.HI.U32 R13, R0, R10, RZ ;  /* 0x0000000a000d7227 */ /* 0x000fcc00078e00ff */
[----:B------:R-:W-:Y:S01]  /*13990*/  @!P6 IMAD.IADD R4, R4, 0x1, -R27 ;  /* 0x000000010404e824 */ /* 0x000fe200078e0a1b */
[----:B------:R-:W-:Y:S01]  /*139a0*/  ISETP.GT.U32.AND P6, PT, R27, R6, PT ;  /* 0x000000061b00720c */ /* 0x000fe20003fc4070 */
[----:B--2---:R0:W-:Y:S04]  /*139b0*/  STL [R1+0x42e0], R22 ;  /* 0x0042e01601007387 */ /* 0x0041e80000100800 */
[----:B------:R-:W2:Y:S01]  /*139c0*/  LDL.LU R14, [R1+0x37c] ;  /* 0x00037c00010e7983 */ /* 0x000ea20000300800 */
[----:B0-----:R-:W-:-:S03]  /*139d0*/  IMAD.MOV.U32 R22, RZ, RZ, R7 ;  /* 0x000000ffff167224 */ /* 0x001fc600078e0007 */
[----:B------:R-:W3:Y:S01]  /*139e0*/  LDL R7, [R1+0x38c] ;  /* 0x00038c0001077983 */ /* 0x000ee20000100800 */
[----:B------:R-:W-:-:S05]  /*139f0*/  @!P0 IMAD.MOV R22, RZ, RZ, -R22 ;  /* 0x000000ffff168224 */ /* 0x000fca00078e0a16 */
[----:B------:R0:W-:Y:S04]  /*13a00*/  STL [R1+0x170], R22 ;  /* 0x0001701601007387 */ /* 0x0001e80000100800 */
[----:B0-----:R-:W3:Y:S01]  /*13a10*/  LDL.LU R22, [R1+0x42e0] ;  /* 0x0042e00001167983 */ /* 0x001ee20000300800 */
[----:B------:R-:W-:Y:S01]  /*13a20*/  IMAD.MOV R13, RZ, RZ, -R13 ;  /* 0x000000ffff0d7224 */ /* 0x000fe200078e0a0d */
[----:B------:R-:W-:-:S03]  /*13a30*/  IABS R11, R11 ;  /* 0x0000000b000b7213 */ /* 0x000fc60000000000 */
[----:B------:R-:W-:Y:S02]  /*13a40*/  IMAD R10, R27, R13, R10 ;  /* 0x0000000d1b0a7224 */ /* 0x000fe400078e020a */
[----:B------:R-:W-:-:S04]  /*13a50*/  IMAD.HI.U32 R2, R0, R11, RZ ;  /* 0x0000000b00027227 */ /* 0x000fc800078e00ff */
[----:B------:R-:W-:Y:S01]  /*13a60*/  @!P6 IMAD.IADD R6, R6, 0x1, -R27 ;  /* 0x000000010606e824 */ /* 0x000fe200078e0a1b */
[C---:B------:R-:W-:Y:S01]  /*13a70*/  ISETP.GT.U32.AND P6, PT, R27.reuse, R10, PT ;  /* 0x0000000a1b00720c */ /* 0x040fe20003fc4070 */
[----:B------:R-:W-:Y:S02]  /*13a80*/  IMAD.MOV R2, RZ, RZ, -R2 ;  /* 0x000000ffff027224 */ /* 0x000fe400078e0a02 */
[----:B----4-:R-:W-:Y:S02]  /*13a90*/  IMAD.MOV.U32 R13, RZ, RZ, R8 ;  /* 0x000000ffff0d7224 */ /* 0x010fe400078e0008 */
[----:B------:R-:W-:Y:S02]  /*13aa0*/  IMAD R2, R27, R2, R11 ;  /* 0x000000021b027224 */ /* 0x000fe400078e020b */
[----:B-----5:R-:W-:-:S04]  /*13ab0*/  IMAD.HI.U32 R8, R0, R12, RZ ;  /* 0x0000000c00087227 */ /* 0x020fc800078e00ff */
[----:B------:R-:W-:-:S04]  /*13ac0*/  IMAD.HI.U32 R11, R0, R9, RZ ;  /* 0x00000009000b7227 */ /* 0x000fc800078e00ff */
[----:B------:R-:W-:Y:S02]  /*13ad0*/  IMAD.MOV R8, RZ, RZ, -R8 ;  /* 0x000000ffff087224 */ /* 0x000fe400078e0a08 */
[----:B------:R-:W-:Y:S02]  /*13ae0*/  IMAD.MOV R11, RZ, RZ, -R11 ;  /* 0x000000ffff0b7224 */ /* 0x000fe400078e0a0b */
[----:B------:R-:W-:Y:S02]  /*13af0*/  @!P6 IMAD.IADD R10, R10, 0x1, -R27 ;  /* 0x000000010a0ae824 */ /* 0x000fe400078e0a1b */
[C---:B------:R-:W-:Y:S02]  /*13b00*/  IMAD R8, R27.reuse, R8, R12 ;  /* 0x000000081b087224 */ /* 0x040fe400078e020c */
[----:B------:R-:W-:Y:S01]  /*13b10*/  IMAD R9, R27, R11, R9 ;  /* 0x0000000b1b097224 */ /* 0x000fe200078e0209 */
[----:B--2---:R-:W-:Y:S02]  /*13b20*/  ISETP.GE.AND P6, PT, R14, RZ, PT ;  /* 0x000000ff0e00720c */ /* 0x004fe40003fc6270 */
[----:B---3--:R-:W-:-:S02]  /*13b30*/  ISETP.GE.AND P0, PT, R22, RZ, PT ;  /* 0x000000ff1600720c */ /* 0x008fc40003f06270 */
[----:B------:R-:W2:Y:S04]  /*13b40*/  LDL.LU R22, [R1+0x42dc] ;  /* 0x0042dc0001167983 */ /* 0x000ea80000300800 */
[----:B------:R-:W3:Y:S04]  /*13b50*/  LDL.LU R14, [R1+0x42d8] ;  /* 0x0042d800010e7983 */ /* 0x000ee80000300800 */
[----:B------:R0:W-:Y:S04]  /*13b60*/  STL [R1+0x42d4], R13 ;  /* 0x0042d40d01007387 */ /* 0x0001e80000100800 */
[----:B------:R-:W4:Y:S04]  /*13b70*/  LDL.LU R12, [R1+0x390] ;  /* 0x00039000010c7983 */ /* 0x000f280000300800 */
[----:B------:R-:W5:Y:S01]  /*13b80*/  LDL.LU R11, [R1+0x384] ;  /* 0x00038400010b7983 */ /* 0x000f620000300800 */
[----:B------:R-:W-:-:S02]  /*13b90*/  ISETP.GT.U32.AND P5, PT, R27, R4, PT ;  /* 0x000000041b00720c */ /* 0x000fc40003fa4070 */
[----:B------:R-:W-:-:S11]  /*13ba0*/  ISETP.GT.U32.AND P1, PT, R27, R5, PT ;  /* 0x000000051b00720c */ /* 0x000fd60003f24070 */
[--C-:B------:R-:W-:Y:S01]  /*13bb0*/  @!P5 IMAD.IADD R4, R4, 0x1, -R27.reuse ;  /* 0x000000010404d824 */ /* 0x100fe200078e0a1b */
[----:B------:R-:W-:Y:S01]  /*13bc0*/  ISETP.GT.U32.AND P5, PT, R27, R2, PT ;  /* 0x000000021b00720c */ /* 0x000fe20003fa4070 */
[----:B------:R-:W-:-:S05]  /*13bd0*/  @!P1 IMAD.IADD R5, R5, 0x1, -R27 ;  /* 0x0000000105059824 */ /* 0x000fca00078e0a1b */
[----:B------:R-:W-:Y:S01]  /*13be0*/  ISETP.GT.U32.AND P1, PT, R27, R5, PT ;  /* 0x000000051b00720c */ /* 0x000fe20003f24070 */
[----:B0-----:R-:W-:Y:S01]  /*13bf0*/  IMAD.MOV.U32 R13, RZ, RZ, R6 ;  /* 0x000000ffff0d7224 */ /* 0x001fe200078e0006 */
[----:B------:R-:W-:-:S05]  /*13c00*/  IABS R7, R7 ;  /* 0x0000000700077213 */ /* 0x000fca0000000000 */
[----:B------:R-:W-:Y:S02]  /*13c10*/  @!P5 IMAD.IADD R2, R2, 0x1, -R27 ;  /* 0x000000010202d824 */ /* 0x000fe400078e0a1b */
[----:B------:R-:W-:-:S03]  /*13c20*/  @!P2 IMAD.MOV R13, RZ, RZ, -R13 ;  /* 0x000000ffff0da224 */ /* 0x000fc600078e0a0d */
[----:B------:R-:W-:Y:S01]  /*13c30*/  ISETP.GT.U32.AND P2, PT, R27, R2, PT ;  /* 0x000000021b00720c */ /* 0x000fe20003f44070 */
[----:B------:R-:W-:Y:S01]  /*13c40*/  @!P1 IMAD.IADD R5, R5, 0x1, -R27 ;  /* 0x0000000105059824 */ /* 0x000fe200078e0a1b */
[----:B------:R0:W-:Y:S01]  /*13c50*/  STL [R1+0x42d0], R0 ;  /* 0x0042d00001007387 */ /* 0x0001e20000100800 */
[----:B------:R-:W-:-:S04]  /*13c60*/  IMAD.HI.U32 R6, R0, R7, RZ ;  /* 0x0000000700067227 */ /* 0x000fc800078e00ff */
[----:B------:R-:W-:Y:S01]  /*13c70*/  @!P4 IMAD.MOV R4, RZ, RZ, -R4 ;  /* 0x000000ffff04c224 */ /* 0x000fe200078e0a04 */
[----:B------:R1:W-:Y:S01]  /*13c80*/  STL [R1+0x16c], R13 ;  /* 0x00016c0d01007387 */ /* 0x0003e20000100800 */
[----:B------:R-:W-:Y:S02]  /*13c90*/  IMAD.MOV R6, RZ, RZ, -R6 ;  /* 0x000000ffff067224 */ /* 0x000fe400078e0a06 */
[----:B0-----:R-:W-:Y:S02]  /*13ca0*/  IMAD.MOV.U32 R0, RZ, RZ, R5 ;  /* 0x000000ffff007224 */ /* 0x001fe400078e0005 */
[----:B------:R-:W-:Y:S02]  /*13cb0*/  @!P2 IMAD.IADD R2, R2, 0x1, -R27 ;  /* 0x000000010202a824 */ /* 0x000fe400078e0a1b */
[----:B------:R-:W-:Y:S01]  /*13cc0*/  @!P3 IMAD.MOV R0, RZ, RZ, -R0 ;  /* 0x000000ffff00b224 */ /* 0x000fe200078e0a00 */
[----:B-1----:R-:W2:Y:S04]  /*13cd0*/  LDL.LU R13, [R1+0x42d4] ;  /* 0x0042d400010d7983 */ /* 0x002ea80000300800 */
[----:B------:R-:W3:Y:S04]  /*13ce0*/  LDL.LU R5, [R1+0x388] ;  /* 0x0003880001057983 */ /* 0x000ee80000300800 */
[----:B------:R0:W-:Y:S02]  /*13cf0*/  STL [R1+0x434], R4 ;  /* 0x0004340401007387 */ /* 0x0001e40000100800 */
[----:B0-----:R-:W-:Y:S01]  /*13d00*/  IMAD R4, R27, R6, R7 ;  /* 0x000000061b047224 */ /* 0x001fe200078e0207 */
[----:B-----5:R-:W-:-:S02]  /*13d10*/  ISETP.GE.AND P4, PT, R11, RZ, PT ;  /* 0x000000ff0b00720c */ /* 0x020fc40003f86270 */
[----:B------:R-:W5:Y:S04]  /*13d20*/  LDL R11, [R1+0x398] ;  /* 0x00039800010b7983 */ /* 0x000f680000100800 */
[----:B------:R-:W5:Y:S04]  /*13d30*/  LDL.LU R7, [R1+0x38c] ;  /* 0x00038c0001077983 */ /* 0x000f680000300800 */
[----:B----4-:R-:W-:Y:S04]  /*13d40*/  STL [R1+0x42c8], R12 ;  /* 0x0042c80c01007387 */ /* 0x010fe80000100800 */
[----:B------:R0:W-:Y:S04]  /*13d50*/  STL [R1+0x46c], R0 ;  /* 0x00046c0001007387 */ /* 0x0001e80000100800 */
[----:B0-----:R-:W4:Y:S04]  /*13d60*/  LDL.LU R0, [R1+0x42d0] ;  /* 0x0042d00001007983 */ /* 0x001f280000300800 */
[----:B------:R0:W-:Y:S04]  /*13d70*/  STL [R1+0x42cc], R2 ;  /* 0x0042cc0201007387 */ /* 0x0001e80000100800 */
[----:B0-----:R-:W2:Y:S01]  /*13d80*/  LDL.LU R2, [R1+0x394] ;  /* 0x0003940001027983 */ /* 0x001ea20000300800 */
[----:B------:R-:W-:-:S02]  /*13d90*/  ISETP.GT.U32.AND P5, PT, R27, R10, PT ;  /* 0x0000000a1b00720c */ /* 0x000fc40003fa4070 */
[----:B------:R-:W-:-:S11]  /*13da0*/  IABS R6, R12 ;  /* 0x0000000c00067213 */ /* 0x000fd60000000000 */
[----:B------:R-:W-:Y:S01]  /*13db0*/  @!P5 IMAD.IADD R10, R10, 0x1, -R27 ;  /* 0x000000010a0ad824 */ /* 0x000fe200078e0a1b */
[----:B---3--:R-:W-:-:S03]  /*13dc0*/  ISETP.GE.AND P2, PT, R5, RZ, PT ;  /* 0x000000ff0500720c */ /* 0x008fc60003f46270 */
[----:B------:R-:W-:Y:S01]  /*13dd0*/  IMAD.MOV.U32 R12, RZ, RZ, R10 ;  /* 0x000000ffff0c7224 */ /* 0x000fe200078e000a */
[----:B--2---:R-:W-:Y:S01]  /*13de0*/  IABS R5, R2 ;  /* 0x0000000200057213 */ /* 0x004fe20000000000 */
[----:B------:R-:W-:Y:S02]  /*13df0*/  IMAD.MOV.U32 R10, RZ, RZ, R2 ;  /* 0x000000ffff0a7224 */ /* 0x000fe400078e0002 */
[----:B------:R-:W2:Y:S01]  /*13e00*/  LDL.LU R2, [R1+0x42cc] ;  /* 0x0042cc0001027983 */ /* 0x000ea20000300800 */
[----:B------:R-:W-:-:S05]  /*13e10*/  @!P0 IMAD.MOV R12, RZ, RZ, -R12 ;  /* 0x000000ffff0c8224 */ /* 0x000fca00078e0a0c */
[----:B------:R0:W-:Y:S04]  /*13e20*/  STL [R1+0x498], R12 ;  /* 0x0004980c01007387 */ /* 0x0001e80000100800 */
[----:B0-----:R-:W3:Y:S04]  /*13e30*/  LDL.LU R12, [R1+0x42c8] ;  /* 0x0042c800010c7983 */ /* 0x001ee80000300800 */
[----:B------:R-:W-:Y:S04]  /*13e40*/  STL [R1+0x42c4], R29 ;  /* 0x0042c41d01007387 */ /* 0x000fe80000100800 */
[----:B------:R0:W-:Y:S01]  /*13e50*/  STL [R1+0x42c0], R13 ;  /* 0x0042c00d01007387 */ /* 0x0001e20000100800 */
[----:B------:R-:W-:Y:S01]  /*13e60*/  ISETP.GT.U32.AND P1, PT, R27, R8, PT ;  /* 0x000000081b00720c */ /* 0x000fe20003f24070 */
[----:B--2---:R-:W-:-:S05]  /*13e70*/  @!P6 IMAD.MOV R2, RZ, RZ, -R2 ;  /* 0x000000ffff02e224 */ /* 0x004fca00078e0a02 */
[----:B------:R1:W-:Y:S04]  /*13e80*/  STL [R1+0x4a8], R2 ;  /* 0x0004a80201007387 */ /* 0x0003e80000100800 */
[----:B0-----:R-:W2:Y:S01]  /*13e90*/  LDL.LU R13, [R1+0x398] ;  /* 0x00039800010d7983 */ /* 0x001ea20000300800 */
[C---:B------:R-:W-:Y:S02]  /*13ea0*/  ISETP.GT.U32.AND P5, PT, R27.reuse, R4, PT ;  /* 0x000000041b00720c */ /* 0x040fe40003fa4070 */
[----:B------:R-:W-:Y:S01]  /*13eb0*/  ISETP.GT.U32.AND P3, PT, R27, R9, PT ;  /* 0x000000091b00720c */ /* 0x000fe20003f64070 */
[----:B------:R-:W-:Y:S01]  /*13ec0*/  @!P1 IMAD.IADD R8, R8, 0x1, -R27 ;  /* 0x0000000108089824 */ /* 0x000fe200078e0a1b */
[----:B-----5:R-:W-:Y:S01]  /*13ed0*/  ISETP.GE.AND P1, PT, R7, RZ, PT ;  /* 0x000000ff0700720c */ /* 0x020fe20003f26270 */
[----:B----4-:R-:W-:-:S08]  /*13ee0*/  IMAD.HI.U32 R7, R0, R6, RZ ;  /* 0x0000000600077227 */ /* 0x010fd000078e00ff */
[--C-:B------:R-:W-:Y:S02]  /*13ef0*/  @!P5 IMAD.IADD R4, R4, 0x1, -R27.reuse ;  /* 0x000000010404d824 */ /* 0x100fe400078e0a1b */
[----:B------:R-:W-:Y:S01]  /*13f00*/  @!P3 IMAD.IADD R9, R9, 0x1, -R27 ;  /* 0x000000010909b824 */ /* 0x000fe200078e0a1b */
[C---:B------:R-:W-:Y:S02]  /*13f10*/  ISETP.GT.U32.AND P3, PT, R27.reuse, R8, PT ;  /* 0x000000081b00720c */ /* 0x040fe40003f64070 */
[----:B------:R-:W-:Y:S01]  /*13f20*/  ISETP.GT.U32.AND P0, PT, R27, R4, PT ;  /* 0x000000041b00720c */ /* 0x000fe20003f04070 */
[----:B------:R-:W-:Y:S02]  /*13f30*/  IMAD.MOV.U32 R29, RZ, RZ, R10 ;  /* 0x000000ffff1d7224 */ /* 0x000fe400078e000a */
[----:B-1----:R-:W-:-:S04]  /*13f40*/  IMAD.HI.U32 R2, R0, R5, RZ ;  /* 0x0000000500027227 */ /* 0x002fc800078e00ff */
[----:B------:R-:W-:Y:S02]  /*13f50*/  IMAD.MOV R10, RZ, RZ, -R7 ;  /* 0x000000ffff0a7224 */ /* 0x000fe400078e0a07 */
[----:B------:R-:W-:Y:S01]  /*13f60*/  IMAD.MOV R2, RZ, RZ, -R2 ;  /* 0x000000ffff027224 */ /* 0x000fe200078e0a02 */
[----:B---3--:R-:W-:Y:S01]  /*13f70*/  ISETP.GE.AND P6, PT, R12, RZ, PT ;  /* 0x000000ff0c00720c */ /* 0x008fe20003fc6270 */
[----:B------:R-:W-:Y:S01]  /*13f80*/  IMAD R6, R27, R10, R6 ;  /* 0x0000000a1b067224 */ /* 0x000fe200078e0206 */
[----:B------:R-:W3:Y:S01]  /*13f90*/  LDL R12, [R1+0x39c] ;  /* 0x00039c00010c7983 */ /* 0x000ee20000100800 */
[--C-:B------:R-:W-:Y:S01]  /*13fa0*/  @!P3 IMAD.IADD R8, R8, 0x1, -R27.reuse ;  /* 0x000000010808b824 */ /* 0x100fe200078e0a1b */
[----:B------:R-:W-:Y:S01]  /*13fb0*/  ISETP.GE.AND P3, PT, R29, RZ, PT ;  /* 0x000000ff1d00720c */ /* 0x000fe20003f66270 */
[----:B------:R-:W-:Y:S01]  /*13fc0*/  @!P0 IMAD.IADD R4, R4, 0x1, -R27 ;  /* 0x0000000104048824 */ /* 0x000fe200078e0a1b */
[----:B------:R-:W4:Y:S01]  /*13fd0*/  LDL R10, [R1+0x3a4] ;  /* 0x0003a400010a7983 */ /* 0x000f220000100800 */
[----:B------:R-:W-:-:S03]  /*13fe0*/  IMAD R5, R27, R2, R5 ;  /* 0x000000021b057224 */ /* 0x000fc600078e0205 */
[----:B------:R-:W5:Y:S01]  /*13ff0*/  LDL.LU R29, [R1+0x42c4] ;  /* 0x0042c400011d7983 */ /* 0x000f620000300800 */
[----:B--2---:R-:W-:-:S03]  /*14000*/  ISETP.GE.AND P0, PT, R13, RZ, PT ;  /* 0x000000ff0d00720c */ /* 0x004fc60003f06270 */
[----:B------:R-:W2:Y:S04]  /*14010*/  LDL.LU R13, [R1+0x42c0] ;  /* 0x0042c000010d7983 */ /* 0x000ea80000300800 */
[----:B------:R-:W3:Y:S01]  /*14020*/  LDL R2, [R1+0x3a8] ;  /* 0x0003a80001027983 */ /* 0x000ee20000100800 */
[----:B------:R-:W-:-:S05]  /*14030*/  IABS R11, R11 ;  /* 0x0000000b000b7213 */ /* 0x000fca0000000000 */
[----:B------:R-:W-:Y:S01]  /*14040*/  IMAD.HI.U32 R7, R0, R11, RZ ;  /* 0x0000000b00077227 */ /* 0x000fe200078e00ff */
[----:B------:R-:W-:-:S03]  /*14050*/  ISETP.GT.U32.AND P5, PT, R27, R9, PT ;  /* 0x000000091b00720c */ /* 0x000fc60003fa4070 */
[----:B------:R-:W-:-:S04]  /*14060*/  IMAD.MOV R7, RZ, RZ, -R7 ;  /* 0x000000ffff077224 */ /* 0x000fc800078e0a07 */
[----:B------:R-:W-:-:S05]  /*14070*/  IMAD R11, R27, R7, R11 ;  /* 0x000000071b0b7224 */ /* 0x000fca00078e020b */
[----:B------:R0:W-:Y:S01]  /*14080*/  STL [R1+0x42bc], R11 ;  /* 0x0042bc0b01007387 */ /* 0x0001e20000100800 */
[----:B------:R-:W-:Y:S02]  /*14090*/  @!P5 IMAD.IADD R9, R9, 0x1, -R27 ;  /* 0x000000010909d824 */ /* 0x000fe400078e0a1b */
[----:B0-----:R-:W-:-:S04]  /*140a0*/  IMAD.MOV.U32 R11, RZ, RZ, R8 ;  /* 0x000000ffff0b7224 */ /* 0x001fc800078e0008 */
[----:B------:R-:W-:Y:S01]  /*140b0*/  @!P4 IMAD.MOV R11, RZ, RZ, -R11 ;  /* 0x000000ffff0bc224 */ /* 0x000fe200078e0a0b */
[----:B---3--:R-:W-:-:S05]  /*140c0*/  IABS R2, R2 ;  /* 0x0000000200027213 */ /* 0x008fca0000000000 */
[----:B------:R2:W-:Y:S04]  /*140d0*/  STL [R1+0x42b8], R2 ;  /* 0x0042b80201007387 */ /* 0x0005e80000100800 */
[----:B------:R0:W-:Y:S01]  /*140e0*/  STL [R1+0x4a4], R11 ;  /* 0x0004a40b01007387 */ /* 0x0001e20000100800 */
[----:B--2---:R-:W-:Y:S02]  /*140f0*/  IMAD.MOV.U32 R2, RZ, RZ, R13 ;  /* 0x000000ffff027224 */ /* 0x004fe400078e000d */
[----:B0-----:R-:W-:Y:S02]  /*14100*/  IMAD.MOV.U32 R11, RZ, RZ, R9 ;  /* 0x000000ffff0b7224 */ /* 0x001fe400078e0009 */
[----:B------:R-:W-:Y:S02]  /*14110*/  IMAD.MOV.U32 R9, RZ, RZ, R2 ;  /* 0x000000ffff097224 */ /* 0x000fe400078e0002 */
[----:B------:R-:W-:-:S02]  /*14120*/  IMAD.MOV.U32 R2, RZ, RZ, R4 ;  /* 0x000000ffff027224 */ /* 0x000fc400078e0004 */
[----:B------:R-:W-:Y:S01]  /*14130*/  @!P2 IMAD.MOV R11, RZ, RZ, -R11 ;  /* 0x000000ffff0ba224 */ /* 0x000fe200078e0a0b */
[----:B------:R-:W2:Y:S01]  /*14140*/  LDL.LU R4, [R1+0x39c] ;  /* 0x00039c0001047983 */ /* 0x000ea20000300800 */
[----:B------:R-:W-:-:S03]  /*14150*/  @!P1 IMAD.MOV R2, RZ, RZ, -R2 ;  /* 0x000000ffff029224 */ /* 0x000fc600078e0a02 */
[----:B------:R0:W-:Y:S04]  /*14160*/  STL [R1+0x4a0], R11 ;  /* 0x0004a00b01007387 */ /* 0x0001e80000100800 */
[----:B0-----:R-:W3:Y:S04]  /*14170*/  LDL.LU R11, [R1+0x42bc] ;  /* 0x0042bc00010b7983 */ /* 0x001ee80000300800 */
[----:B------:R0:W-:Y:S04]  /*14180*/  STL [R1+0x49c], R2 ;  /* 0x00049c0201007387 */ /* 0x0001e80000100800 */
[----:B0-----:R-:W5:Y:S01]  /*14190*/  LDL.LU R2, [R1+0x42b8] ;  /* 0x0042b80001027983 */ /* 0x001f620000300800 */
[----:B------:R-:W-:-:S02]  /*141a0*/  ISETP.GT.U32.AND P5, PT, R27, R6, PT ;  /* 0x000000061b00720c */ /* 0x000fc40003fa4070 */
[----:B------:R-:W-:-:S11]  /*141b0*/  IABS R12, R12 ;  /* 0x0000000c000c7213 */ /* 0x000fd60000000000 */
[----:B------:R-:W-:-:S05]  /*141c0*/  @!P5 IMAD.IADD R6, R6, 0x1, -R27 ;  /* 0x000000010606d824 */ /* 0x000fca00078e0a1b */
[----:B------:R-:W-:Y:S02]  /*141d0*/  ISETP.GT.U32.AND P5, PT, R27, R6, PT ;  /* 0x000000061b00720c */ /* 0x000fe40003fa4070 */
[----:B------:R-:W-:Y:S01]  /*141e0*/  IABS R7, R13 ;  /* 0x0000000d00077213 */ /* 0x000fe20000000000 */
[----:B------:R-:W-:Y:S01]  /*141f0*/  IMAD.HI.U32 R13, R0, R12, RZ ;  /* 0x0000000c000d7227 */ /* 0x000fe200078e00ff */
[----:B----4-:R-:W-:-:S03]  /*14200*/  IABS R10, R10 ;  /* 0x0000000a000a7213 */ /* 0x010fc60000000000 */
[----:B------:R-:W-:Y:S02]  /*14210*/  IMAD.MOV R13, RZ, RZ, -R13 ;  /* 0x000000ffff0d7224 */ /* 0x000fe400078e0a0d */
[----:B------:R-:W-:Y:S01]  /*14220*/  IMAD.HI.U32 R8, R0, R7, RZ ;  /* 0x0000000700087227 */ /* 0x000fe200078e00ff */
[----:B------:R0:W-:Y:S03]  /*14230*/  STL [R1+0x42b4], R16 ;  /* 0x0042b41001007387 */ /* 0x0001e60000100800 */
[----:B------:R-:W-:-:S04]  /*14240*/  @!P5 IMAD.IADD R6, R6, 0x1, -R27 ;  /* 0x000000010606d824 */ /* 0x000fc800078e0a1b */
[----:B0-----:R-:W-:Y:S02]  /*14250*/  IMAD.MOV.U32 R16, RZ, RZ, R6 ;  /* 0x000000ffff107224 */ /* 0x001fe400078e0006 */
[----:B------:R-:W4:Y:S02]  /*14260*/  LDL R6, [R1+0x3ac] ;  /* 0x0003ac0001067983 */ /* 0x000f240000100800 */
[----:B------:R-:W-:Y:S01]  /*14270*/  @!P6 IMAD.MOV R16, RZ, RZ, -R16 ;  /* 0x000000ffff10e224 */ /* 0x000fe200078e0a10 */
[----:B--2---:R-:W-:Y:S01]  /*14280*/  ISETP.GE.AND P1, PT, R4, RZ, PT ;  /* 0x000000ff0400720c */ /* 0x004fe20003f26270 */
[----:B------:R-:W-:Y:S02]  /*14290*/  IMAD R4, R27, R13, R12 ;  /* 0x0000000d1b047224 */ /* 0x000fe400078e020c */
[----:B------:R-:W-:Y:S01]  /*142a0*/  IMAD.MOV.U32 R13, RZ, RZ, R9 ;  /* 0x000000ffff0d7224 */ /* 0x000fe200078e0009 */
[----:B------:R-:W2:Y:S04]  /*142b0*/  LDL R12, [R1+0x3b0] ;  /* 0x0003b000010c7983 */ /* 0x000ea80000100800 */
[----:B------:R0:W-:Y:S04]  /*142c0*/  STL [R1+0x474], R16 ;  /* 0x0004741001007387 */ /* 0x0001e80000100800 */
[----:B0-----:R-:W3:Y:S01]  /*142d0*/  LDL.LU R16, [R1+0x42b4] ;  /* 0x0042b40001107983 */ /* 0x001ee20000300800 */
[----:B-----5:R-:W-:-:S02]  /*142e0*/  IMAD.MOV.U32 R9, RZ, RZ, R2 ;  /* 0x000000ffff097224 */ /* 0x020fc400078e0002 */
[----:B------:R-:W-:Y:S02]  /*142f0*/  IMAD.MOV R2, RZ, RZ, -R8 ;  /* 0x000000ffff027224 */ /* 0x000fe400078e0a08 */
[----:B------:R-:W-:-:S04]  /*14300*/  IMAD.HI.U32 R8, R0, R10, RZ ;  /* 0x0000000a00087227 */ /* 0x000fc800078e00ff */
[----:B------:R-:W-:-:S04]  /*14310*/  IMAD.MOV R8, RZ, RZ, -R8 ;  /* 0x000000ffff087224 */ /* 0x000fc800078e0a08 */
[C---:B------:R-:W-:Y:S02]  /*14320*/  IMAD R10, R27.reuse, R8, R10 ;  /* 0x000000081b0a7224 */ /* 0x040fe400078e020a */
[----:B------:R-:W-:Y:S02]  /*14330*/  IMAD.MOV.U32 R8, RZ, RZ, R13 ;  /* 0x000000ffff087224 */ /* 0x000fe400078e000d */
[----:B------:R-:W5:Y:S01]  /*14340*/  LDL.LU R13, [R1+0x3b4] ;  /* 0x0003b400010d7983 */ /* 0x000f620000300800 */
[----:B------:R-:W-:Y:S02]  /*14350*/  IMAD R2, R27, R2, R7 ;  /* 0x000000021b027224 */ /* 0x000fe400078e0207 */
[----:B------:R-:W-:-:S04]  /*14360*/  IMAD.HI.U32 R7, R0, R9, RZ ;  /* 0x0000000900077227 */ /* 0x000fc800078e00ff */
[----:B------:R-:W-:-:S04]  /*14370*/  IMAD.MOV R7, RZ, RZ, -R7 ;  /* 0x000000ffff077224 */ /* 0x000fc800078e0a07 */
[C---:B------:R-:W-:Y:S01]  /*14380*/  IMAD R9, R27.reuse, R7, R9 ;  /* 0x000000071b097224 */ /* 0x040fe200078e0209 */
[----:B----4-:R-:W-:Y:S02]  /*14390*/  IABS R7, R6 ;  /* 0x0000000600077213 */ /* 0x010fe40000000000 */
[----:B--2---:R-:W-:Y:S01]  /*143a0*/  IABS R6, R12 ;  /* 0x0000000c00067213 */ /* 0x004fe20000000000 */
[----:B-----5:R0:W-:Y:S04]  /*143b0*/  STL [R1+0x42b0], R13 ;  /* 0x0042b00d01007387 */ /* 0x0201e80000100800 */
[----:B0-----:R-:W2:Y:S04]  /*143c0*/  LDL.LU R13, [R1+0x3a4] ;  /* 0x0003a400010d7983 */ /* 0x001ea80000300800 */
[----:B------:R-:W4:Y:S01]  /*143d0*/  LDL.LU R12, [R1+0x3a8] ;  /* 0x0003a800010c7983 */ /* 0x000f220000300800 */
[----:B------:R-:W-:-:S02]  /*143e0*/  ISETP.GT.U32.AND P4, PT, R27, R5, PT ;  /* 0x000000051b00720c */ /* 0x000fc40003f84070 */
[C---:B---3--:R-:W-:Y:S02]  /*143f0*/  ISETP.GT.U32.AND P2, PT, R27.reuse, R11, PT ;  /* 0x0000000b1b00720c */ /* 0x048fe40003f44070 */
[----:B------:R-:W-:-:S09]  /*14400*/  ISETP.GT.U32.AND P5, PT, R27, R4, PT ;  /* 0x000000041b00720c */ /* 0x000fd20003fa4070 */
[--C-:B------:R-:W-:Y:S02]  /*14410*/  @!P4 IMAD.IADD R5, R5, 0x1, -R27.reuse ;  /* 0x000000010505c824 */ /* 0x100fe400078e0a1b */
[----:B------:R-:W-:-:S03]  /*14420*/  @!P2 IMAD.IADD R11, R11, 0x1, -R27 ;  /* 0x000000010b0ba824 */ /* 0x000fc600078e0a1b */
[C---:B------:R-:W-:Y:S01]  /*14430*/  ISETP.GT.U32.AND P4, PT, R27.reuse, R5, PT ;  /* 0x000000051b00720c */ /* 0x040fe20003f84070 */
[----:B------:R-:W-:Y:S01]  /*14440*/  @!P5 IMAD.IADD R4, R4, 0x1, -R27 ;  /* 0x000000010404d824 */ /* 0x000fe200078e0a1b */
[----:B------:R-:W-:-:S04]  /*14450*/  ISETP.GT.U32.AND P2, PT, R27, R11, PT ;  /* 0x0000000b1b00720c */ /* 0x000fc80003f44070 */
[----:B------:R-:W-:-:S07]  /*14460*/  ISETP.GT.U32.AND P5, PT, R27, R4, PT ;  /* 0x000000041b00720c */ /* 0x000fce0003fa4070 */
[--C-:B------:R-:W-:Y:S01]  /*14470*/  @!P4 IMAD.IADD R5, R5, 0x1, -R27.reuse ;  /* 0x000000010505c824 */ /* 0x100fe200078e0a1b */
[----:B------:R-:W-:Y:S01]  /*14480*/  ISETP.GT.U32.AND P4, PT, R27, R10, PT ;  /* 0x0000000a1b00720c */ /* 0x000fe20003f84070 */
[----:B------:R-:W-:Y:S02]  /*14490*/  @!P2 IMAD.IADD R11, R11, 0x1, -R27 ;  /* 0x000000010b0ba824 */ /* 0x000fe400078e0a1b */
[----:B------:R-:W-:Y:S02]  /*144a0*/  @!P3 IMAD.MOV R5, RZ, RZ, -R5 ;  /* 0x000000ffff05b224 */ /* 0x000fe400078e0a05 */
[----:B------:R-:W-:Y:S02]  /*144b0*/  @!P0 IMAD.MOV R11, RZ, RZ, -R11 ;  /* 0x000000ffff0b8224 */ /* 0x000fe400078e0a0b */
[--C-:B------:R-:W-:Y:S01]  /*144c0*/  @!P5 IMAD.IADD R4, R4, 0x1, -R27.reuse ;  /* 0x000000010404d824 */ /* 0x100fe200078e0a1b */
[----:B------:R-:W-:Y:S05]  /*144d0*/  STL [R1+0x480], R5 ;  /* 0x0004800501007387 */ /* 0x000fea0000100800 */
[----:B------:R-:W-:Y:S01]  /*144e0*/  @!P4 IMAD.IADD R10, R10, 0x1, -R27 ;  /* 0x000000010a0ac824 */ /* 0x000fe200078e0a1b */
[----:B--2---:R-:W-:-:S02]  /*144f0*/  ISETP.GE.AND P5, PT, R13, RZ, PT ;  /* 0x000000ff0d00720c */ /* 0x004fc40003fa6270 */
[----:B------:R-:W2:Y:S01]  /*14500*/  LDL.LU R13, [R1+0x42b0] ;  /* 0x0042b000010d7983 */ /* 0x000ea20000300800 */
[----:B----4-:R-:W-:-:S03]  /*14510*/  ISETP.GE.AND P4, PT, R12, RZ, PT ;  /* 0x000000ff0c00720c */ /* 0x010fc60003f86270 */
[----:B------:R-:W3:Y:S04]  /*14520*/  LDL.LU R12, [R1+0x3b8] ;  /* 0x0003b800010c7983 */ /* 0x000ee80000300800 */
[----:B------:R0:W-:Y:S04]  /*14530*/  STL [R1+0x484], R11 ;  /* 0x0004840b01007387 */ /* 0x0001e80000100800 */
[----:B0-----:R-:W4:Y:S04]  /*14540*/  LDL.LU R11, [R1+0x3b0] ;  /* 0x0003b000010b7983 */ /* 0x001f280000300800 */
[----:B------:R0:W-:Y:S04]  /*14550*/  STL [R1+0x42ac], R19 ;  /* 0x0042ac1301007387 */ /* 0x0001e80000100800 */
[----:B0-----:R-:W5:Y:S01]  /*14560*/  LDL.LU R19, [R1+0x3ac] ;  /* 0x0003ac0001137983 */ /* 0x001f620000300800 */
[----:B------:R-:W-:-:S02]  /*14570*/  ISETP.GT.U32.AND P6, PT, R27, R2, PT ;  /* 0x000000021b00720c */ /* 0x000fc40003fc4070 */
[C---:B------:R-:W-:Y:S02]  /*14580*/  ISETP.GT.U32.AND P2, PT, R27.reuse, R9, PT ;  /* 0x000000091b00720c */ /* 0x040fe40003f44070 */
[----:B------:R-:W-:-:S09]  /*14590*/  ISETP.GT.U32.AND P0, PT, R27, R10, PT ;  /* 0x0000000a1b00720c */ /* 0x000fd20003f04070 */
[----:B------:R-:W-:Y:S01]  /*145a0*/  @!P6 IMAD.IADD R2, R2, 0x1, -R27 ;  /* 0x000000010202e824 */ /* 0x000fe200078e0a1b */
[----:B------:R-:W-:Y:S01]  /*145b0*/  ISETP.GE.AND P6, PT, R8, RZ, PT ;  /* 0x000000ff0800720c */ /* 0x000fe20003fc6270 */
[----:B------:R-:W-:-:S03]  /*145c0*/  IMAD.HI.U32 R8, R0, R7, RZ ;  /* 0x0000000700087227 */ /* 0x000fc600078e00ff */
[----:B------:R-:W-:Y:S01]  /*145d0*/  ISETP.GT.U32.AND P3, PT, R27, R2, PT ;  /* 0x000000021b00720c */ /* 0x000fe20003f64070 */
[----:B------:R-:W-:Y:S02]  /*145e0*/  IMAD.MOV R8, RZ, RZ, -R8 ;  /* 0x000000ffff087224 */ /* 0x000fe400078e0a08 */
[----:B------:R-:W-:-:S04]  /*145f0*/  IMAD.HI.U32 R5, R0, R6, RZ ;  /* 0x0000000600057227 */ /* 0x000fc800078e00ff */
[----:B------:R-:W-:Y:S02]  /*14600*/  IMAD R7, R27, R8, R7 ;  /* 0x000000081b077224 */ /* 0x000fe400078e0207 */
[----:B------:R-:W-:Y:S02]  /*14610*/  @!P2 IMAD.IADD R9, R9, 0x1, -R27 ;  /* 0x000000010909a824 */ /* 0x000fe400078e0a1b */
[----:B------:R-:W-:Y:S02]  /*14620*/  IMAD.MOV R5, RZ, RZ, -R5 ;  /* 0x000000ffff057224 */ /* 0x000fe400078e0a05 */
[----:B------:R-:W-:Y:S01]  /*14630*/  @!P3 IMAD.IADD R2, R2, 0x1, -R27 ;  /* 0x000000010202b824 */ /* 0x000fe200078e0a1b */
[C---:B------:R-:W-:Y:S02]  /*14640*/  ISETP.GT.U32.AND P2, PT, R27.reuse, R9, PT ;  /* 0x000000091b00720c */ /* 0x040fe40003f44070 */
[C---:B------:R-:W-:Y:S01]  /*14650*/  ISETP.GT.U32.AND P3, PT, R27.reuse, R7, PT ;  /* 0x000000071b00720c */ /* 0x040fe20003f64070 */
[----:B------:R-:W-:-:S02]  /*14660*/  IMAD R6, R27, R5, R6 ;  /* 0x000000051b067224 */ /* 0x000fc400078e0206 */
[----:B------:R-:W-:Y:S02]  /*14670*/  IMAD.MOV.U32 R5, RZ, RZ, R2 ;  /* 0x000000ffff057224 */ /* 0x000fe400078e0002 */
[----:B------:R-:W-:Y:S02]  /*14680*/  @!P0 IMAD.IADD R10, R10, 0x1, -R27 ;  /* 0x000000010a0a8824 */ /* 0x000fe400078e0a1b */
[----:B------:R-:W-:Y:S02]  /*14690*/  @!P1 IMAD.MOV R4, RZ, RZ, -R4 ;  /* 0x000000ffff049224 */ /* 0x000fe400078e0a04 */
[----:B------:R-:W-:-:S03]  /*146a0*/  @!P6 IMAD.MOV R5, RZ, RZ, -R5 ;  /* 0x000000ffff05e224 */ /* 0x000fc600078e0a05 */
[----:B------:R-:W-:Y:S01]  /*146b0*/  STL [R1+0x48c], R4 ;  /* 0x00048c0401007387 */ /* 0x000fe20000100800 */
[--C-:B------:R-:W-:Y:S02]  /*146c0*/  @!P2 IMAD.IADD R9, R9, 0x1, -R27.reuse ;  /* 0x000000010909a824 */ /* 0x100fe400078e0a1b */
[----:B------:R-:W-:Y:S01]  /*146d0*/  @!P3 IMAD.IADD R7, R7, 0x1, -R27 ;  /* 0x000000010707b824 */ /* 0x000fe200078e0a1b */
[----:B------:R-:W-:Y:S04]  /*146e0*/  STL [R1+0x494], R5 ;  /* 0x0004940501007387 */ /* 0x000fe80000100800 */
[----:B------:R0:W-:Y:S02]  /*146f0*/  STL [R1+0x42a8], R26 ;  /* 0x0042a81a01007387 */ /* 0x0001e40000100800 */
[----:B0-----:R-:W-:-:S02]  /*14700*/  IMAD.MOV.U32 R26, RZ, RZ, R14 ;  /* 0x000000ffff1a7224 */ /* 0x001fc400078e000e */
[----:B------:R-:W4:Y:S01]  /*14710*/  LDL R14, [R1+0x3cc] ;  /* 0x0003cc00010e7983 */ /* 0x000f220000100800 */
[----:B--2---:R-:W-:Y:S02]  /*14720*/  IABS R8, R13 ;  /* 0x0000000d00087213 */ /* 0x004fe40000000000 */
[----:B------:R-:W-:Y:S02]  /*14730*/  ISETP.GE.AND P2, PT, R13, RZ, PT ;  /* 0x000000ff0d00720c */ /* 0x000fe40003f46270 */
[----:B---3--:R-:W-:Y:S01]  /*14740*/  IABS R4, R12 ;  /* 0x0000000c00047213 */ /* 0x008fe20000000000 */
[----:B------:R-:W2:Y:S01]  /*14750*/  LDL R13, [R1+0x3bc] ;  /* 0x0003bc00010d7983 */ /* 0x000ea20000100800 */
[----:B------:R-:W-:-:S03]  /*14760*/  ISETP.GE.AND P3, PT, R12, RZ, PT ;  /* 0x000000ff0c00720c */ /* 0x000fc60003f66270 */
[----:B------:R-:W3:Y:S01]  /*14770*/  LDL R12, [R1+0x3c4] ;  /* 0x0003c400010c7983 */ /* 0x000ee20000100800 */
[----:B-----5:R-:W-:Y:S01]  /*14780*/  ISETP.GE.AND P1, PT, R19, RZ, PT ;  /* 0x000000ff1300720c */ /* 0x020fe20003f26270 */
[----:B------:R-:W-:-:S04]  /*14790*/  IMAD.MOV.U32 R19, RZ, RZ, R10 ;  /* 0x000000ffff137224 */ /* 0x000fc800078e000a */
[----:B------:R-:W-:-:S05]  /*147a0*/  @!P5 IMAD.MOV R19, RZ, RZ, -R19 ;  /* 0x000000ffff13d224 */ /* 0x000fca00078e0a13 */
[----:B------:R0:W-:Y:S04]  /*147b0*/  STL [R1+0x490], R19 ;  /* 0x0004901301007387 */ /* 0x0001e80000100800 */
[----:B0-----:R-:W5:Y:S01]  /*147c0*/  LDL.LU R19, [R1+0x42ac] ;  /* 0x0042ac0001137983 */ /* 0x001f620000300800 */
[----:B------:R-:W-:Y:S01]  /*147d0*/  ISETP.GT.U32.AND P6, PT, R27, R6, PT ;  /* 0x000000061b00720c */ /* 0x000fe20003fc4070 */
[----:B------:R-:W-:Y:S01]  /*147e0*/  IMAD.MOV.U32 R10, RZ, RZ, R26 ;  /* 0x000000ffff0a7224 */ /* 0x000fe200078e001a */
[----:B------:R-:W-:Y:S01]  /*147f0*/  IABS R2, R26 ;  /* 0x0000001a00027213 */ /* 0x000fe20000000000 */
[----:B------:R-:W-:Y:S02]  /*14800*/  IMAD.MOV.U32 R26, RZ, RZ, R9 ;  /* 0x000000ffff1a7224 */ /* 0x000fe400078e0009 */
[----:B------:R-:W-:-:S08]  /*14810*/  IMAD.HI.U32 R5, R0, R4, RZ ;  /* 0x0000000400057227 */ /* 0x000fd000078e00ff */
[----:B------:R-:W-:Y:S01]  /*14820*/  @!P6 IMAD.IADD R6, R6, 0x1, -R27 ;  /* 0x000000010606e824 */ /* 0x000fe200078e0a1b */
[----:B------:R-:W-:-:S04]  /*14830*/  ISETP.GT.U32.AND P6, PT, R27, R7, PT ;  /* 0x000000071b00720c */ /* 0x000fc80003fc4070 */
[----:B------:R-:W-:Y:S01]  /*14840*/  ISETP.GT.U32.AND P5, PT, R27, R6, PT ;  /* 0x000000061b00720c */ /* 0x000fe20003fa4070 */
[----:B------:R-:W-:Y:S02]  /*14850*/  @!P4 IMAD.MOV R26, RZ, RZ, -R26 ;  /* 0x000000ffff1ac224 */ /* 0x000fe400078e0a1a */
[----:B------:R-:W-:Y:S01]  /*14860*/  IMAD.MOV R9, RZ, RZ, -R5 ;  /* 0x000000ffff097224 */ /* 0x000fe200078e0a05 */
[----:B----4-:R-:W-:Y:S02]  /*14870*/  ISETP.GE.AND P0, PT, R11, RZ, PT ;  /* 0x000000ff0b00720c */ /* 0x010fe40003f06270 */
[----:B------:R0:W-:Y:S01]  /*14880*/  STL [R1+0x488], R26 ;  /* 0x0004881a01007387 */ /* 0x0001e20000100800 */
[----:B------:R-:W-:Y:S02]  /*14890*/  IMAD R4, R27, R9, R4 ;  /* 0x000000091b047224 */ /* 0x000fe400078e0204 */
[----:B------:R-:W-:-:S04]  /*148a0*/  @!P6 IMAD.IADD R7, R7, 0x1, -R27 ;  /* 0x000000010707e824 */ /* 0x000fc800078e0a1b */
[----:B------:R-:W-:Y:S01]  /*148b0*/  @!P5 IMAD.IADD R6, R6, 0x1, -R27 ;  /* 0x000000010606d824 */ /* 0x000fe200078e0a1b */
[----:B0-----:R-:W4:Y:S01]  /*148c0*/  LDL.LU R26, [R1+0x42a8] ;  /* 0x0042a800011a7983 */ /* 0x001f220000300800 */
[----:B-----5:R-:W-:-:S03]  /*148d0*/  IABS R9, R19 ;  /* 0x0000001300097213 */ /* 0x020fc60000000000 */
[----:B------:R0:W-:Y:S04]  /*148e0*/  STL [R1+0x42a0], R19 ;  /* 0x0042a01301007387 */ /* 0x0001e80000100800 */
[----:B------:R1:W-:Y:S01]  /*148f0*/  STL [R1+0x42a4], R3 ;  /* 0x0042a40301007387 */ /* 0x0003e20000100800 */
[----:B0-----:R-:W-:Y:S02]  /*14900*/  IMAD.MOV.U32 R19, RZ, RZ, R15 ;  /* 0x000000ffff137224 */ /* 0x001fe400078e000f */
[----:B-1----:R-:W-:Y:S02]  /*14910*/  IMAD.MOV.U32 R3, RZ, RZ, R7 ;  /* 0x000000ffff037224 */ /* 0x002fe400078e0007 */
[----:B------:R-:W-:Y:S02]  /*14920*/  IMAD.MOV.U32 R7, RZ, RZ, R19 ;  /* 0x000000ffff077224 */ /* 0x000fe400078e0013 */
[----:B------:R-:W-:-:S02]  /*14930*/  IMAD.MOV.U32 R19, RZ, RZ, R6 ;  /* 0x000000ffff137224 */ /* 0x000fc400078e0006 */
[----:B------:R-:W-:Y:S01]  /*14940*/  @!P1 IMAD.MOV R3, RZ, RZ, -R3 ;  /* 0x000000ffff039224 */ /* 0x000fe200078e0a03 */
[----:B------:R-:W5:Y:S01]  /*14950*/  LDL.LU R6, [R1+0x3bc] ;  /* 0x0003bc0001067983 */ /* 0x000f620000300800 */
[----:B------:R-:W-:-:S03]  /*14960*/  @!P0 IMAD.MOV R19, RZ, RZ, -R19 ;  /* 0x000000ffff138224 */ /* 0x000fc600078e0a13 */
[----:B------:R0:W-:Y:S04]  /*14970*/  STL [R1+0x47c], R3 ;  /* 0x00047c0301007387 */ /* 0x0001e80000100800 */
[----:B0-----:R-:W4:Y:S04]  /*14980*/  LDL.LU R3, [R1+0x42a4] ;  /* 0x0042a40001037983 */ /* 0x001f280000300800 */
[----:B------:R0:W-:Y:S04]  /*14990*/  STL [R1+0x478], R19 ;  /* 0x0004781301007387 */ /* 0x0001e80000100800 */
[----:B0-----:R-:W5:Y:S01]  /*149a0*/  LDL.LU R19, [R1+0x42a0] ;  /* 0x0042a00001137983 */ /* 0x001f620000300800 */
[----:B------:R-:W-:Y:S01]  /*149b0*/  IMAD.HI.U32 R11, R0, R8, RZ ;  /* 0x00000008000b7227 */ /* 0x000fe200078e00ff */
[----:B------:R-:W-:-:S02]  /*149c0*/  ISETP.GE.AND P4, PT, R10, RZ, PT ;  /* 0x000000ff0a00720c */ /* 0x000fc40003f86270 */
[----:B---3--:R-:W-:Y:S01]  /*149d0*/  IABS R10, R12 ;  /* 0x0000000c000a7213 */ /* 0x008fe20000000000 */
[----:B------:R-:W-:Y:S02]  /*149e0*/  IMAD.MOV R11, RZ, RZ, -R11 ;  /* 0x000000ffff0b7224 */ /* 0x000fe400078e0a0b */
[----:B------:R-:W-:-:S04]  /*149f0*/  IMAD.HI.U32 R12, R0, R2, RZ ;  /* 0x00000002000c7227 */ /* 0x000fc800078e00ff */
[----:B------:R-:W-:Y:S01]  /*14a00*/  IMAD R5, R27, R11, R8 ;  /* 0x0000000b1b057224 */ /* 0x000fe200078e0208 */
[----:B--2---:R-:W-:Y:S01]  /*14a10*/  IABS R8, R13 ;  /* 0x0000000d00087213 */ /* 0x004fe20000000000 */
[----:B------:R-:W-:-:S04]  /*14a20*/  IMAD.MOV R12, RZ, RZ, -R12 ;  /* 0x000000ffff0c7224 */ /* 0x000fc800078e0a0c */
[----:B------:R-:W-:Y:S02]  /*14a30*/  IMAD R2, R27, R12, R2 ;  /* 0x0000000c1b027224 */ /* 0x000fe400078e0202 */
[----:B------:R-:W-:Y:S01]  /*14a40*/  IMAD.HI.U32 R12, R0, R8, RZ ;  /* 0x00000008000c7227 */ /* 0x000fe200078e00ff */
[----:B------:R5:W-:Y:S03]  /*14a50*/  STL [R1+0x429c], R16 ;  /* 0x00429c1001007387 */ /* 0x000be60000100800 */
[----:B------:R-:W-:-:S04]  /*14a60*/  IMAD.MOV R12, RZ, RZ, -R12 ;  /* 0x000000ffff0c7224 */ /* 0x000fc800078e0a0c */
[----:B------:R-:W-:Y:S02]  /*14a70*/  IMAD R8, R27, R12, R8 ;  /* 0x0000000c1b087224 */ /* 0x000fe400078e0208 */
[----:B------:R-:W-:Y:S01]  /*14a80*/  IMAD.HI.U32 R13, R0, R9, RZ ;  /* 0x00000009000d7227 */ /* 0x000fe200078e00ff */
[----:B------:R-:W-:-:S03]  /*14a90*/  IABS R11, R14 ;  /* 0x0000000e000b7213 */ /* 0x000fc60000000000 */
[----:B------:R-:W-:Y:S02]  /*14aa0*/  IMAD.MOV R13, RZ, RZ, -R13 ;  /* 0x000000ffff0d7224 */ /* 0x000fe400078e0a0d */
[----:B------:R-:W-:-:S04]  /*14ab0*/  IMAD.HI.U32 R15, R0, R11, RZ ;  /* 0x0000000b000f7227 */ /* 0x000fc800078e00ff */
[----:B------:R-:W-:Y:S02]  /*14ac0*/  IMAD R9, R27, R13, R9 ;  /* 0x0000000d1b097224 */ /* 0x000fe400078e0209 */
[----:B------:R-:W-:-:S04]  /*14ad0*/  IMAD.MOV R15, RZ, RZ, -R15 ;  /* 0x000000ffff0f7224 */ /* 0x000fc800078e0a0f */
[C---:B------:R-:W-:Y:S02]  /*14ae0*/  IMAD R11, R27.reuse, R15, R11 ;  /* 0x0000000f1b0b7224 */ /* 0x040fe400078e020b */
[----:B-----5:R-:W-:Y:S02]  /*14af0*/  IMAD.MOV.U32 R16, RZ, RZ, R19 ;  /* 0x000000ffff107224 */ /* 0x020fe400078e0013 */
[----:B------:R-:W2:Y:S04]  /*14b00*/  LDL.LU R19, [R1+0x3d8] ;  /* 0x0003d80001137983 */ /* 0x000ea80000300800 */
[----:B------:R-:W3:Y:S04]  /*14b10*/  LDL.LU R12, [R1+0x3d0] ;  /* 0x0003d000010c7983 */ /* 0x000ee80000300800 */
[----:B------:R-:W5:Y:S04]  /*14b20*/  LDL R13, [R1+0x3d4] ;  /* 0x0003d400010d7983 */ /* 0x000f680000100800 */
[----:B------:R-:W4:Y:S01]  /*14b30*/  LDL.LU R15, [R1+0x3c4] ;  /* 0x0003c400010f7983 */ /* 0x000f220000300800 */
[----:B------:R-:W-:-:S02]  /*14b40*/  ISETP.GT.U32.AND P6, PT, R27, R5, PT ;  /* 0x000000051b00720c */ /* 0x000fc40003fc4070 */
[----:B------:R-:W-:-:S11]  /*14b50*/  ISETP.GT.U32.AND P5, PT, R27, R4, PT ;  /* 0x000000041b00720c */ /* 0x000fd60003fa4070 */
[--C-:B------:R-:W-:Y:S02]  /*14b60*/  @!P6 IMAD.IADD R5, R5, 0x1, -R27.reuse ;  /* 0x000000010505e824 */ /* 0x100fe400078e0a1b */
[----:B------:R-:W-:Y:S01]  /*14b70*/  @!P5 IMAD.IADD R4, R4, 0x1, -R27 ;  /* 0x000000010404d824 */ /* 0x000fe200078e0a1b */
[C---:B------:R-:W-:Y:S02]  /*14b80*/  ISETP.GT.U32.AND P6, PT, R27.reuse, R2, PT ;  /* 0x000000021b00720c */ /* 0x040fe40003fc4070 */
[C---:B------:R-:W-:Y:S02]  /*14b90*/  ISETP.GT.U32.AND P5, PT, R27.reuse, R5, PT ;  /* 0x000000051b00720c */ /* 0x040fe40003fa4070 */
[----:B------:R-:W-:Y:S01]  /*14ba0*/  ISETP.GT.U32.AND P1, PT, R27, R4, PT ;  /* 0x000000041b00720c */ /* 0x000fe20003f24070 */
[----:B------:R-:W-:-:S04]  /*14bb0*/  IMAD.HI.U32 R14, R0, R10, RZ ;  /* 0x0000000a000e7227 */ /* 0x000fc800078e00ff */
[----:B------:R-:W-:Y:S01]  /*14bc0*/  IMAD.MOV R14, RZ, RZ, -R14 ;  /* 0x000000ffff0e7224 */ /* 0x000fe200078e0a0e */
[----:B------:R-:W-:-:S03]  /*14bd0*/  ISETP.GE.AND P0, PT, R6, RZ, PT ;  /* 0x000000ff0600720c */ /* 0x000fc60003f06270 */
[--C-:B------:R-:W-:Y:S02]  /*14be0*/  @!P6 IMAD.IADD R2, R2, 0x1, -R27.reuse ;  /* 0x000000010202e824 */ /* 0x100fe400078e0a1b */
[--C-:B------:R-:W-:Y:S02]  /*14bf0*/  @!P5 IMAD.IADD R5, R5, 0x1, -R27.reuse ;  /* 0x000000010505d824 */ /* 0x100fe400078e0a1b */
[C---:B------:R-:W-:Y:S02]  /*14c00*/  IMAD R10, R27.reuse, R14, R10 ;  /* 0x0000000e1b0a7224 */ /* 0x040fe400078e020a */
[----:B------:R-:W-:Y:S02]  /*14c10*/  @!P1 IMAD.IADD R4, R4, 0x1, -R27 ;  /* 0x0000000104049824 */ /* 0x000fe400078e0a1b */
[----:B------:R-:W-:Y:S02]  /*14c20*/  IMAD.MOV.U32 R14, RZ, RZ, R5 ;  /* 0x000000ffff0e7224 */ /* 0x000fe400078e0005 */
[----:B------:R-:W-:Y:S01]  /*14c30*/  IMAD.MOV.U32 R5, RZ, RZ, R16 ;  /* 0x000000ffff057224 */ /* 0x000fe200078e0010 */
[----:B------:R-:W-:Y:S01]  /*14c40*/  ISETP.GT.U32.AND P6, PT, R27, R2, PT ;  /* 0x000000021b00720c */ /* 0x000fe20003fc4070 */
[----:B------:R-:W-:-:S02]  /*14c50*/  IMAD.MOV.U32 R16, RZ, RZ, R4 ;  /* 0x000000ffff107224 */ /* 0x000fc400078e0004 */
[----:B------:R-:W-:Y:S02]  /*14c60*/  IMAD.MOV.U32 R4, RZ, RZ, R5 ;  /* 0x000000ffff047224 */ /* 0x000fe400078e0005 */
[----:B------:R-:W-:Y:S01]  /*14c70*/  @!P2 IMAD.MOV R14, RZ, RZ, -R14 ;  /* 0x000000ffff0ea224 */ /* 0x000fe200078e0a0e */
[----:B------:R-:W-:Y:S01]  /*14c80*/  ISETP.GT.U32.AND P5, PT, R27, R8, PT ;  /* 0x000000081b00720c */ /* 0x000fe20003fa4070 */
[----:B------:R0:W-:Y:S06]  /*14c90*/  STL [R1+0x464], R16 ;  /* 0x0004641001007387 */ /* 0x0001ec0000100800 */
[----:B------:R-:W-:-:S06]  /*14ca0*/  @!P6 IMAD.IADD R2, R2, 0x1, -R27 ;  /* 0x000000010202e824 */ /* 0x000fcc00078e0a1b */
[----:B------:R-:W-:Y:S01]  /*14cb0*/  @!P5 IMAD.IADD R8, R8, 0x1, -R27 ;  /* 0x000000010808d824 */ /* 0x000fe200078e0a1b */
[----:B---3--:R-:W-:-:S05]  /*14cc0*/  IABS R6, R12 ;  /* 0x0000000c00067213 */ /* 0x008fca0000000000 */
[----:B------:R-:W-:Y:S02]  /*14cd0*/  IMAD.MOV.U32 R5, RZ, RZ, R6 ;  /* 0x000000ffff057224 */ /* 0x000fe400078e0006 */
[----:B------:R-:W-:Y:S02]  /*14ce0*/  IMAD.MOV.U32 R6, RZ, RZ, R16 ;  /* 0x000000ffff067224 */ /* 0x000fe400078e0010 */
[----:B0-----:R-:W3:Y:S02]  /*14cf0*/  LDL.LU R16, [R1+0x429c] ;  /* 0x00429c0001107983 */ /* 0x001ee40000300800 */
[----:B------:R-:W-:Y:S02]  /*14d00*/  @!P3 IMAD.MOV R6, RZ, RZ, -R6 ;  /* 0x000000ffff06b224 */ /* 0x000fe400078e0a06 */
[----:B------:R0:W-:Y:S04]  /*14d10*/  STL [R1+0x468], R14 ;  /* 0x0004680e01007387 */ /* 0x0001e80000100800 */
[----:B0-----:R-:W3:Y:S04]  /*14d20*/  LDL.LU R14, [R1+0x3e0] ;  /* 0x0003e000010e7983 */ /* 0x001ee80000300800 */
[----:B------:R0:W-:Y:S01]  /*14d30*/  @!P3 STL [R1+0x464], R6 ;  /* 0x000464060100b387 */ /* 0x0001e20000100800 */
[----:B------:R-:W-:-:S02]  /*14d40*/  ISETP.GE.AND P3, PT, R4, RZ, PT ;  /* 0x000000ff0400720c */ /* 0x000fc40003f66270 */
[----:B-----5:R-:W-:Y:S01]  /*14d50*/  IABS R4, R13 ;  /* 0x0000000d00047213 */ /* 0x020fe20000000000 */
[----:B------:R-:W-:Y:S02]  /*14d60*/  IMAD.MOV.U32 R13, RZ, RZ, R7 ;  /* 0x000000ffff0d7224 */ /* 0x000fe400078e0007 */
[----:B------:R-:W-:Y:S02]  /*14d70*/  IMAD.MOV.U32 R7, RZ, RZ, R2 ;  /* 0x000000ffff077224 */ /* 0x000fe400078e0002 */
[----:B0-----:R-:W-:-:S04]  /*14d80*/  IMAD.HI.U32 R6, R0, R5, RZ ;  /* 0x0000000500067227 */ /* 0x001fc800078e00ff */
[----:B------:R-:W-:Y:S02]  /*14d90*/  IMAD.MOV R6, RZ, RZ, -R6 ;  /* 0x000000ffff067224 */ /* 0x000fe400078e0a06 */
[----:B------:R-:W-:Y:S01]  /*14da0*/  @!P4 IMAD.MOV R7, RZ, RZ, -R7 ;  /* 0x000000ffff07c224 */ /* 0x000fe200078e0a07 */
[----:B----4-:R-:W-:Y:S01]  /*14db0*/  ISETP.GE.AND P5, PT, R15, RZ, PT ;  /* 0x000000ff0f00720c */ /* 0x010fe20003fa6270 */
[----:B------:R-:W-:Y:S01]  /*14dc0*/  IMAD R5, R27, R6, R5 ;  /* 0x000000061b057224 */ /* 0x000fe200078e0205 */
[----:B------:R-:W4:Y:S04]  /*14dd0*/  LDL R15, [R1+0x3dc] ;  /* 0x0003dc00010f7983 */ /* 0x000f280000100800 */
[----:B------:R-:W5:Y:S04]  /*14de0*/  LDL.LU R6, [R1+0x3cc] ;  /* 0x0003cc0001067983 */ /* 0x000f680000300800 */
[----:B------:R0:W-:Y:S04]  /*14df0*/  STL [R1+0x460], R7 ;  /* 0x0004600701007387 */ /* 0x0001e80000100800 */
[----:B--2---:R1:W-:Y:S01]  /*14e00*/  STL [R1+0x4298], R19 ;  /* 0x0042981301007387 */ /* 0x0043e20000100800 */
[----:B0-----:R-:W-:-:S03]  /*14e10*/  IABS R7, R19 ;  /* 0x0000001300077213 */ /* 0x001fc60000000000 */
[----:B-1----:R-:W2:Y:S01]  /*14e20*/  LDL.LU R19, [R1+0x3d4] ;  /* 0x0003d40001137983 */ /* 0x002ea20000300800 */
[C---:B------:R-:W-:Y:S02]  /*14e30*/  ISETP.GT.U32.AND P1, PT, R27.reuse, R9, PT ;  /* 0x000000091b00720c */ /* 0x040fe40003f24070 */
[----:B------:R-:W-:-:S11]  /*14e40*/  ISETP.GT.U32.AND P2, PT, R27, R10, PT ;  /* 0x0000000a1b00720c */ /* 0x000fd60003f44070 */
[--C-:B------:R-:W-:Y:S02]  /*14e50*/  @!P1 IMAD.IADD R9, R9, 0x1, -R27.reuse ;  /* 0x0000000109099824 */ /* 0x100fe400078e0a1b */
[----:B------:R-:W-:-:S03]  /*14e60*/  @!P2 IMAD.IADD R10, R10, 0x1, -R27 ;  /* 0x000000010a0aa824 */ /* 0x000fc600078e0a1b */
[----:B------:R-:W-:-:S13]  /*14e70*/  ISETP.GT.U32.AND P2, PT, R27, R9, PT ;  /* 0x000000091b00720c */ /* 0x000fda0003f44070 */
[----:B------:R-:W-:Y:S01]  /*14e80*/  @!P2 IMAD.IADD R9, R9, 0x1, -R27 ;  /* 0x000000010909a824 */ /* 0x000fe200078e0a1b */
[----:B------:R-:W-:-:S13]  /*14e90*/  ISETP.GT.U32.AND P2, PT, R27, R5, PT ;  /* 0x000000051b00720c */ /* 0x000fda0003f44070 */
[----:B------:R-:W-:Y:S01]  /*14ea0*/  @!P2 IMAD.IADD R5, R5, 0x1, -R27 ;  /* 0x000000010505a824 */ /* 0x000fe200078e0a1b */
[----:B--2---:R-:W-:Y:S02]  /*14eb0*/  ISETP.GE.AND P2, PT, R19, RZ, PT ;  /* 0x000000ff1300720c */ /* 0x004fe40003f46270 */
[----:B------:R-:W2:Y:S01]  /*14ec0*/  LDL.LU R19, [R1+0x4298] ;  /* 0x0042980001137983 */ /* 0x000ea20000300800 */
[----:B------:R-:W-:-:S13]  /*14ed0*/  ISETP.GT.U32.AND P1, PT, R27, R8, PT ;  /* 0x000000081b00720c */ /* 0x000fda0003f24070 */
[----:B------:R-:W-:Y:S01]  /*14ee0*/  @!P1 IMAD.IADD R8, R8, 0x1, -R27 ;  /* 0x0000000108089824 */ /* 0x000fe200078e0a1b */
[----:B-----5:R-:W-:Y:S02]  /*14ef0*/  ISETP.GE.AND P1, PT, R6, RZ, PT ;  /* 0x000000ff0600720c */ /* 0x020fe40003f26270 */
[----:B----4-:R-:W-:Y:S01]  /*14f00*/  IABS R6, R15 ;  /* 0x0000000f00067213 */ /* 0x010fe20000000000 */
[----:B------:R-:W-:Y:S02]  /*14f10*/  IMAD.MOV.U32 R15, RZ, RZ, R13 ;  /* 0x000000ffff0f7224 */ /* 0x000fe400078e000d */
[----:B------:R-:W-:-:S04]  /*14f20*/  IMAD.HI.U32 R13, R0, R7, RZ ;  /* 0x00000007000d7227 */ /* 0x000fc800078e00ff */
[----:B------:R-:W-:Y:S01]  /*14f30*/  IMAD.MOV R13, RZ, RZ, -R13 ;  /* 0x000000ffff0d7224 */ /* 0x000fe200078e0a0d */
[----:B------:R-:W-:-:S03]  /*14f40*/  ISETP.GT.U32.AND P4, PT, R27, R10, PT ;  /* 0x0000000a1b00720c */ /* 0x000fc60003f84070 */
[----:B------:R-:W-:Y:S02]  /*14f50*/  IMAD R7, R27, R13, R7 ;  /* 0x0000000d1b077224 */ /* 0x000fe400078e0207 */
[----:B------:R-:W-:-:S04]  /*14f60*/  IMAD.MOV.U32 R13, RZ, RZ, R8 ;  /* 0x000000ffff0d7224 */ /* 0x000fc800078e0008 */
[----:B------:R-:W-:-:S05]  /*14f70*/  @!P0 IMAD.MOV R13, RZ, RZ, -R13 ;  /* 0x000000ffff0d8224 */ /* 0x000fca00078e0a0d */
[----:B------:R0:W-:Y:S01]  /*14f80*/  STL [R1+0x45c], R13 ;  /* 0x00045c0d01007387 */ /* 0x0001e20000100800 */
[----:B------:R-:W-:Y:S02]  /*14f90*/  @!P4 IMAD.IADD R10, R10, 0x1, -R27 ;  /* 0x000000010a0ac824 */ /* 0x000fe400078e0a1b */
[----:B0-----:R-:W-:Y:S02]  /*14fa0*/  IMAD.MOV.U32 R13, RZ, RZ, R9 ;  /* 0x000000ffff0d7224 */ /* 0x001fe400078e0009 */
[----:B------:R-:W4:Y:S02]  /*14fb0*/  LDL.LU R9, [R1+0x3dc] ;  /* 0x0003dc0001097983 */ /* 0x000f240000300800 */
[----:B------:R-:W-:Y:S02]  /*14fc0*/  @!P3 IMAD.MOV R13, RZ, RZ, -R13 ;  /* 0x000000ffff0db224 */ /* 0x000fe400078e0a0d */
[----:B------:R-:W-:-:S03]  /*14fd0*/  @!P5 IMAD.MOV R10, RZ, RZ, -R10 ;  /* 0x000000ffff0ad224 */ /* 0x000fc600078e0a0a */
[----:B------:R0:W-:Y:S04]  /*14fe0*/  STL [R1+0x458], R13 ;  /* 0x0004580d01007387 */ /* 0x0001e80000100800 */
[----:B0-----:R-:W5:Y:S01]  /*14ff0*/  LDL.LU R13, [R1+0x3e8] ;  /* 0x0003e800010d7983 */ /* 0x001f620000300800 */
[----:B--2---:R-:W-:-:S03]  /*15000*/  ISETP.GE.AND P5, PT, R19, RZ, PT ;  /* 0x000000ff1300720c */ /* 0x004fc60003fa6270 */
[----:B------:R-:W2:Y:S01]  /*15010*/  LDL.LU R19, [R1+0x3ec] ;  /* 0x0003ec0001137983 */ /* 0x000ea20000300800 */
[----:B------:R-:W-:Y:S01]  /*15020*/  IMAD.HI.U32 R2, R0, R4, RZ ;  /* 0x0000000400027227 */ /* 0x000fe200078e00ff */
[----:B------:R-:W-:-:S03]  /*15030*/  ISETP.GT.U32.AND P6, PT, R27, R11, PT ;  /* 0x0000000b1b00720c */ /* 0x000fc60003fc4070 */
[----:B------:R-:W-:-:S04]  /*15040*/  IMAD.MOV R2, RZ, RZ, -R2 ;  /* 0x000000ffff027224 */ /* 0x000fc800078e0a02 */
[----:B------:R-:W-:-:S05]  /*15050*/  IMAD R4, R27, R2, R4 ;  /* 0x000000021b047224 */ /* 0x000fca00078e0204 */
[----:B------:R-:W-:Y:S01]  /*15060*/  ISETP.GT.U32.AND P4, PT, R27, R4, PT ;  /* 0x000000041b00720c */ /* 0x000fe20003f84070 */
[----:B------:R-:W-:-:S05]  /*15070*/  @!P6 IMAD.IADD R11, R11, 0x1, -R27 ;  /* 0x000000010b0be824 */ /* 0x000fca00078e0a1b */
[----:B------:R-:W-:-:S07]  /*15080*/  ISETP.GT.U32.AND P6, PT, R27, R11, PT ;  /* 0x0000000b1b00720c */ /* 0x000fce0003fc4070 */
[----:B------:R-:W-:Y:S01]  /*15090*/  @!P4 IMAD.IADD R4, R4, 0x1, -R27 ;  /* 0x000000010404c824 */ /* 0x000fe200078e0a1b */
[----:B------:R-:W-:-:S04]  /*150a0*/  ISETP.GT.U32.AND P0, PT, R27, R5, PT ;  /* 0x000000051b00720c */ /* 0x000fc80003f04070 */
[----:B------:R-:W-:Y:S01]  /*150b0*/  ISETP.GT.U32.AND P4, PT, R27, R4, PT ;  /* 0x000000041b00720c */ /* 0x000fe20003f84070 */
[----:B------:R-:W-:Y:S01]  /*150c0*/  @!P6 IMAD.IADD R11, R11, 0x1, -R27 ;  /* 0x000000010b0be824 */ /* 0x000fe200078e0a1b */
[----:B------:R-:W-:-:S03]  /*150d0*/  ISETP.GE.AND P6, PT, R12, RZ, PT ;  /* 0x000000ff0c00720c */ /* 0x000fc60003fc6270 */
[----:B------:R-:W-:-:S04]  /*150e0*/  @!P1 IMAD.MOV R11, RZ, RZ, -R11 ;  /* 0x000000ffff0b9224 */ /* 0x000fc800078e0a0b */
[----:B------:R-:W-:-:S04]  /*150f0*/  @!P0 IMAD.IADD R5, R5, 0x1, -R27 ;  /* 0x0000000105058824 */ /* 0x000fc800078e0a1b */
[----:B------:R-:W-:Y:S01]  /*15100*/  @!P4 IMAD.IADD R4, R4, 0x1, -R27 ;  /* 0x000000010404c824 */ /* 0x000fe200078e0a1b */
[----:B----4-:R-:W-:-:S03]  /*15110*/  ISETP.GE.AND P1, PT, R9, RZ, PT ;  /* 0x000000ff0900720c */ /* 0x010fc60003f26270 */
[----:B------:R-:W-:Y:S02]  /*15120*/  IMAD.MOV.U32 R9, RZ, RZ, R4 ;  /* 0x000000ffff097224 */ /* 0x000fe400078e0004 */
[----:B------:R-:W-:Y:S01]  /*15130*/  @!P6 IMAD.MOV R5, RZ, RZ, -R5 ;  /* 0x000000ffff05e224 */ /* 0x000fe200078e0a05 */
[----:B------:R-:W-:Y:S01]  /*15140*/  STL [R1+0x448], R10 ;  /* 0x0004480a01007387 */ /* 0x000fe20000100800 */
[----:B------:R-:W-:Y:S01]  /*15150*/  @!P2 IMAD.MOV R9, RZ, RZ, -R9 ;  /* 0x000000ffff09a224 */ /* 0x000fe200078e0a09 */
[----:B---3--:R-:W-:Y:S02]  /*15160*/  IABS R2, R14 ;  /* 0x0000000e00027213 */ /* 0x008fe40000000000 */
[----:B------:R0:W-:Y:S01]  /*15170*/  STL [R1+0x44c], R11 ;  /* 0x00044c0b01007387 */ /* 0x0001e20000100800 */
[----:B------:R-:W-:-:S03]  /*15180*/  ISETP.GE.AND P0, PT, R14, RZ, PT ;  /* 0x000000ff0e00720c */ /* 0x000fc60003f06270 */
[----:B------:R-:W3:Y:S04]  /*15190*/  LDL R14, [R1+0x3f4] ;  /* 0x0003f400010e7983 */ /* 0x000ee80000100800 */
[----:B------:R-:W-:Y:S04]  /*151a0*/  STL [R1+0x450], R5 ;  /* 0x0004500501007387 */ /* 0x000fe80000100800 */
[----:B------:R-:W-:Y:S01]  /*151b0*/  STL [R1+0x454], R9 ;  /* 0x0004540901007387 */ /* 0x000fe20000100800 */
[----:B--2---:R-:W-:Y:S02]  /*151c0*/  ISETP.GE.AND P2, PT, R19, RZ, PT ;  /* 0x000000ff1300720c */ /* 0x004fe40003f46270 */
[----:B0-----:R-:W-:-:S02]  /*151d0*/  IABS R11, R19 ;  /* 0x00000013000b7213 */ /* 0x001fc40000000000 */
[----:B------:R-:W2:Y:S01]  /*151e0*/  LDL.LU R19, [R1+0x408] ;  /* 0x0004080001137983 */ /* 0x000ea20000300800 */
[----:B------:R-:W-:Y:S01]  /*151f0*/  ISETP.GT.U32.AND P3, PT, R27, R7, PT ;  /* 0x000000071b00720c */ /* 0x000fe20003f64070 */
[----:B------:R-:W-:-:S12]  /*15200*/  IMAD.HI.U32 R8, R0, R2, RZ ;  /* 0x0000000200087227 */ /* 0x000fd800078e00ff */
[----:B------:R-:W-:Y:S01]  /*15210*/  @!P3 IMAD.IADD R7, R7, 0x1, -R27 ;  /* 0x000000010707b824 */ /* 0x000fe200078e0a1b */
[----:B--2---:R0:W-:Y:S04]  /*15220*/  STL [R1+0x4294], R19 ;  /* 0x0042941301007387 */ /* 0x0041e80000100800 */
[----:B0-----:R-:W2:Y:S01]  /*15230*/  LDL.LU R19, [R1+0x3e4] ;  /* 0x0003e40001137983 */ /* 0x001ea20000300800 */
[----:B------:R-:W-:Y:S01]  /*15240*/  ISETP.GT.U32.AND P6, PT, R27, R7, PT ;  /* 0x000000071b00720c */ /* 0x000fe20003fc4070 */
[----:B------:R-:W-:Y:S02]  /*15250*/  IMAD.MOV R8, RZ, RZ, -R8 ;  /* 0x000000ffff087224 */ /* 0x000fe400078e0a08 */
[----:B------:R-:W-:-:S04]  /*15260*/  IMAD.HI.U32 R12, R0, R6, RZ ;  /* 0x00000006000c7227 */ /* 0x000fc800078e00ff */
[----:B------:R-:W-:Y:S02]  /*15270*/  IMAD R2, R27, R8, R2 ;  /* 0x000000081b027224 */ /* 0x000fe400078e0202 */
[----:B------:R-:W-:-:S04]  /*15280*/  IMAD.MOV R12, RZ, RZ, -R12 ;  /* 0x000000ffff0c7224 */ /* 0x000fc800078e0a0c */
[----:B------:R-:W-:Y:S01]  /*15290*/  @!P6 IMAD.IADD R7, R7, 0x1, -R27 ;  /* 0x000000010707e824 */ /* 0x000fe200078e0a1b */
[C---:B------:R-:W-:Y:S01]  /*152a0*/  ISETP.GT.U32.AND P6, PT, R27.reuse, R2, PT ;  /* 0x000000021b00720c */ /* 0x040fe20003fc4070 */
[----:B------:R-:W-:Y:S01]  /*152b0*/  IMAD R6, R27, R12, R6 ;  /* 0x0000000c1b067224 */ /* 0x000fe200078e0206 */
[----:B-----5:R-:W-:Y:S02]  /*152c0*/  ISETP.GE.AND P3, PT, R13, RZ, PT ;  /* 0x000000ff0d00720c */ /* 0x020fe40003f66270 */
[----:B------:R-:W-:-:S09]  /*152d0*/  IABS R4, R13 ;  /* 0x0000000d00047213 */ /* 0x000fd20000000000 */
[----:B------:R-:W-:Y:S01]  /*152e0*/  @!P6 IMAD.IADD R2, R2, 0x1, -R27 ;  /* 0x000000010202e824 */ /* 0x000fe200078e0a1b */
[----:B--2---:R-:W-:-:S05]  /*152f0*/  IABS R12, R19 ;  /* 0x00000013000c7213 */ /* 0x004fca0000000000 */
[----:B------:R-:W-:-:S04]  /*15300*/  IMAD.HI.U32 R13, R0, R12, RZ ;  /* 0x0000000c000d7227 */ /* 0x000fc800078e00ff */
[----:B------:R-:W-:Y:S01]  /*15310*/  IMAD.MOV R13, RZ, RZ, -R13 ;  /* 0x000000ffff0d7224 */ /* 0x000fe200078e0a0d */
[----:B------:R-:W-:Y:S02]  /*15320*/  ISETP.GE.AND P6, PT, R19, RZ, PT ;  /* 0x000000ff1300720c */ /* 0x000fe40003fc6270 */
[----:B------:R-:W2:Y:S01]  /*15330*/  LDL.LU R19, [R1+0x4294] ;  /* 0x0042940001137983 */ /* 0x000ea20000300800 */
[----:B------:R-:W-:-:S03]  /*15340*/  IMAD R12, R27, R13, R12 ;  /* 0x0000000d1b0c7224 */ /* 0x000fc600078e020c */
[----:B------:R-:W4:Y:S01]  /*15350*/  LDL R13, [R1+0x3fc] ;  /* 0x0003fc00010d7983 */ /* 0x000f220000100800 */
[----:B------:R-:W-:Y:S02]  /*15360*/  IABS R10, R15 ;  /* 0x0000000f000a7213 */ /* 0x000fe40000000000 */
[----:B------:R-:W-:-:S03]  /*15370*/  ISETP.GT.U32.AND P4, PT, R27, R6, PT ;  /* 0x000000061b00720c */ /* 0x000fc60003f84070 */
[----:B------:R-:W-:-:S04]  /*15380*/  IMAD.HI.U32 R8, R0, R10, RZ ;  /* 0x0000000a00087227 */ /* 0x000fc800078e00ff */
[----:B------:R-:W-:-:S04]  /*15390*/  IMAD.MOV R8, RZ, RZ, -R8 ;  /* 0x000000ffff087224 */ /* 0x000fc800078e0a08 */
[----:B------:R-:W-:Y:S02]  /*153a0*/  IMAD R10, R27, R8, R10 ;  /* 0x000000081b0a7224 */ /* 0x000fe400078e020a */
[----:B------:R-:W5:Y:S01]  /*153b0*/  LDL R8, [R1+0x3f8] ;  /* 0x0003f80001087983 */ /* 0x000f620000100800 */
[----:B------:R-:W-:Y:S01]  /*153c0*/  @!P4 IMAD.IADD R6, R6, 0x1, -R27 ;  /* 0x000000010606c824 */ /* 0x000fe200078e0a1b */
[----:B---3--:R-:W-:Y:S01]  /*153d0*/  IABS R9, R14 ;  /* 0x0000000e00097213 */ /* 0x008fe20000000000 */
[----:B------:R-:W-:-:S03]  /*153e0*/  IMAD.HI.U32 R14, R0, R11, RZ ;  /* 0x0000000b000e7227 */ /* 0x000fc600078e00ff */
[----:B------:R-:W-:Y:S01]  /*153f0*/  ISETP.GT.U32.AND P4, PT, R27, R6, PT ;  /* 0x000000061b00720c */ /* 0x000fe20003f84070 */
[----:B------:R-:W-:-:S04]  /*15400*/  IMAD.MOV R14, RZ, RZ, -R14 ;  /* 0x000000ffff0e7224 */ /* 0x000fc800078e0a0e */
[----:B------:R-:W-:Y:S02]  /*15410*/  IMAD R11, R27, R14, R11 ;  /* 0x0000000e1b0b7224 */ /* 0x000fe400078e020b */
[----:B------:R-:W3:Y:S01]  /*15420*/  LDL R14, [R1+0x404] ;  /* 0x00040400010e7983 */ /* 0x000ee20000100800 */
[----:B------:R-:W-:-:S05]  /*15430*/  @!P5 IMAD.MOV R7, RZ, RZ, -R7 ;  /* 0x000000ffff07d224 */ /* 0x000fca00078e0a07 */
[----:B------:R-:W-:Y:S01]  /*15440*/  @!P4 IMAD.IADD R6, R6, 0x1, -R27 ;  /* 0x000000010606c824 */ /* 0x000fe200078e0a1b */
[----:B------:R4:W-:Y:S01]  /*15450*/  STL [R1+0x440], R7 ;  /* 0x0004400701007387 */ /* 0x0009e20000100800 */
[----:B------:R-:W-:Y:S01]  /*15460*/  IMAD.HI.U32 R5, R0, R4, RZ ;  /* 0x0000000400057227 */ /* 0x000fe200078e00ff */
[----:B----4-:R-:W-:-:S03]  /*15470*/  IABS R7, R13 ;  /* 0x0000000d00077213 */ /* 0x010fc60000000000 */
[----:B------:R-:W-:Y:S01]  /*15480*/  IMAD.MOV.U32 R13, RZ, RZ, R6 ;  /* 0x000000ffff0d7224 */ /* 0x000fe200078e0006 */
[----:B--2---:R0:W-:Y:S03]  /*15490*/  STL [R1+0x4284], R19 ;  /* 0x0042841301007387 */ /* 0x0041e60000100800 */
[----:B------:R-:W-:Y:S01]  /*154a0*/  @!P1 IMAD.MOV R13, RZ, RZ, -R13 ;  /* 0x000000ffff0d9224 */ /* 0x000fe200078e0a0d */
[----:B------:R-:W-:Y:S01]  /*154b0*/  IABS R6, R19 ;  /* 0x0000001300067213 */ /* 0x000fe20000000000 */
[----:B------:R-:W-:Y:S04]  /*154c0*/  STL [R1+0x4290], R20 ;  /* 0x0042901401007387 */ /* 0x000fe80000100800 */
[----:B------:R1:W-:Y:S01]  /*154d0*/  STL [R1+0x444], R13 ;  /* 0x0004440d01007387 */ /* 0x0003e20000100800 */
[----:B0-----:R-:W-:-:S03]  /*154e0*/  IMAD.MOV.U32 R19, RZ, RZ, R17 ;  /* 0x000000ffff137224 */ /* 0x001fc600078e0011 */
[----:B------:R-:W2:Y:S01]  /*154f0*/  LDL.LU R17, [R1+0x40c] ;  /* 0x00040c0001117983 */ /* 0x000ea20000300800 */
[----:B------:R-:W-:-:S04]  /*15500*/  IMAD.MOV R5, RZ, RZ, -R5 ;  /* 0x000000ffff057224 */ /* 0x000fc800078e0a05 */
[----:B------:R-:W-:-:S05]  /*15510*/  IMAD R4, R27, R5, R4 ;  /* 0x000000051b047224 */ /* 0x000fca00078e0204 */
[C---:B------:R-:W-:Y:S02]  /*15520*/  ISETP.GT.U32.AND P4, PT, R27.reuse, R4, PT ;  /* 0x000000041b00720c */ /* 0x040fe40003f84070 */
[----:B-----5:R-:W-:Y:S02]  /*15530*/  IABS R8, R8 ;  /* 0x0000000800087213 */ /* 0x020fe40000000000 */
[----:B------:R-:W-:Y:S01]  /*15540*/  ISETP.GT.U32.AND P5, PT, R27, R2, PT ;  /* 0x000000021b00720c */ /* 0x000fe20003fa4070 */
[----:B------:R-:W-:-:S04]  /*15550*/  IMAD.HI.U32 R5, R0, R9, RZ ;  /* 0x0000000900057227 */ /* 0x000fc800078e00ff */
[----:B-1----:R-:W-:-:S04]  /*15560*/  IMAD.HI.U32 R13, R0, R8, RZ ;  /* 0x00000008000d7227 */ /* 0x002fc800078e00ff */
[----:B------:R-:W-:Y:S02]  /*15570*/  @!P4 IMAD.IADD R4, R4, 0x1, -R27 ;  /* 0x000000010404c824 */ /* 0x000fe400078e0a1b */
[----:B------:R-:W-:Y:S02]  /*15580*/  IMAD.MOV.U32 R20, RZ, RZ, R15 ;  /* 0x000000ffff147224 */ /* 0x000fe400078e000f */
[----:B------:R-:W-:Y:S02]  /*15590*/  IMAD.MOV R5, RZ, RZ, -R5 ;  /* 0x000000ffff057224 */ /* 0x000fe400078e0a05 */
[----:B------:R-:W-:Y:S01]  /*155a0*/  IMAD.HI.U32 R15, R0, R7, RZ ;  /* 0x00000007000f7227 */ /* 0x000fe200078e00ff */
[----:B------:R-:W-:-:S03]  /*155b0*/  ISETP.GT.U32.AND P4, PT, R27, R4, PT ;  /* 0x000000041b00720c */ /* 0x000fc60003f84070 */
[----:B------:R-:W-:Y:S02]  /*155c0*/  IMAD.MOV R13, RZ, RZ, -R13 ;  /* 0x000000ffff0d7224 */ /* 0x000fe400078e0a0d */
[C---:B------:R-:W-:Y:S01]  /*155d0*/  IMAD R9, R27.reuse, R5, R9 ;  /* 0x000000051b097224 */ /* 0x040fe200078e0209 */
[----:B---3--:R-:W-:Y:S01]  /*155e0*/  IABS R5, R14 ;  /* 0x0000000e00057213 */ /* 0x008fe20000000000 */
[----:B------:R-:W-:Y:S02]  /*155f0*/  IMAD.MOV R15, RZ, RZ, -R15 ;  /* 0x000000ffff0f7224 */ /* 0x000fe400078e0a0f */
[----:B------:R-:W-:Y:S02]  /*15600*/  IMAD R8, R27, R13, R8 ;  /* 0x0000000d1b087224 */ /* 0x000fe400078e0208 */
[----:B------:R-:W-:-:S04]  /*15610*/  IMAD.HI.U32 R13, R0, R6, RZ ;  /* 0x00000006000d7227 */ /* 0x000fc800078e00ff */
[----:B------:R-:W-:Y:S02]  /*15620*/  @!P5 IMAD.IADD R2, R2, 0x1, -R27 ;  /* 0x000000010202d824 */ /* 0x000fe400078e0a1b */
[----:B------:R-:W-:Y:S02]  /*15630*/  IMAD R7, R27, R15, R7 ;  /* 0x0000000f1b077224 */ /* 0x000fe400078e0207 */
[----:B------:R-:W-:Y:S02]  /*15640*/  IMAD.MOV.U32 R15, RZ, RZ, R20 ;  /* 0x000000ffff0f7224 */ /* 0x000fe400078e0014 */
[----:B------:R-:W-:Y:S02]  /*15650*/  IMAD.MOV R13, RZ, RZ, -R13 ;  /* 0x000000ffff0d7224 */ /* 0x000fe400078e0a0d */
[----:B------:R-:W-:-:S04]  /*15660*/  IMAD.HI.U32 R14, R0, R5, RZ ;  /* 0x00000005000e7227 */ /* 0x000fc800078e00ff */
[----:B------:R-:W-:Y:S02]  /*15670*/  IMAD.MOV.U32 R20, RZ, RZ, R2 ;  /* 0x000000ffff147224 */ /* 0x000fe400078e0002 */
[----:B------:R-:W-:Y:S02]  /*15680*/  IMAD R2, R27, R13, R6 ;  /* 0x0000000d1b027224 */ /* 0x000fe400078e0206 */
[----:B------:R-:W-:Y:S02]  /*15690*/  IMAD.MOV R14, RZ, RZ, -R14 ;  /* 0x000000ffff0e7224 */ /* 0x000fe400078e0a0e */
[----:B------:R-:W-:Y:S02]  /*156a0*/  IMAD.MOV.U32 R6, RZ, RZ, R20 ;  /* 0x000000ffff067224 */ /* 0x000fe400078e0014 */
[----:B------:R-:W-:Y:S02]  /*156b0*/  @!P4 IMAD.IADD R4, R4, 0x1, -R27 ;  /* 0x000000010404c824 */ /* 0x000fe400078e0a1b */
[----:B------:R-:W-:-:S02]  /*156c0*/  @!P0 IMAD.MOV R6, RZ, RZ, -R6 ;  /* 0x000000ffff068224 */ /* 0x000fc400078e0a06 */
[----:B------:R-:W-:Y:S02]  /*156d0*/  IMAD R5, R27, R14, R5 ;  /* 0x0000000e1b057224 */ /* 0x000fe400078e0205 */
[----:B------:R-:W3:Y:S01]  /*156e0*/  LDL R14, [R1+0x410] ;  /* 0x00041000010e7983 */ /* 0x000ee20000100800 */
[----:B------:R-:W-:-:S03]  /*156f0*/  @!P3 IMAD.MOV R4, RZ, RZ, -R4 ;  /* 0x000000ffff04b224 */ /* 0x000fc600078e0a04 */
[----:B------:R0:W-:Y:S04]  /*15700*/  STL [R1+0x43c], R20 ;  /* 0x00043c1401007387 */ /* 0x0001e80000100800 */
[----:B0-----:R-:W4:Y:S04]  /*15710*/  LDL.LU R20, [R1+0x4290] ;  /* 0x0042900001147983 */ /* 0x001f280000300800 */
[----:B------:R0:W-:Y:S04]  /*15720*/  @!P0 STL [R1+0x43c], R6 ;  /* 0x00043c0601008387 */ /* 0x0001e80000100800 */
[----:B--2---:R1:W-:Y:S01]  /*15730*/  STL [R1+0x4288], R17 ;  /* 0x0042881101007387 */ /* 0x0043e20000100800 */
[----:B0-----:R-:W-:-:S03]  /*15740*/  IABS R6, R17 ;  /* 0x0000001100067213 */ /* 0x001fc60000000000 */
[----:B------:R-:W-:Y:S04]  /*15750*/  STL [R1+0x438], R4 ;  /* 0x0004380401007387 */ /* 0x000fe80000100800 */
[----:B-1----:R-:W2:Y:S01]  /*15760*/  LDL.LU R17, [R1+0x3f8] ;  /* 0x0003f80001117983 */ /* 0x002ea20000300800 */
[----:B------:R-:W-:-:S13]  /*15770*/  ISETP.GT.U32.AND P5, PT, R27, R12, PT ;  /* 0x0000000c1b00720c */ /* 0x000fda0003fa4070 */
[--C-:B------:R-:W-:Y:S01]  /*15780*/  @!P5 IMAD.IADD R12, R12, 0x1, -R27.reuse ;  /* 0x000000010c0cd824 */ /* 0x100fe200078e0a1b */
[C---:B------:R-:W-:Y:S01]  /*15790*/  ISETP.GT.U32.AND P5, PT, R27.reuse, R8, PT ;  /* 0x000000081b00720c */ /* 0x040fe20003fa4070 */
[----:B--2---:R0:W-:Y:S04]  /*157a0*/  STL [R1+0x428c], R17 ;  /* 0x00428c1101007387 */ /* 0x0041e80000100800 */
[----:B0-----:R-:W2:Y:S08]  /*157b0*/  LDL.LU R17, [R1+0x3f4] ;  /* 0x0003f40001117983 */ /* 0x001eb00000300800 */
[----:B------:R-:W-:Y:S01]  /*157c0*/  @!P5 IMAD.IADD R8, R8, 0x1, -R27 ;  /* 0x000000010808d824 */ /* 0x000fe200078e0a1b */
[----:B------:R-:W5:Y:S04]  /*157d0*/  LDL.LU R13, [R1+0x3fc] ;  /* 0x0003fc00010d7983 */ /* 0x000f680000300800 */
[----:B------:R-:W-:-:S13]  /*157e0*/  ISETP.GT.U32.AND P3, PT, R27, R8, PT ;  /* 0x000000081b00720c */ /* 0x000fda0003f64070 */
[----:B------:R-:W-:Y:S01]  /*157f0*/  @!P3 IMAD.IADD R8, R8, 0x1, -R27 ;  /* 0x000000010808b824 */ /* 0x000fe200078e0a1b */
[C---:B------:R-:W-:Y:S02]  /*15800*/  ISETP.GT.U32.AND P1, PT, R27.reuse, R11, PT ;  /* 0x0000000b1b00720c */ /* 0x040fe40003f24070 */
[C---:B------:R-:W-:Y:S02]  /*15810*/  ISETP.GT.U32.AND P4, PT, R27.reuse, R10, PT ;  /* 0x0000000a1b00720c */ /* 0x040fe40003f84070 */
[----:B------:R-:W-:-:S09]  /*15820*/  ISETP.GT.U32.AND P0, PT, R27, R12, PT ;  /* 0x0000000c1b00720c */ /* 0x000fd20003f04070 */
[--C-:B------:R-:W-:Y:S01]  /*15830*/  @!P1 IMAD.IADD R11, R11, 0x1, -R27.reuse ;  /* 0x000000010b0b9824 */ /* 0x100fe200078e0a1b */
[----:B------:R-:W-:Y:S02]  /*15840*/  ISETP.GT.U32.AND P1, PT, R27, R9, PT ;  /* 0x000000091b00720c */ /* 0x000fe40003f24070 */
[----:B--2---:R-:W-:Y:S02]  /*15850*/  ISETP.GE.AND P3, PT, R17, RZ, PT ;  /* 0x000000ff1100720c */ /* 0x004fe40003f66270 */
[----:B------:R-:W2:Y:S01]  /*15860*/  LDL.LU R17, [R1+0x428c] ;  /* 0x00428c0001117983 */ /* 0x000ea20000300800 */
[----:B------:R-:W-:Y:S01]  /*15870*/  @!P4 IMAD.IADD R10, R10, 0x1, -R27 ;  /* 0x000000010a0ac824 */ /* 0x000fe200078e0a1b */
[----:B------:R-:W-:-:S07]  /*15880*/  ISETP.GT.U32.AND P4, PT, R27, R11, PT ;  /* 0x0000000b1b00720c */ /* 0x000fce0003f84070 */
[--C-:B------:R-:W-:Y:S02]  /*15890*/  @!P1 IMAD.IADD R9, R9, 0x1, -R27.reuse ;  /* 0x0000000109099824 */ /* 0x100fe400078e0a1b */
[----:B------:R-:W-:Y:S01]  /*158a0*/  @!P0 IMAD.IADD R12, R12, 0x1, -R27 ;  /* 0x000000010c0c8824 */ /* 0x000fe200078e0a1b */
[C---:B------:R-:W-:Y:S02]  /*158b0*/  ISETP.GT.U32.AND P1, PT, R27.reuse, R10, PT ;  /* 0x0000000a1b00720c */ /* 0x040fe40003f24070 */
[----:B------:R-:W-:Y:S02]  /*158c0*/  ISETP.GT.U32.AND P0, PT, R27, R5, PT ;  /* 0x000000051b00720c */ /* 0x000fe40003f04070 */
[----:B---3--:R-:W-:-:S05]  /*158d0*/  IABS R4, R14 ;  /* 0x0000000e00047213 */ /* 0x008fca0000000000 */
[----:B------:R-:W-:-:S04]  /*158e0*/  IMAD.HI.U32 R14, R0, R4, RZ ;  /* 0x00000004000e7227 */ /* 0x000fc800078e00ff */
[--C-:B------:R-:W-:Y:S01]  /*158f0*/  @!P4 IMAD.IADD R11, R11, 0x1, -R27.reuse ;  /* 0x000000010b0bc824 */ /* 0x100fe200078e0a1b */
[----:B------:R-:W-:Y:S01]  /*15900*/  ISETP.GT.U32.AND P4, PT, R27, R7, PT ;  /* 0x000000071b00720c */ /* 0x000fe20003f84070 */
[----:B------:R-:W-:Y:S02]  /*15910*/  IMAD.MOV R14, RZ, RZ, -R14 ;  /* 0x000000ffff0e7224 */ /* 0x000fe400078e0a0e */
[--C-:B------:R-:W-:Y:S01]  /*15920*/  @!P1 IMAD.IADD R10, R10, 0x1, -R27.reuse ;  /* 0x000000010a0a9824 */ /* 0x100fe200078e0a1b */
[----:B------:R-:W-:Y:S01]  /*15930*/  ISETP.GE.AND P1, PT, R15, RZ, PT ;  /* 0x000000ff0f00720c */ /* 0x000fe20003f26270 */
[----:B------:R-:W-:Y:S01]  /*15940*/  @!P0 IMAD.IADD R5, R5, 0x1, -R27 ;  /* 0x0000000105058824 */ /* 0x000fe200078e0a1b */
[----:B-----5:R-:W-:Y:S01]  /*15950*/  ISETP.GE.AND P0, PT, R13, RZ, PT ;  /* 0x000000ff0d00720c */ /* 0x020fe20003f06270 */
[----:B------:R-:W-:Y:S01]  /*15960*/  IMAD.HI.U32 R15, R0, R6, RZ ;  /* 0x00000006000f7227 */ /* 0x000fe200078e00ff */
[----:B------:R-:W-:-:S03]  /*15970*/  IABS R13, R19 ;  /* 0x00000013000d7213 */ /* 0x000fc60000000000 */
[----:B------:R-:W-:Y:S02]  /*15980*/  IMAD R4, R27, R14, R4 ;  /* 0x0000000e1b047224 */ /* 0x000fe400078e0204 */
[----:B------:R-:W-:Y:S02]  /*15990*/  IMAD.MOV.U32 R14, RZ, RZ, R19 ;  /* 0x000000ffff0e7224 */ /* 0x000fe400078e0013 */
[----:B------:R-:W-:Y:S02]  /*159a0*/  IMAD.MOV.U32 R19, RZ, RZ, R11 ;  /* 0x000000ffff137224 */ /* 0x000fe400078e000b */
[----:B------:R-:W-:Y:S02]  /*159b0*/  IMAD.MOV R15, RZ, RZ, -R15 ;  /* 0x000000ffff0f7224 */ /* 0x000fe400078e0a0f */
[----:B------:R-:W-:Y:S02]  /*159c0*/  @!P2 IMAD.MOV R19, RZ, RZ, -R19 ;  /* 0x000000ffff13a224 */ /* 0x000fe400078e0a13 */
[----:B------:R-:W-:-:S02]  /*159d0*/  @!P4 IMAD.IADD R7, R7, 0x1, -R27 ;  /* 0x000000010707c824 */ /* 0x000fc400078e0a1b */
[----:B------:R-:W-:Y:S01]  /*159e0*/  IMAD R6, R27, R15, R6 ;  /* 0x0000000f1b067224 */ /* 0x000fe200078e0206 */
[----:B--2---:R-:W-:Y:S02]  /*159f0*/  ISETP.GE.AND P4, PT, R17, RZ, PT ;  /* 0x000000ff1100720c */ /* 0x004fe40003f86270 */
[----:B------:R-:W2:Y:S04]  /*15a00*/  LDL.LU R17, [R1+0x4288] ;  /* 0x0042880001117983 */ /* 0x000ea80000300800 */
[----:B------:R-:W3:Y:S04]  /*15a10*/  LDL.LU R15, [R1+0x404] ;  /* 0x00040400010f7983 */ /* 0x000ee80000300800 */
[----:B------:R0:W-:Y:S04]  /*15a20*/  STL [R1+0x3d4], R19 ;  /* 0x0003d41301007387 */ /* 0x0001e80000100800 */
[----:B0-----:R-:W5:Y:S01]  /*15a30*/  LDL.LU R19, [R1+0x4284] ;  /* 0x0042840001137983 */ /* 0x001f620000300800 */
[----:B------:R-:W-:-:S13]  /*15a40*/  ISETP.GT.U32.AND P5, PT, R27, R9, PT ;  /* 0x000000091b00720c */ /* 0x000fda0003fa4070 */
[----:B------:R-:W-:Y:S01]  /*15a50*/  @!P5 IMAD.IADD R9, R9, 0x1, -R27 ;  /* 0x000000010909d824 */ /* 0x000fe200078e0a1b */
[C---:B------:R-:W-:Y:S01]  /*15a60*/  ISETP.GT.U32.AND P5, PT, R27.reuse, R2, PT ;  /* 0x000000021b00720c */ /* 0x040fe20003fa4070 */
[----:B------:R-:W-:Y:S01]  /*15a70*/  IMAD.MOV.U32 R11, RZ, RZ, R13 ;  /* 0x000000ffff0b7224 */ /* 0x000fe200078e000d */
[----:B------:R-:W-:Y:S01]  /*15a80*/  ISETP.GT.U32.AND P2, PT, R27, R7, PT ;  /* 0x000000071b00720c */ /* 0x000fe20003f44070 */
[----:B------:R-:W-:Y:S02]  /*15a90*/  IMAD.MOV.U32 R13, RZ, RZ, R12 ;  /* 0x000000ffff0d7224 */ /* 0x000fe400078e000c */
[----:B------:R-:W-:Y:S02]  /*15aa0*/  IMAD.MOV.U32 R12, RZ, RZ, R10 ;  /* 0x000000ffff0c7224 */ /* 0x000fe400078e000a */
[----:B------:R-:W-:Y:S02]  /*15ab0*/  IMAD.MOV.U32 R10, RZ, RZ, R9 ;  /* 0x000000ffff0a7224 */ /* 0x000fe400078e0009 */
[----:B------:R-:W-:-:S04]  /*15ac0*/  @!P6 IMAD.MOV R13, RZ, RZ, -R13 ;  /* 0x000000ffff0de224 */ /* 0x000fc800078e0a0d */
[----:B------:R-:W-:Y:S01]  /*15ad0*/  @!P5 IMAD.IADD R2, R2, 0x1, -R27 ;  /* 0x000000010202d824 */ /* 0x000fe200078e0a1b */
[----:B------:R-:W-:Y:S01]  /*15ae0*/  ISETP.GT.U32.AND P5, PT, R27, R5, PT ;  /* 0x000000051b00720c */ /* 0x000fe20003fa4070 */
[----:B------:R-:W-:Y:S02]  /*15af0*/  IMAD.MOV.U32 R9, RZ, RZ, R8 ;  /* 0x000000ffff097224 */ /* 0x000fe400078e0008 */
[----:B------:R-:W-:Y:S02]  /*15b00*/  @!P1 IMAD.MOV R12, RZ, RZ, -R12 ;  /* 0x000000ffff0c9224 */ /* 0x000fe400078e0a0c */
[----:B------:R-:W-:Y:S01]  /*15b10*/  @!P3 IMAD.MOV R10, RZ, RZ, -R10 ;  /* 0x000000ffff0ab224 */ /* 0x000fe200078e0a0a */
[----:B------:R-:W-:Y:S01]  /*15b20*/  STL [R1+0x3d8], R13 ;  /* 0x0003d80d01007387 */ /* 0x000fe20000100800 */
[----:B------:R-:W-:-:S03]  /*15b30*/  @!P4 IMAD.MOV R9, RZ, RZ, -R9 ;  /* 0x000000ffff09c224 */ /* 0x000fc600078e0a09 */
[----:B------:R0:W-:Y:S01]  /*15b40*/  STL [R1+0x400], R12 ;  /* 0x0004000c01007387 */ /* 0x0001e20000100800 */
[--C-:B------:R-:W-:Y:S02]  /*15b50*/  @!P2 IMAD.IADD R7, R7, 0x1, -R27.reuse ;  /* 0x000000010707a824 */ /* 0x100fe400078e0a1b */
[----:B------:R-:W-:Y:S01]  /*15b60*/  @!P5 IMAD.IADD R5, R5, 0x1, -R27 ;  /* 0x000000010505d824 */ /* 0x000fe200078e0a1b */
[----:B0-----:R-:W4:Y:S04]  /*15b70*/  LDL.LU R12, [R1+0x410] ;  /* 0x00041000010c7983 */ /* 0x001f280000300800 */
[----:B------:R-:W-:Y:S04]  /*15b80*/  STL [R1+0x420], R10 ;  /* 0x0004200a01007387 */ /* 0x000fe80000100800 */
[----:B------:R-:W-:Y:S01]  /*15b90*/  STL [R1+0x424], R9 ;  /* 0x0004240901007387 */ /* 0x000fe20000100800 */
[----:B--2---:R-:W-:-:S02]  /*15ba0*/  ISETP.GE.AND P5, PT, R17, RZ, PT ;  /* 0x000000ff1100720c */ /* 0x004fc40003fa6270 */
[----:B---3--:R-:W-:Y:S02]  /*15bb0*/  ISETP.GE.AND P3, PT, R15, RZ, PT ;  /* 0x000000ff0f00720c */ /* 0x008fe40003f66270 */
[----:B------:R-:W2:Y:S01]  /*15bc0*/  LDL.LU R15, [R1+0x430] ;  /* 0x00043000010f7983 */ /* 0x000ea20000300800 */
[----:B-----5:R-:W-:-:S03]  /*15bd0*/  ISETP.GE.AND P2, PT, R19, RZ, PT ;  /* 0x000000ff1300720c */ /* 0x020fc60003f46270 */
[----:B------:R-:W3:Y:S04]  /*15be0*/  LDL.LU R19, [R1+0x418] ;  /* 0x0004180001137983 */ /* 0x000ee80000300800 */
[----:B------:R-:W5:Y:S04]  /*15bf0*/  LDL.LU R17, [R1+0x41c] ;  /* 0x00041c0001117983 */ /* 0x000f680000300800 */
[----:B------:R-:W5:Y:S01]  /*15c00*/  LDL.LU R13, [R1+0x470] ;  /* 0x00047000010d7983 */ /* 0x000f620000300800 */
[C---:B------:R-:W-:Y:S02]  /*15c10*/  ISETP.GT.U32.AND P6, PT, R27.reuse, R6, PT ;  /* 0x000000061b00720c */ /* 0x040fe40003fc4070 */
[----:B------:R-:W-:-:S02]  /*15c20*/  ISETP.GT.U32.AND P4, PT, R27, R4, PT ;  /* 0x000000041b00720c */ /* 0x000fc40003f84070 */
[----:B------:R-:W-:Y:S01]  /*15c30*/  ISETP.GT.U32.AND P1, PT, R27, R2, PT ;  /* 0x000000021b00720c */ /* 0x000fe20003f24070 */
[----:B------:R-:W-:-:S08]  /*15c40*/  @!P0 IMAD.MOV R7, RZ, RZ, -R7 ;  /* 0x000000ffff078224 */ /* 0x000fd000078e0a07 */
[----:B------:R-:W-:Y:S02]  /*15c50*/  @!P6 IMAD.IADD R6, R6, 0x1, -R27 ;  /* 0x000000010606e824 */ /* 0x000fe400078e0a1b */
[----:B------:R-:W-:-:S03]  /*15c60*/  @!P3 IMAD.MOV R5, RZ, RZ, -R5 ;  /* 0x000000ffff05b224 */ /* 0x000fc600078e0a05 */
[C---:B------:R-:W-:Y:S01]  /*15c70*/  ISETP.GT.U32.AND P0, PT, R27.reuse, R6, PT ;  /* 0x000000061b00720c */ /* 0x040fe20003f04070 */
[--C-:B------:R-:W-:Y:S02]  /*15c80*/  @!P4 IMAD.IADD R4, R4, 0x1, -R27.reuse ;  /* 0x000000010404c824 */ /* 0x100fe400078e0a1b */
[----:B------:R-:W-:Y:S01]  /*15c90*/  @!P1 IMAD.IADD R2, R2, 0x1, -R27 ;  /* 0x0000000102029824 */ /* 0x000fe200078e0a1b */
[----:B------:R-:W-:Y:S01]  /*15ca0*/  STL [R1+0x428], R7 ;  /* 0x0004280701007387 */ /* 0x000fe20000100800 */
[----:B------:R-:W-:Y:S01]  /*15cb0*/  IMAD.HI.U32 R8, R0, R11, RZ ;  /* 0x0000000b00087227 */ /* 0x000fe200078e00ff */
[----:B------:R-:W-:Y:S02]  /*15cc0*/  ISETP.GT.U32.AND P3, PT, R27, R4, PT ;  /* 0x000000041b00720c */ /* 0x000fe40003f64070 */
[----:B------:R0:W-:Y:S01]  /*15cd0*/  STL [R1+0x42c], R5 ;  /* 0x00042c0501007387 */ /* 0x0001e20000100800 */
[----:B------:R-:W-:Y:S01]  /*15ce0*/  IMAD.MOV R8, RZ, RZ, -R8 ;  /* 0x000000ffff087224 */ /* 0x000fe200078e0a08 */
[----:B------:R-:W-:-:S02]  /*15cf0*/  ISETP.GE.AND P6, PT, R14, RZ, PT ;  /* 0x000000ff0e00720c */ /* 0x000fc40003fc6270 */
[----:B------:R-:W5:Y:S01]  /*15d00*/  LDL.LU R14, [R1+0x4dc] ;  /* 0x0004dc00010e7983 */ /* 0x000f620000300800 */
[----:B------:R-:W-:Y:S02]  /*15d10*/  @!P0 IMAD.IADD R6, R6, 0x1, -R27 ;  /* 0x0000000106068824 */ /* 0x000fe400078e0a1b */
[----:B0-----:R-:W-:Y:S02]  /*15d20*/  IMAD.MOV.U32 R5, RZ, RZ, R2 ;  /* 0x000000ffff057224 */ /* 0x001fe400078e0002 */
[----:B------:R-:W-:Y:S02]  /*15d30*/  IMAD R11, R27, R8, R11 ;  /* 0x000000081b0b7224 */ /* 0x000fe400078e020b */
[----:B------:R-:W-:-:S05]  /*15d40*/  @!P2 IMAD.MOV R5, RZ, RZ, -R5 ;  /* 0x000000ffff05a224 */ /* 0x000fca00078e0a05 */
[----:B------:R-:W-:Y:S01]  /*15d50*/  STL [R1+0x430], R5 ;  /* 0x0004300501007387 */ /* 0x000fe20000100800 */
[----:B------:R-:W-:Y:S01]  /*15d60*/  @!P3 IMAD.IADD R4, R4, 0x1, -R27 ;  /* 0x000000010404b824 */ /* 0x000fe200078e0a1b */
[----:B----4-:R-:W-:Y:S02]  /*15d70*/  ISETP.GE.AND P1, PT, R12, RZ, PT ;  /* 0x000000ff0c00720c */ /* 0x010fe40003f26270 */
[----:B--2---:R-:W-:Y:S02]  /*15d80*/  ISETP.GE.AND P4, PT, R15, RZ, PT ;  /* 0x000000ff0f00720c */ /* 0x004fe40003f86270 */
[----:B------:R-:W-:Y:S01]  /*15d90*/  IABS R8, R15 ;  /* 0x0000000f00087213 */ /* 0x000fe20000000000 */
[----:B------:R-:W-:-:S04]  /*15da0*/  IMAD.MOV.U32 R15, RZ, RZ, R6 ;  /* 0x000000ffff0f7224 */ /* 0x000fc800078e0006 */
[----:B------:R-:W-:Y:S01]  /*15db0*/  @!P5 IMAD.MOV R15, RZ, RZ, -R15 ;  /* 0x000000ffff0fd224 */ /* 0x000fe200078e0a0f */
[----:B---3--:R-:W-:Y:S02]  /*15dc0*/  IABS R7, R19 ;  /* 0x0000001300077213 */ /* 0x008fe40000000000 */
[----:B------:R-:W-:Y:S02]  /*15dd0*/  ISETP.GE.AND P0, PT, R19, RZ, PT ;  /* 0x000000ff1300720c */ /* 0x000fe40003f06270 */
[----:B------:R-:W2:Y:S01]  /*15de0*/  LDL R19, [R1+0x4d8] ;  /* 0x0004d80001137983 */ /* 0x000ea20000100800 */
[----:B-----5:R-:W-:-:S03]  /*15df0*/  IABS R9, R13 ;  /* 0x0000000d00097213 */ /* 0x020fc60000000000 */
[----:B------:R0:W-:Y:S01]  /*15e00*/  STL [R1+0x418], R15 ;  /* 0x0004180f01007387 */ /* 0x0001e20000100800 */
[----:B------:R-:W-:Y:S01]  /*15e10*/  IABS R2, R17 ;  /* 0x0000001100027213 */ /* 0x000fe20000000000 */
[----:B------:R-:W-:Y:S01]  /*15e20*/  IMAD.HI.U32 R6, R0, R9, RZ ;  /* 0x0000000900067227 */ /* 0x000fe200078e00ff */
[----:B------:R-:W-:-:S03]  /*15e30*/  ISETP.GE.AND P3, PT, R17, RZ, PT ;  /* 0x000000ff1100720c */ /* 0x000fc60003f66270 */
[----:B------:R-:W-:Y:S01]  /*15e40*/  IMAD.MOV.U32 R17, RZ, RZ, R4 ;  /* 0x000000ffff117224 */ /* 0x000fe200078e0004 */
[----:B0-----:R-:W3:Y:S01]  /*15e50*/  LDL.LU R15, [R1+0x508] ;  /* 0x00050800010f7983 */ /* 0x001ee20000300800 */
[----:B------:R-:W-:-:S03]  /*15e60*/  IMAD.MOV R4, RZ, RZ, -R6 ;  /* 0x000000ffff047224 */ /* 0x000fc600078e0a06 */
[----:B------:R-:W4:Y:S01]  /*15e70*/  LDL R6, [R1+0x4ec] ;  /* 0x0004ec0001067983 */ /* 0x000f220000100800 */
[----:B------:R-:W-:-:S05]  /*15e80*/  @!P1 IMAD.MOV R17, RZ, RZ, -R17 ;  /* 0x000000ffff119224 */ /* 0x000fca00078e0a11 */
[----:B------:R0:W-:Y:S04]  /*15e90*/  STL [R1+0x41c], R17 ;  /* 0x00041c1101007387 */ /* 0x0001e80000100800 */
[----:B0-----:R-:W5:Y:S01]  /*15ea0*/  LDL.LU R17, [R1+0x524] ;  /* 0x0005240001117983 */ /* 0x001f620000300800 */
[----:B------:R-:W-:Y:S01]  /*15eb0*/  ISETP.GT.U32.AND P2, PT, R27, R11, PT ;  /* 0x0000000b1b00720c */ /* 0x000fe20003f44070 */
[----:B------:R-:W-:-:S04]  /*15ec0*/  IMAD.HI.U32 R5, R0, R2, RZ ;  /* 0x0000000200057227 */ /* 0x000fc800078e00ff */
[----:B------:R-:W-:Y:S02]  /*15ed0*/  IMAD.MOV R5, RZ, RZ, -R5 ;  /* 0x000000ffff057224 */ /* 0x000fe400078e0a05 */
[----:B------:R-:W-:-:S06]  /*15ee0*/  IMAD.HI.U32 R10, R0, R7, RZ ;  /* 0x00000007000a7227 */ /* 0x000fcc00078e00ff */
[----:B------:R-:W-:Y:S02]  /*15ef0*/  @!P2 IMAD.IADD R11, R11, 0x1, -R27 ;  /* 0x000000010b0ba824 */ /* 0x000fe400078e0a1b */
[C---:B------:R-:W-:Y:S02]  /*15f00*/  IMAD R2, R27.reuse, R5, R2 ;  /* 0x000000051b027224 */ /* 0x040fe400078e0202 */
[----:B------:R-:W-:Y:S01]  /*15f10*/  IMAD.MOV R10, RZ, RZ, -R10 ;  /* 0x000000ffff0a7224 */ /* 0x000fe200078e0a0a */
[----:B------:R-:W-:-:S03]  /*15f20*/  ISETP.GT.U32.AND P2, PT, R27, R11, PT ;  /* 0x0000000b1b00720c */ /* 0x000fc60003f44070 */
[----:B------:R-:W-:-:S10]  /*15f30*/  IMAD R7, R27, R10, R7 ;  /* 0x0000000a1b077224 */ /* 0x000fd400078e0207 */
[----:B------:R-:W-:-:S04]  /*15f40*/  @!P2 IMAD.IADD R11, R11, 0x1, -R27 ;  /* 0x000000010b0ba824 */ /* 0x000fc800078e0a1b */
[----:B------:R-:W-:Y:S01]  /*15f50*/  @!P6 IMAD.MOV R11, RZ, RZ, -R11 ;  /* 0x000000ffff0be224 */ /* 0x000fe200078e0a0b */
[----:B--2---:R-:W-:Y:S02]  /*15f60*/  IABS R5, R19 ;  /* 0x0000001300057213 */ /* 0x004fe40000000000 */
[----:B------:R-:W2:Y:S03]  /*15f70*/  LDL.LU R19, [R1+0x540] ;  /* 0x0005400001137983 */ /* 0x000ea60000300800 */
[----:B------:R-:W-:-:S04]  /*15f80*/  IMAD.HI.U32 R10, R0, R5, RZ ;  /* 0x00000005000a7227 */ /* 0x000fc800078e00ff */
[----:B------:R-:W-:-:S04]  /*15f90*/  IMAD.MOV R10, RZ, RZ, -R10 ;  /* 0x000000ffff0a7224 */ /* 0x000fc800078e0a0a */
[----:B------:R-:W-:Y:S01]  /*15fa0*/  IMAD R5, R27, R10, R5 ;  /* 0x0000000a1b057224 */ /* 0x000fe200078e0205 */
[----:B----4-:R-:W-:-:S05]  /*15fb0*/  IABS R6, R6 ;  /* 0x0000000600067213 */ /* 0x010fca0000000000 */
[----:B------:R-:W-:-:S04]  /*15fc0*/  IMAD.HI.U32 R10, R0, R6, RZ ;  /* 0x00000006000a7227 */ /* 0x000fc800078e00ff */
[----:B------:R-:W-:Y:S01]  /*15fd0*/  IMAD.MOV R10, RZ, RZ, -R10 ;  /* 0x000000ffff0a7224 */ /* 0x000fe200078e0a0a */
[----:B------:R-:W-:Y:S03]  /*15fe0*/  STL [R1+0x414], R11 ;  /* 0x0004140b01007387 */ /* 0x000fe60000100800 */
[----:B------:R-:W-:Y:S01]  /*15ff0*/  IMAD R6, R27, R10, R6 ;  /* 0x0000000a1b067224 */ /* 0x000fe200078e0206 */
[----:B-----5:R-:W-:Y:S01]  /*16000*/  IABS R10, R17 ;  /* 0x00000011000a7213 */ /* 0x020fe20000000000 */
[----:B------:R0:W-:Y:S04]  /*16010*/  STL [R1+0x4280], R17 ;  /* 0x0042801101007387 */ /* 0x0001e80000100800 */
[----:B0-----:R-:W4:Y:S01]  /*16020*/  LDL.LU R17, [R1+0x4d8] ;  /* 0x0004d80001117983 */ /* 0x001f220000300800 */
[----:B------:R-:W-:-:S04]  /*16030*/  IMAD.HI.U32 R12, R0, R8, RZ ;  /* 0x00000008000c7227 */ /* 0x000fc800078e00ff */
[----:B------:R-:W-:-:S04]  /*16040*/  IMAD.MOV R12, RZ, RZ, -R12 ;  /* 0x000000ffff0c7224 */ /* 0x000fc800078e0a0c */
[C---:B------:R-:W-:Y:S01]  /*16050*/  IMAD R8, R27.reuse, R12, R8 ;  /* 0x0000000c1b087224 */ /* 0x040fe200078e0208 */
[----:B------:R-:W-:-:S04]  /*16060*/  ISETP.GT.U32.AND P1, PT, R27, R7, PT ;  /* 0x000000071b00720c */ /* 0x000fc80003f24070 */
[C---:B------:R-:W-:Y:S02]  /*16070*/  ISETP.GT.U32.AND P5, PT, R27.reuse, R8, PT ;  /* 0x000000081b00720c */ /* 0x040fe40003fa4070 */
[----:B------:R-:W-:Y:S02]  /*16080*/  ISETP.GT.U32.AND P2, PT, R27, R2, PT ;  /* 0x000000021b00720c */ /* 0x000fe40003f44070 */
[----:B------:R-:W-:-:S05]  /*16090*/  IABS R12, R14 ;  /* 0x0000000e000c7213 */ /* 0x000fca0000000000 */
[----:B------:R-:W-:-:S04]  /*160a0*/  @!P1 IMAD.IADD R7, R7, 0x1, -R27 ;  /* 0x0000000107079824 */ /* 0x000fc800078e0a1b */
[----:B------:R-:W-:-:S05]  /*160b0*/  @!P5 IMAD.IADD R8, R8, 0x1, -R27 ;  /* 0x000000010808d824 */ /* 0x000fca00078e0a1b */
[C---:B------:R-:W-:Y:S01]  /*160c0*/  ISETP.GT.U32.AND P1, PT, R27.reuse, R8, PT ;  /* 0x000000081b00720c */ /* 0x040fe20003f24070 */
[C---:B------:R-:W-:Y:S01]  /*160d0*/  IMAD R9, R27.reuse, R4, R9 ;  /* 0x000000041b097224 */ /* 0x040fe200078e0209 */
[----:B------:R-:W-:Y:S01]  /*160e0*/  ISETP.GT.U32.AND P6, PT, R27, R7, PT ;  /* 0x000000071b00720c */ /* 0x000fe20003fc4070 */
[----:B------:R-:W-:-:S04]  /*160f0*/  IMAD.HI.U32 R4, R0, R12, RZ ;  /* 0x0000000c00047227 */ /* 0x000fc800078e00ff */
[----:B------:R-:W-:Y:S02]  /*16100*/  IMAD.MOV R4, RZ, RZ, -R4 ;  /* 0x000000ffff047224 */ /* 0x000fe400078e0a04 */
[----:B------:R-:W-:-:S04]  /*16110*/  @!P2 IMAD.IADD R2, R2, 0x1, -R27 ;  /* 0x000000010202a824 */ /* 0x000fc800078e0a1b */
[--C-:B------:R-:W-:Y:S01]  /*16120*/  @!P1 IMAD.IADD R8, R8, 0x1, -R27.reuse ;  /* 0x0000000108089824 */ /* 0x100fe200078e0a1b */
[C---:B------:R-:W-:Y:S01]  /*16130*/  ISETP.GT.U32.AND P1, PT, R27.reuse, R5, PT ;  /* 0x000000051b00720c */ /* 0x040fe20003f24070 */
[C---:B------:R-:W-:Y:S01]  /*16140*/  IMAD R12, R27.reuse, R4, R12 ;  /* 0x000000041b0c7224 */ /* 0x040fe200078e020c */
[----:B------:R-:W-:Y:S01]  /*16150*/  ISETP.GT.U32.AND P2, PT, R27, R2, PT ;  /* 0x000000021b00720c */ /* 0x000fe20003f44070 */
[----:B------:R-:W-:-:S03]  /*16160*/  @!P6 IMAD.IADD R7, R7, 0x1, -R27 ;  /* 0x000000010707e824 */ /* 0x000fc600078e0a1b */
[----:B------:R-:W-:-:S07]  /*16170*/  ISETP.GT.U32.AND P6, PT, R27, R12, PT ;  /* 0x0000000c1b00720c */ /* 0x000fce0003fc4070 */
[--C-:B------:R-:W-:Y:S02]  /*16180*/  @!P1 IMAD.IADD R5, R5, 0x1, -R27.reuse ;  /* 0x0000000105059824 */ /* 0x100fe400078e0a1b */
[----:B------:R-:W-:Y:S02]  /*16190*/  @!P2 IMAD.IADD R2, R2, 0x1, -R27 ;  /* 0x000000010202a824 */ /* 0x000fe400078e0a1b */
[----:B------:R-:W-:Y:S02]  /*161a0*/  @!P0 IMAD.MOV R7, RZ, RZ, -R7 ;  /* 0x000000ffff078224 */ /* 0x000fe400078e0a07 */
[----:B------:R-:W-:Y:S01]  /*161b0*/  @!P6 IMAD.IADD R12, R12, 0x1, -R27 ;  /* 0x000000010c0ce824 */ /* 0x000fe200078e0a1b */
[----:B------:R-:W-:Y:S02]  /*161c0*/  ISETP.GE.AND P6, PT, R14, RZ, PT ;  /* 0x000000ff0e00720c */ /* 0x000fe40003fc6270 */
[----:B------:R-:W5:Y:S01]  /*161d0*/  LDL.LU R14, [R1+0x588] ;  /* 0x00058800010e7983 */ /* 0x000f620000300800 */
[----:B----4-:R-:W-:Y:S01]  /*161e0*/  ISETP.GE.AND P1, PT, R17, RZ, PT ;  /* 0x000000ff1100720c */ /* 0x010fe20003f26270 */
[----:B------:R-:W-:-:S04]  /*161f0*/  IMAD.MOV.U32 R17, RZ, RZ, R8 ;  /* 0x000000ffff117224 */ /* 0x000fc800078e0008 */
[----:B------:R-:W-:-:S05]  /*16200*/  @!P4 IMAD.MOV R17, RZ, RZ, -R17 ;  /* 0x000000ffff11c224 */ /* 0x000fca00078e0a11 */
[----:B------:R0:W-:Y:S04]  /*16210*/  STL [R1+0x410], R17 ;  /* 0x0004101101007387 */ /* 0x0001e80000100800 */
[----:B------:R-:W-:Y:S01]  /*16220*/  STL [R1+0x40c], R7 ;  /* 0x00040c0701007387 */ /* 0x000fe20000100800 */
[----:B0-----:R-:W-:-:S03]  /*16230*/  IMAD.MOV.U32 R17, RZ, RZ, R2 ;  /* 0x000000ffff117224 */ /* 0x001fc600078e0002 */
[----:B------:R-:W4:Y:S01]  /*16240*/  LDL.LU R2, [R1+0x4ec] ;  /* 0x0004ec0001027983 */ /* 0x000f220000300800 */
[----:B------:R-:W-:-:S05]  /*16250*/  @!P3 IMAD.MOV R17, RZ, RZ, -R17 ;  /* 0x000000ffff11b224 */ /* 0x000fca00078e0a11 */
[----:B------:R0:W-:Y:S04]  /*16260*/  STL [R1+0x408], R17 ;  /* 0x0004081101007387 */ /* 0x0001e80000100800 */
[----:B0-----:R-:W5:Y:S01]  /*16270*/  LDL.LU R17, [R1+0x4280] ;  /* 0x0042800001117983 */ /* 0x001f620000300800 */
[----:B------:R-:W-:-:S13]  /*16280*/  ISETP.GT.U32.AND P5, PT, R27, R9, PT ;  /* 0x000000091b00720c */ /* 0x000fda0003fa4070 */
[----:B------:R-:W-:-:S05]  /*16290*/  @!P5 IMAD.IADD R9, R9, 0x1, -R27 ;  /* 0x000000010909d824 */ /* 0x000fca00078e0a1b */
[----:B------:R-:W-:Y:S02]  /*162a0*/  ISETP.GT.U32.AND P5, PT, R27, R9, PT ;  /* 0x000000091b00720c */ /* 0x000fe40003fa4070 */
[----:B---3--:R-:W-:Y:S02]  /*162b0*/  IABS R4, R15 ;  /* 0x0000000f00047213 */ /* 0x008fe40000000000 */
[----:B------:R-:W-:-:S03]  /*162c0*/  ISETP.GE.AND P2, PT, R13, RZ, PT ;  /* 0x000000ff0d00720c */ /* 0x000fc60003f46270 */
[----:B------:R-:W-:-:S06]  /*162d0*/  IMAD.HI.U32 R13, R0, R4, RZ ;  /* 0x00000004000d7227 */ /* 0x000fcc00078e00ff */
[----:B------:R-:W-:Y:S01]  /*162e0*/  @!P5 IMAD.IADD R9, R9, 0x1, -R27 ;  /* 0x000000010909d824 */ /* 0x000fe200078e0a1b */
[C---:B------:R-:W-:Y:S01]  /*162f0*/  ISETP.GT.U32.AND P5, PT, R27.reuse, R6, PT ;  /* 0x000000061b00720c */ /* 0x040fe20003fa4070 */
[----:B------:R-:W-:Y:S01]  /*16300*/  IMAD.MOV R13, RZ, RZ, -R13 ;  /* 0x000000ffff0d7224 */ /* 0x000fe200078e0a0d */
[----:B------:R-:W-:-:S03]  /*16310*/  ISETP.GT.U32.AND P4, PT, R27, R5, PT ;  /* 0x000000051b00720c */ /* 0x000fc60003f84070 */
[----:B------:R-:W-:Y:S02]  /*16320*/  IMAD R4, R27, R13, R4 ;  /* 0x0000000d1b047224 */ /* 0x000fe400078e0204 */
[----:B------:R-:W-:-:S04]  /*16330*/  IMAD.HI.U32 R13, R0, R10, RZ ;  /* 0x0000000a000d7227 */ /* 0x000fc800078e00ff */
[----:B------:R-:W-:Y:S02]  /*16340*/  IMAD.MOV R13, RZ, RZ, -R13 ;  /* 0x000000ffff0d7224 */ /* 0x000fe400078e0a0d */
[----:B------:R-:W-:Y:S01]  /*16350*/  @!P5 IMAD.IADD R6, R6, 0x1, -R27 ;  /* 0x000000010606d824 */ /* 0x000fe200078e0a1b */
[----:B------:R-:W-:-:S04]  /*16360*/  ISETP.GT.U32.AND P0, PT, R27, R12, PT ;  /* 0x0000000c1b00720c */ /* 0x000fc80003f04070 */
[----:B------:R-:W-:Y:S01]  /*16370*/  ISETP.GT.U32.AND P5, PT, R27, R6, PT ;  /* 0x000000061b00720c */ /* 0x000fe20003fa4070 */
[----:B------:R-:W-:Y:S02]  /*16380*/  @!P4 IMAD.IADD R5, R5, 0x1, -R27 ;  /* 0x000000010505c824 */ /* 0x000fe400078e0a1b */
[----:B------:R-:W-:Y:S01]  /*16390*/  IMAD.MOV.U32 R7, RZ, RZ, R9 ;  /* 0x000000ffff077224 */ /* 0x000fe200078e0009 */
[----:B------:R-:W-:Y:S01]  /*163a0*/  ISETP.GE.AND P4, PT, R15, RZ, PT ;  /* 0x000000ff0f00720c */ /* 0x000fe20003f86270 */
[----:B------:R-:W-:Y:S02]  /*163b0*/  IMAD.MOV.U32 R15, RZ, RZ, R5 ;  /* 0x000000ffff0f7224 */ /* 0x000fe400078e0005 */
[----:B------:R-:W-:Y:S02]  /*163c0*/  @!P2 IMAD.MOV R7, RZ, RZ, -R7 ;  /* 0x000000ffff07a224 */ /* 0x000fe400078e0a07 */
[----:B------:R-:W-:Y:S01]  /*163d0*/  @!P1 IMAD.MOV R15, RZ, RZ, -R15 ;  /* 0x000000ffff0f9224 */ /* 0x000fe200078e0a0f */
[----:B--2---:R-:W-:Y:S01]  /*163e0*/  IABS R11, R19 ;  /* 0x00000013000b7213 */ /* 0x004fe20000000000 */
[----:B------:R-:W-:-:S02]  /*163f0*/  @!P0 IMAD.IADD R12, R12, 0x1, -R27 ;  /* 0x000000010c0c8824 */ /* 0x000fc400078e0a1b */
[----:B------:R-:W-:Y:S01]  /*16400*/  @!P5 IMAD.IADD R6, R6, 0x1, -R27 ;  /* 0x000000010606d824 */ /* 0x000fe200078e0a1b */
[----:B------:R-:W-:Y:S02]  /*16410*/  ISETP.GE.AND P1, PT, R19, RZ, PT ;  /* 0x000000ff1300720c */ /* 0x000fe40003f26270 */
[----:B----4-:R-:W-:Y:S01]  /*16420*/  ISETP.GE.AND P3, PT, R2, RZ, PT ;  /* 0x000000ff0200720c */ /* 0x010fe20003f66270 */
[----:B------:R-:W-:Y:S02]  /*16430*/  IMAD R2, R27, R13, R10 ;  /* 0x0000000d1b027224 */ /* 0x000fe400078e020a */
[----:B------:R-:W2:Y:S04]  /*16440*/  LDL.LU R13, [R1+0x574] ;  /* 0x00057400010d7983 */ /* 0x000ea80000300800 */
[----:B------:R-:W-:Y:S01]  /*16450*/  STL [R1+0x404], R7 ;  /* 0x0004040701007387 */ /* 0x000fe20000100800 */
[----:B-----5:R-:W-:-:S03]  /*16460*/  ISETP.GE.AND P5, PT, R17, RZ, PT ;  /* 0x000000ff1100720c */ /* 0x020fc60003fa6270 */
[----:B------:R-:W3:Y:S04]  /*16470*/  LDL.LU R17, [R1+0x58c] ;  /* 0x00058c0001117983 */ /* 0x000ee80000300800 */
[----:B------:R-:W4:Y:S04]  /*16480*/  LDL.LU R19, [R1+0x590] ;  /* 0x0005900001137983 */ /* 0x000f280000300800 */
[----:B------:R0:W-:Y:S01]  /*16490*/  STL [R1+0x3ec], R15 ;  /* 0x0003ec0f01007387 */ /* 0x0001e20000100800 */
[----:B------:R-:W-:Y:S01]  /*164a0*/  IABS R10, R18 ;  /* 0x00000012000a7213 */ /* 0x000fe20000000000 */
[----:B0-----:R-:W-:-:S04]  /*164b0*/  IMAD.MOV.U32 R15, RZ, RZ, R12 ;  /* 0x000000ffff0f7224 */ /* 0x001fc800078e000c */
[----:B------:R-:W-:Y:S02]  /*164c0*/  @!P6 IMAD.MOV R15, RZ, RZ, -R15 ;  /* 0x000000ffff0fe224 */ /* 0x000fe400078e0a0f */
[----:B------:R-:W-:Y:S02]  /*164d0*/  IMAD.MOV.U32 R12, RZ, RZ, R18 ;  /* 0x000000ffff0c7224 */ /* 0x000fe400078e0012 */
[----:B------:R-:W-:Y:S01]  /*164e0*/  IMAD.MOV.U32 R18, RZ, RZ, R16 ;  /* 0x000000ffff127224 */ /* 0x000fe200078e0010 */
[----:B------:R0:W-:Y:S04]  /*164f0*/  STL [R1+0x3f0], R15 ;  /* 0x0003f00f01007387 */ /* 0x0001e80000100800 */
[----:B------:R-:W5:Y:S01]  /*16500*/  LDL R16, [R1+0x59c] ;  /* 0x00059c0001107983 */ /* 0x000f620000100800 */
[----:B------:R-:W-:Y:S01]  /*16510*/  ISETP.GT.U32.AND P2, PT, R27, R4, PT ;  /* 0x000000041b00720c */ /* 0x000fe20003f44070 */
[----:B------:R-:W-:-:S04]  /*16520*/  IMAD.HI.U32 R8, R0, R11, RZ ;  /* 0x0000000b00087227 */ /* 0x000fc800078e00ff */
[----:B------:R-:W-:Y:S01]  /*16530*/  IMAD.MOV R8, RZ, RZ, -R8 ;  /* 0x000000ffff087224 */ /* 0x000fe200078e0a08 */
[C---:B------:R-:W-:Y:S01]  /*16540*/  ISETP.GT.U32.AND P0, PT, R27.reuse, R2, PT ;  /* 0x000000021b00720c */ /* 0x040fe20003f04070 */
[----:B0-----:R-:W3:Y:S02]  /*16550*/  LDL R15, [R1+0x598] ;  /* 0x00059800010f7983 */ /* 0x001ee40000100800 */
[----:B------:R-:W-:-:S04]  /*16560*/  IMAD R11, R27, R8, R11 ;  /* 0x000000081b0b7224 */ /* 0x000fc800078e020b */
[----:B------:R-:W-:Y:S01]  /*16570*/  @!P2 IMAD.IADD R4, R4, 0x1, -R27 ;  /* 0x000000010404a824 */ /* 0x000fe200078e0a1b */
[----:B------:R-:W-:-:S05]  /*16580*/  ISETP.GT.U32.AND P2, PT, R27, R11, PT ;  /* 0x0000000b1b00720c */ /* 0x000fca0003f44070 */
[----:B------:R-:W-:Y:S01]  /*16590*/  @!P0 IMAD.IADD R2, R2, 0x1, -R27 ;  /* 0x0000000102028824 */ /* 0x000fe200078e0a1b */
[----:B------:R-:W-:-:S07]  /*165a0*/  ISETP.GT.U32.AND P0, PT, R27, R4, PT ;  /* 0x000000041b00720c */ /* 0x000fce0003f04070 */
[----:B------:R-:W-:Y:S01]  /*165b0*/  @!P2 IMAD.IADD R11, R11, 0x1, -R27 ;  /* 0x000000010b0ba824 */ /* 0x000fe200078e0a1b */
[----:B------:R-:W-:-:S05]  /*165c0*/  ISETP.GT.U32.AND P2, PT, R27, R2, PT ;  /* 0x000000021b00720c */ /* 0x000fca0003f44070 */
[----:B------:R-:W-:Y:S02]  /*165d0*/  @!P0 IMAD.IADD R4, R4, 0x1, -R27 ;  /* 0x0000000104048824 */ /* 0x000fe400078e0a1b */
[----:B------:R-:W-:-:S06]  /*165e0*/  @!P3 IMAD.MOV R6, RZ, RZ, -R6 ;  /* 0x000000ffff06b224 */ /* 0x000fcc00078e0a06 */
[----:B------:R-:W-:Y:S01]  /*165f0*/  @!P2 IMAD.IADD R2, R2, 0x1, -R27 ;  /* 0x000000010202a824 */ /* 0x000fe200078e0a1b */
[----:B------:R4:W-:Y:S03]  /*16600*/  STL [R1+0x3f4], R6 ;  /* 0x0003f40601007387 */ /* 0x0009e60000100800 */
[----:B------:R-:W-:Y:S01]  /*16610*/  @!P5 IMAD.MOV R2, RZ, RZ, -R2 ;  /* 0x000000ffff02d224 */ /* 0x000fe200078e0a02 */
[----:B--2---:R-:W-:-:S05]  /*16620*/  IABS R9, R13 ;  /* 0x0000000d00097213 */ /* 0x004fca0000000000 */
[----:B------:R-:W-:-:S04]  /*16630*/  IMAD.HI.U32 R7, R0, R9, RZ ;  /* 0x0000000900077227 */ /* 0x000fc800078e00ff */
[----:B------:R-:W-:-:S04]  /*16640*/  IMAD.MOV R7, RZ, RZ, -R7 ;  /* 0x000000ffff077224 */ /* 0x000fc800078e0a07 */
[----:B------:R-:W-:Y:S02]  /*16650*/  IMAD R9, R27, R7, R9 ;  /* 0x000000071b097224 */ /* 0x000fe400078e0209 */
[----:B------:R-:W-:Y:S02]  /*16660*/  IMAD.MOV.U32 R7, RZ, RZ, R12 ;  /* 0x000000ffff077224 */ /* 0x000fe400078e000c */
[----:B------:R-:W-:-:S04]  /*16670*/  IMAD.MOV.U32 R12, RZ, RZ, R4 ;  /* 0x000000ffff0c7224 */ /* 0x000fc800078e0004 */
[----:B------:R-:W-:-:S05]  /*16680*/  @!P4 IMAD.MOV R12, RZ, RZ, -R12 ;  /* 0x000000ffff0cc224 */ /* 0x000fca00078e0a0c */
[----:B------:R-:W-:Y:S04]  /*16690*/  STL [R1+0x3f8], R12 ;  /* 0x0003f80c01007387 */ /* 0x000fe80000100800 */
[----:B------:R0:W-:Y:S01]  /*166a0*/  STL [R1+0x3fc], R2 ;  /* 0x0003fc0201007387 */ /* 0x0001e20000100800 */
[----:B-----5:R-:W-:-:S03]  /*166b0*/  IABS R4, R16 ;  /* 0x0000001000047213 */ /* 0x020fc60000000000 */
[----:B------:R-:W2:Y:S01]  /*166c0*/  LDL R16, [R1+0x5a4] ;  /* 0x0005a40001107983 */ /* 0x000ea20000100800 */
[----:B------:R-:W-:Y:S01]  /*166d0*/  IMAD.HI.U32 R5, R0, R10, RZ ;  /* 0x0000000a00057227 */ /* 0x000fe200078e00ff */
[----:B------:R-:W-:-:S03]  /*166e0*/  IABS R8, R14 ;  /* 0x0000000e00087213 */ /* 0x000fc60000000000 */
[----:B------:R-:W-:-:S04]  /*166f0*/  IMAD.MOV R5, RZ, RZ, -R5 ;  /* 0x000000ffff057224 */ /* 0x000fc800078e0a05 */
[----:B------:R-:W-:Y:S02]  /*16700*/  IMAD R10, R27, R5, R10 ;  /* 0x000000051b0a7224 */ /* 0x000fe400078e020a */
[----:B------:R-:W-:Y:S01]  /*16710*/  IMAD.HI.U32 R5, R0, R8, RZ ;  /* 0x0000000800057227 */ /* 0x000fe200078e00ff */
[----:B----4-:R-:W-:-:S03]  /*16720*/  IABS R6, R19 ;  /* 0x0000001300067213 */ /* 0x010fc60000000000 */
[----:B------:R-:W-:Y:S02]  /*16730*/  IMAD.MOV R5, RZ, RZ, -R5 ;  /* 0x000000ffff057224 */ /* 0x000fe400078e0a05 */
[----:B0-----:R-:W-:-:S04]  /*16740*/  IMAD.HI.U32 R2, R0, R6, RZ ;  /* 0x0000000600027227 */ /* 0x001fc800078e00ff */
[C---:B------:R-:W-:Y:S01]  /*16750*/  IMAD R8, R27.reuse, R5, R8 ;  /* 0x000000051b087224 */ /* 0x040fe200078e0208 */
[----:B---3--:R-:W-:Y:S02]  /*16760*/  IABS R5, R15 ;  /* 0x0000000f00057213 */ /* 0x008fe40000000000 */
[----:B------:R-:W3:Y:S01]  /*16770*/  LDL R15, [R1+0x5ac] ;  /* 0x0005ac00010f7983 */ /* 0x000ee20000100800 */
[----:B------:R-:W-:Y:S01]  /*16780*/  IMAD.MOV R2, RZ, RZ, -R2 ;  /* 0x000000ffff027224 */ /* 0x000fe200078e0a02 */
[----:B------:R-:W-:Y:S02]  /*16790*/  ISETP.GE.AND P5, PT, R14, RZ, PT ;  /* 0x000000ff0e00720c */ /* 0x000fe40003fa6270 */
[----:B------:R-:W4:Y:S01]  /*167a0*/  LDL R14, [R1+0x5a8] ;  /* 0x0005a800010e7983 */ /* 0x000f220000100800 */
[C---:B------:R-:W-:Y:S01]  /*167b0*/  IMAD R6, R27.reuse, R2, R6 ;  /* 0x000000021b067224 */ /* 0x040fe200078e0206 */
[C---:B------:R-:W-:Y:S02]  /*167c0*/  ISETP.GT.U32.AND P6, PT, R27.reuse, R11, PT ;  /* 0x0000000b1b00720c */ /* 0x040fe40003fc4070 */
[----:B------:R-:W-:-:S02]  /*167d0*/  ISETP.GT.U32.AND P2, PT, R27, R9, PT ;  /* 0x000000091b00720c */ /* 0x000fc40003f44070 */
[----:B------:R-:W-:Y:S02]  /*167e0*/  ISETP.GE.AND P3, PT, R7, RZ, PT ;  /* 0x000000ff0700720c */ /* 0x000fe40003f66270 */
[----:B------:R-:W-:Y:S02]  /*167f0*/  IABS R7, R17 ;  /* 0x0000001100077213 */ /* 0x000fe40000000000 */
[----:B--2---:R-:W-:Y:S02]  /*16800*/  IABS R2, R16 ;  /* 0x0000001000027213 */ /* 0x004fe40000000000 */
[----:B------:R-:W2:Y:S03]  /*16810*/  LDL R16, [R1+0x5b8] ;  /* 0x0005b80001107983 */ /* 0x000ea60000100800 */
[--C-:B------:R-:W-:Y:S01]  /*16820*/  @!P6 IMAD.IADD R11, R11, 0x1, -R27.reuse ;  /* 0x000000010b0be824 */ /* 0x100fe200078e0a1b */
[----:B------:R-:W-:Y:S01]  /*16830*/  ISETP.GT.U32.AND P6, PT, R27, R8, PT ;  /* 0x000000081b00720c */ /* 0x000fe20003fc4070 */
[----:B------:R-:W-:-:S02]  /*16840*/  @!P2 IMAD.IADD R9, R9, 0x1, -R27 ;  /* 0x000000010909a824 */ /* 0x000fc400078e0a1b */
[----:B------:R-:W-:-:S03]  /*16850*/  IMAD.HI.U32 R12, R0, R7, RZ ;  /* 0x00000007000c7227 */ /* 0x000fc600078e00ff */
[C---:B------:R-:W-:Y:S01]  /*16860*/  ISETP.GT.U32.AND P2, PT, R27.reuse, R9, PT ;  /* 0x000000091b00720c */ /* 0x040fe20003f44070 */
[----:B------:R-:W-:Y:S01]  /*16870*/  IMAD.MOV R12, RZ, RZ, -R12 ;  /* 0x000000ffff0c7224 */ /* 0x000fe200078e0a0c */
[----:B------:R-:W-:-:S03]  /*16880*/  ISETP.GT.U32.AND P0, PT, R27, R10, PT ;  /* 0x0000000a1b00720c */ /* 0x000fc60003f04070 */
[----:B------:R-:W-:Y:S02]  /*16890*/  IMAD R7, R27, R12, R7 ;  /* 0x0000000c1b077224 */ /* 0x000fe400078e0207 */
[----:B------:R-:W-:Y:S01]  /*168a0*/  @!P6 IMAD.IADD R8, R8, 0x1, -R27 ;  /* 0x000000010808e824 */ /* 0x000fe200078e0a1b */
[----:B------:R-:W-:Y:S01]  /*168b0*/  ISETP.GE.AND P4, PT, R13, RZ, PT ;  /* 0x000000ff0d00720c */ /* 0x000fe20003f86270 */
[----:B------:R-:W-:-:S03]  /*168c0*/  IMAD.HI.U32 R13, R0, R5, RZ ;  /* 0x00000005000d7227 */ /* 0x000fc600078e00ff */
[----:B------:R-:W-:Y:S01]  /*168d0*/  ISETP.GT.U32.AND P6, PT, R27, R8, PT ;  /* 0x000000081b00720c */ /* 0x000fe20003fc4070 */
[--C-:B------:R-:W-:Y:S01]  /*168e0*/  @!P2 IMAD.IADD R9, R9, 0x1, -R27.reuse ;  /* 0x000000010909a824 */ /* 0x100fe200078e0a1b */
[C---:B------:R-:W-:Y:S01]  /*168f0*/  ISETP.GT.U32.AND P2, PT, R27.reuse, R7, PT ;  /* 0x000000071b00720c */ /* 0x040fe20003f44070 */
[----:B------:R-:W-:Y:S02]  /*16900*/  @!P0 IMAD.IADD R10, R10, 0x1, -R27 ;  /* 0x000000010a0a8824 */ /* 0x000fe400078e0a1b */
[----:B------:R-:W-:Y:S02]  /*16910*/  IMAD.MOV R13, RZ, RZ, -R13 ;  /* 0x000000ffff0d7224 */ /* 0x000fe400078e0a0d */
[----:B------:R-:W-:Y:S01]  /*16920*/  IMAD.HI.U32 R12, R0, R4, RZ ;  /* 0x00000004000c7227 */ /* 0x000fe200078e00ff */
[----:B------:R-:W-:-:S03]  /*16930*/  ISETP.GT.U32.AND P0, PT, R27, R10, PT ;  /* 0x0000000a1b00720c */ /* 0x000fc60003f04070 */
[C---:B------:R-:W-:Y:S01]  /*16940*/  IMAD R5, R27.reuse, R13, R5 ;  /* 0x0000000d1b057224 */ /* 0x040fe200078e0205 */
[----:B---3--:R-:W-:Y:S01]  /*16950*/  IABS R13, R15 ;  /* 0x0000000f000d7213 */ /* 0x008fe20000000000 */
[--C-:B------:R-:W-:Y:S01]  /*16960*/  @!P6 IMAD.IADD R8, R8, 0x1, -R27.reuse ;  /* 0x000000010808e824 */ /* 0x100fe200078e0a1b */
[----:B------:R-:W-:Y:S01]  /*16970*/  ISETP.GT.U32.AND P6, PT, R27, R6, PT ;  /* 0x000000061b00720c */ /* 0x000fe20003fc4070 */
[----:B------:R-:W-:Y:S01]  /*16980*/  @!P2 IMAD.IADD R7, R7, 0x1, -R27 ;  /* 0x000000010707a824 */ /* 0x000fe200078e0a1b */
[----:B------:R-:W-:Y:S01]  /*16990*/  ISETP.GT.U32.AND P2, PT, R27, R5, PT ;  /* 0x000000051b00720c */ /* 0x000fe20003f44070 */
[----:B------:R-:W-:Y:S02]  /*169a0*/  IMAD.MOV R12, RZ, RZ, -R12 ;  /* 0x000000ffff0c7224 */ /* 0x000fe400078e0a0c */
[----:B------:R-:W-:-:S04]  /*169b0*/  IMAD.HI.U32 R15, R0, R2, RZ ;  /* 0x00000002000f7227 */ /* 0x000fc800078e00ff */
[----:B------:R-:W-:Y:S01]  /*169c0*/  IMAD R4, R27, R12, R4 ;  /* 0x0000000c1b047224 */ /* 0x000fe200078e0204 */
[----:B----4-:R-:W-:Y:S01]  /*169d0*/  IABS R12, R14 ;  /* 0x0000000e000c7213 */ /* 0x010fe20000000000 */
[----:B------:R-:W-:Y:S02]  /*169e0*/  IMAD.MOV R15, RZ, RZ, -R15 ;  /* 0x000000ffff0f7224 */ /* 0x000fe400078e0a0f */
[--C-:B------:R-:W-:Y:S01]  /*169f0*/  @!P0 IMAD.IADD R10, R10, 0x1, -R27.reuse ;  /* 0x000000010a0a8824 */ /* 0x100fe200078e0a1b */
[----:B------:R-:W-:Y:S01]  /*16a00*/  ISETP.GE.AND P0, PT, R17, RZ, PT ;  /* 0x000000ff1100720c */ /* 0x000fe20003f06270 */
[----:B------:R-:W-:Y:S01]  /*16a10*/  IMAD R2, R27, R15, R2 ;  /* 0x0000000f1b027224 */ /* 0x000fe200078e0202 */
[----:B------:R-:W3:Y:S01]  /*16a20*/  LDL R17, [R1+0x5b0] ;  /* 0x0005b00001117983 */ /* 0x000ee20000100800 */
[--C-:B------:R-:W-:Y:S02]  /*16a30*/  @!P6 IMAD.IADD R6, R6, 0x1, -R27.reuse ;  /* 0x000000010606e824 */ /* 0x100fe400078e0a1b */
[----:B------:R-:W-:-:S03]  /*16a40*/  @!P2 IMAD.IADD R5, R5, 0x1, -R27 ;  /* 0x000000010505a824 */ /* 0x000fc600078e0a1b */
[----:B------:R-:W-:Y:S04]  /*16a50*/  STL [R1+0x427c], R6 ;  /* 0x00427c0601007387 */ /* 0x000fe80000100800 */
[----:B------:R0:W-:Y:S04]  /*16a60*/  STL [R1+0x4278], R5 ;  /* 0x0042780501007387 */ /* 0x0001e80000100800 */
[----:B0-----:R-:W4:Y:S01]  /*16a70*/  LDL.LU R5, [R1+0xa68] ;  /* 0x000a680001057983 */ /* 0x001f220000300800 */
[----:B--2---:R-:W-:Y:S01]  /*16a80*/  IABS R15, R16 ;  /* 0x00000010000f7213 */ /* 0x004fe20000000000 */
        /* <DEDUP_REMOVED lines=8> */
[----:B--2---:R-:W-:Y:S02]  /*16b10*/  IMAD.MOV.U32 R17, RZ, RZ, R16 ;  /* 0x000000ffff117224 */ /* 0x004fe400078e0010 */
[----:B----4-:R-:W-:Y:S02]  /*16b20*/  IMAD.MOV.U32 R16, RZ, RZ, R5 ;  /* 0x000000ffff107224 */ /* 0x010fe400078e0005 */
[----:B------:R-:W-:Y:S02]  /*16b30*/  IMAD.MOV.U32 R5, RZ, RZ, R11 ;  /* 0x000000ffff057224 */ /* 0x000fe400078e000b */
[----:B------:R-:W2:Y:S01]  /*16b40*/  LDL R11, [R1+0x5c0] ;  /* 0x0005c000010b7983 */ /* 0x000ea20000100800 */
        /* <DEDUP_REMOVED lines=8> */
[----:B------:R-:W3:Y:S04]  /*16bd0*/  LDL.LU R10, [R1+0x9c4] ;  /* 0x0009c400010a7983 */ /* 0x000ee80000300800 */
[----:B------:R0:W-:Y:S01]  /*16be0*/  STL [R1+0x3e8], R5 ;  /* 0x0003e80501007387 */ /* 0x0001e20000100800 */
[----:B------:R-:W-:-:S02]  /*16bf0*/  @!P3 IMAD.MOV R6, RZ, RZ, -R6 ;  /* 0x000000ffff06b224 */ /* 0x000fc400078e0a06 */
[----:B------:R-:W-:Y:S02]  /*16c00*/  @!P5 IMAD.MOV R8, RZ, RZ, -R8 ;  /* 0x000000ffff08d224 */ /* 0x000fe400078e0a08 */
[----:B0-----:R-:W-:Y:S02]  /*16c10*/  IMAD.MOV.U32 R5, RZ, RZ, R9 ;  /* 0x000000ffff057224 */ /* 0x001fe400078e0009 */
[----:B------:R-:W4:Y:S02]  /*16c20*/  LDL R9, [R1+0x5bc] ;  /* 0x0005bc0001097983 */ /* 0x000f240000100800 */
[----:B------:R-:W-:Y:S02]  /*16c30*/  @!P4 IMAD.MOV R5, RZ, RZ, -R5 ;  /* 0x000000ffff05c224 */ /* 0x000fe400078e0a05 */
[----:B------:R0:W-:Y:S01]  /*16c40*/  STL [R1+0x3e4], R6 ;  /* 0x0003e40601007387 */ /* 0x0001e20000100800 */
[----:B------:R-:W-:-:S03]  /*16c50*/  @!P1 IMAD.IADD R7, R7, 0x1, -R27 ;  /* 0x0000000107079824 */ /* 0x000fc600078e0a1b */
[----:B0-----:R-:W5:Y:S04]  /*16c60*/  LDL.LU R6, [R1+0x427c] ;  /* 0x00427c0001067983 */ /* 0x001f680000300800 */
[----:B------:R0:W-:Y:S04]  /*16c70*/  STL [R1+0x3e0], R5 ;  /* 0x0003e00501007387 */ /* 0x0001e80000100800 */
[----:B0-----:R-:W3:Y:S04]  /*16c80*/  LDL.LU R5, [R1+0x4278] ;  /* 0x0042780001057983 */ /* 0x001ee80000300800 */
[----:B------:R2:W-:Y:S02]  /*16c90*/  STL [R1+0x3dc], R8 ;  /* 0x0003dc0801007387 */ /* 0x0005e40000100800 */
[----:B--2---:R-:W-:-:S02]  /*16ca0*/  IABS R8, R11 ;  /* 0x0000000b00087213 */ /* 0x004fc40000000000 */
[----:B------:R-:W2:Y:S04]  /*16cb0*/  LDL.LU R11, [R1+0x598] ;  /* 0x00059800010b7983 */ /* 0x000ea80000300800 */
[----:B------:R0:W-:Y:S04]  /*16cc0*/  STL [R1+0x4274], R22 ;  /* 0x0042741601007387 */ /* 0x0001e80000100800 */
[----:B0-----:R-:W3:Y:S04]  /*16cd0*/  LDL.LU R22, [R1+0x59c] ;  /* 0x00059c0001167983 */ /* 0x001ee80000300800 */
[----:B------:R0:W-:Y:S04]  /*16ce0*/  STL [R1+0x426c], R7 ;  /* 0x00426c0701007387 */ /* 0x0001e80000100800 */
[----:B0-----:R-:W4:Y:S01]  /*16cf0*/  LDL.LU R7, [R1+0x5a8] ;  /* 0x0005a80001077983 */ /* 0x001f220000300800 */
[----:B------:R-:W-:-:S02]  /*16d00*/  ISETP.GT.U32.AND P2, PT, R27, R2, PT ;  /* 0x000000021b00720c */ /* 0x000fc40003f44070 */
[----:B------:R-:W-:-:S11]  /*16d10*/  ISETP.GT.U32.AND P6, PT, R27, R4, PT ;  /* 0x000000041b00720c */ /* 0x000fd60003fc4070 */
[--C-:B------:R-:W-:Y:S01]  /*16d20*/  @!P2 IMAD.IADD R2, R2, 0x1, -R27.reuse ;  /* 0x000000010202a824 */ /* 0x100fe200078e0a1b */
[C---:B-----5:R-:W-:Y:S01]  /*16d30*/  ISETP.GT.U32.AND P2, PT, R27.reuse, R6, PT ;  /* 0x000000061b00720c */ /* 0x060fe20003f44070 */
[----:B------:R-:W-:Y:S01]  /*16d40*/  @!P6 IMAD.IADD R4, R4, 0x1, -R27 ;  /* 0x000000010404e824 */ /* 0x000fe200078e0a1b */
[----:B----4-:R0:W-:Y:S04]  /*16d50*/  STL [R1+0x4270], R7 ;  /* 0x0042700701007387 */ /* 0x0101e80000100800 */
[----:B0-----:R-:W4:Y:S01]  /*16d60*/  LDL.LU R7, [R1+0x5a4] ;  /* 0x0005a40001077983 */ /* 0x001f220000300800 */
[----:B------:R-:W-:-:S06]  /*16d70*/  ISETP.GT.U32.AND P5, PT, R27, R4, PT ;  /* 0x000000041b00720c */ /* 0x000fcc0003fa4070 */
[----:B------:R-:W-:Y:S01]  /*16d80*/  @!P2 IMAD.IADD R6, R6, 0x1, -R27 ;  /* 0x000000010606a824 */ /* 0x000fe200078e0a1b */
[C---:B------:R-:W-:Y:S02]  /*16d90*/  ISETP.GT.U32.AND P1, PT, R27.reuse, R12, PT ;  /* 0x0000000c1b00720c */ /* 0x040fe40003f24070 */
[----:B------:R-:W-:Y:S02]  /*16da0*/  ISETP.GT.U32.AND P2, PT, R27, R13, PT ;  /* 0x0000000d1b00720c */ /* 0x000fe40003f44070 */
[----:B------:R-:W-:Y:S01]  /*16db0*/  ISETP.GE.AND P6, PT, R19, RZ, PT ;  /* 0x000000ff1300720c */ /* 0x000fe20003fc6270 */
[----:B------:R-:W-:Y:S01]  /*16dc0*/  IMAD.HI.U32 R19, R0, R15, RZ ;  /* 0x0000000f00137227 */ /* 0x000fe200078e00ff */
[----:B------:R-:W-:-:S03]  /*16dd0*/  IABS R9, R9 ;  /* 0x0000000900097213 */ /* 0x000fc60000000000 */
[----:B------:R-:W-:Y:S02]  /*16de0*/  IMAD.MOV R19, RZ, RZ, -R19 ;  /* 0x000000ffff137224 */ /* 0x000fe400078e0a13 */
[----:B------:R-:W-:Y:S01]  /*16df0*/  @!P5 IMAD.IADD R4, R4, 0x1, -R27 ;  /* 0x000000010404d824 */ /* 0x000fe200078e0a1b */
[----:B--2---:R-:W-:Y:S01]  /*16e00*/  ISETP.GE.AND P5, PT, R11, RZ, PT ;  /* 0x000000ff0b00720c */ /* 0x004fe20003fa6270 */
[----:B------:R-:W-:Y:S01]  /*16e10*/  IMAD R15, R27, R19, R15 ;  /* 0x000000131b0f7224 */ /* 0x000fe200078e020f */
[----:B------:R0:W-:Y:S01]  /*16e20*/  STL [R1+0x4264], R0 ;  /* 0x0042640001007387 */ /* 0x0001e20000100800 */
[----:B---3--:R-:W-:Y:S02]  /*16e30*/  IMAD.MOV.U32 R19, RZ, RZ, R10 ;  /* 0x000000ffff137224 */ /* 0x008fe400078e000a */
[----:B------:R-:W-:-:S04]  /*16e40*/  IMAD.HI.U32 R11, R0, R9, RZ ;  /* 0x00000009000b7227 */ /* 0x000fc800078e00ff */
[----:B------:R-:W-:Y:S02]  /*16e50*/  IMAD.HI.U32 R10, R0, R8, RZ ;  /* 0x00000008000a7227 */ /* 0x000fe400078e00ff */
[----:B0-----:R-:W2:Y:S02]  /*16e60*/  LDL.LU R0, [R1+0x5c8] ;  /* 0x0005c80001007983 */ /* 0x001ea40000300800 */
[--C-:B------:R-:W-:Y:S01]  /*16e70*/  @!P1 IMAD.IADD R12, R12, 0x1, -R27.reuse ;  /* 0x000000010c0c9824 */ /* 0x100fe200078e0a1b */
[----:B------:R-:W-:Y:S01]  /*16e80*/  ISETP.GE.AND P1, PT, R22, RZ, PT ;  /* 0x000000ff1600720c */ /* 0x000fe20003f26270 */
[----:B------:R-:W-:Y:S01]  /*16e90*/  @!P2 IMAD.IADD R13, R13, 0x1, -R27 ;  /* 0x000000010d0da824 */ /* 0x000fe200078e0a1b */
[----:B------:R-:W3:Y:S01]  /*16ea0*/  LDL.LU R22, [R1+0x4274] ;  /* 0x0042740001167983 */ /* 0x000ee20000300800 */
[----:B----4-:R-:W-:-:S03]  /*16eb0*/  ISETP.GE.AND P2, PT, R7, RZ, PT ;  /* 0x000000ff0700720c */ /* 0x010fc60003f46270 */
[----:B------:R-:W4:Y:S01]  /*16ec0*/  LDL.LU R7, [R1+0x4270] ;  /* 0x0042700001077983 */ /* 0x000f220000300800 */
[----:B------:R-:W-:-:S13]  /*16ed0*/  ISETP.GT.U32.AND P3, PT, R27, R5, PT ;  /* 0x000000051b00720c */ /* 0x000fda0003f64070 */
[----:B------:R-:W-:Y:S01]  /*16ee0*/  @!P3 IMAD.IADD R5, R5, 0x1, -R27 ;  /* 0x000000010505b824 */ /* 0x000fe200078e0a1b */
[----:B------:R-:W-:-:S13]  /*16ef0*/  ISETP.GT.U32.AND P3, PT, R27, R14, PT ;  /* 0x0000000e1b00720c */ /* 0x000fda0003f64070 */
[----:B------:R-:W-:Y:S01]  /*16f00*/  @!P3 IMAD.IADD R14, R14, 0x1, -R27 ;  /* 0x000000010e0eb824 */ /* 0x000fe200078e0a1b */
[----:B----4-:R-:W-:Y:S02]  /*16f10*/  ISETP.GE.AND P3, PT, R7, RZ, PT ;  /* 0x000000ff0700720c */ /* 0x010fe40003f66270 */
[----:B------:R-:W4:Y:S01]  /*16f20*/  LDL.LU R7, [R1+0x426c] ;  /* 0x00426c0001077983 */ /* 0x000f220000300800 */
[----:B------:R-:W-:-:S04]  /*16f30*/  IMAD.MOV R11, RZ, RZ, -R11 ;  /* 0x000000ffff0b7224 */ /* 0x000fc800078e0a0b */
[C---:B------:R-:W-:Y:S02]  /*16f40*/  IMAD R9, R27.reuse, R11, R9 ;  /* 0x0000000b1b097224 */ /* 0x040fe400078e0209 */
[----:B--2---:R-:W-:Y:S02]  /*16f50*/  IMAD.MOV.U32 R11, RZ, RZ, R0 ;  /* 0x000000ffff0b7224 */ /* 0x004fe400078e0000 */
[----:B------:R-:W-:Y:S01]  /*16f60*/  IMAD.MOV R10, RZ, RZ, -R10 ;  /* 0x000000ffff0a7224 */ /* 0x000fe200078e0a0a */
[----:B------:R0:W-:Y:S01]  /*16f70*/  STL [R1+0x4268], R9 ;  /* 0x0042680901007387 */ /* 0x0001e20000100800 */
[----:B------:R-:W-:Y:S02]  /*16f80*/  IMAD.MOV.U32 R0, RZ, RZ, R5 ;  /* 0x000000ffff007224 */ /* 0x000fe400078e0005 */
[----:B------:R-:W-:Y:S01]  /*16f90*/  IMAD R8, R27, R10, R8 ;  /* 0x0000000a1b087224 */ /* 0x000fe200078e0208 */
[----:B------:R1:W-:Y:S01]  /*16fa0*/  STL [R1+0x4260], R11 ;  /* 0x0042600b01007387 */ /* 0x0003e20000100800 */
[----:B------:R-:W-:-:S03]  /*16fb0*/  IABS R10, R11 ;  /* 0x0000000b000a7213 */ /* 0x000fc60000000000 */
[----:B------:R-:W2:Y:S01]  /*16fc0*/  LDL.LU R5, [R1+0x5ac] ;  /* 0x0005ac0001057983 */ /* 0x000ea20000300800 */
[----:B------:R-:W-:Y:S01]  /*16fd0*/  ISETP.GT.U32.AND P4, PT, R27, R2, PT ;  /* 0x000000021b00720c */ /* 0x000fe20003f84070 */
[----:B------:R-:W-:Y:S02]  /*16fe0*/  @!P6 IMAD.MOV R6, RZ, RZ, -R6 ;  /* 0x000000ffff06e224 */ /* 0x000fe400078e0a06 */
[----:B0-----:R-:W-:Y:S02]  /*16ff0*/  IMAD.MOV.U32 R9, RZ, RZ, R4 ;  /* 0x000000ffff097224 */ /* 0x001fe400078e0004 */
[----:B------:R-:W-:Y:S02]  /*17000*/  @!P5 IMAD.MOV R0, RZ, RZ, -R0 ;  /* 0x000000ffff00d224 */ /* 0x000fe400078e0a00 */
[----:B----4-:R-:W-:-:S05]  /*17010*/  @!P0 IMAD.MOV R7, RZ, RZ, -R7 ;  /* 0x000000ffff078224 */ /* 0x010fca00078e0a07 */
[----:B------:R0:W-:Y:S04]  /*17020*/  STL [R1+0x3d0], R7 ;  /* 0x0003d00701007387 */ /* 0x0001e80000100800 */
[----:B-1----:R-:W4:Y:S01]  /*17030*/  LDL.LU R11, [R1+0x5b0] ;  /* 0x0005b000010b7983 */ /* 0x002f220000300800 */
[----:B------:R-:W-:Y:S01]  /*17040*/  @!P4 IMAD.IADD R2, R2, 0x1, -R27 ;  /* 0x000000010202c824 */ /* 0x000fe200078e0a1b */
[----:B------:R-:W-:Y:S01]  /*17050*/  ISETP.GT.U32.AND P4, PT, R27, R15, PT ;  /* 0x0000000f1b00720c */ /* 0x000fe20003f84070 */
[----:B------:R-:W-:Y:S01]  /*17060*/  @!P1 IMAD.MOV R9, RZ, RZ, -R9 ;  /* 0x000000ffff099224 */ /* 0x000fe200078e0a09 */
[----:B------:R1:W-:Y:S04]  /*17070*/  STL [R1+0x3cc], R6 ;  /* 0x0003cc0601007387 */ /* 0x0003e80000100800 */
[----:B0-----:R-:W5:Y:S04]  /*17080*/  LDL.LU R7, [R1+0x5bc] ;  /* 0x0005bc0001077983 */ /* 0x001f680000300800 */
[----:B-1----:R-:W3:Y:S04]  /*17090*/  LDL.LU R6, [R1+0x5c0] ;  /* 0x0005c00001067983 */ /* 0x002ee80000300800 */
[----:B------:R0:W-:Y:S04]  /*170a0*/  STL [R1+0x3c8], R0 ;  /* 0x0003c80001007387 */ /* 0x0001e80000100800 */
[----:B------:R-:W5:Y:S01]  /*170b0*/  LDL.LU R4, [R1+0x5cc] ;  /* 0x0005cc0001047983 */ /* 0x000f620000300800 */
[----:B0-----:R-:W-:-:S03]  /*170c0*/  IMAD.MOV.U32 R0, RZ, RZ, R2 ;  /* 0x000000ffff007224 */ /* 0x001fc600078e0002 */
[----:B------:R-:W5:Y:S04]  /*170d0*/  LDL.LU R2, [R1+0x5b8] ;  /* 0x0005b80001027983 */ /* 0x000f680000300800 */
[----:B------:R0:W-:Y:S01]  /*170e0*/  STL [R1+0x3c4], R9 ;  /* 0x0003c40901007387 */ /* 0x0001e20000100800 */
[--C-:B------:R-:W-:Y:S01]  /*170f0*/  @!P4 IMAD.IADD R15, R15, 0x1, -R27.reuse ;  /* 0x000000010f0fc824 */ /* 0x100fe200078e0a1b */
[----:B------:R-:W-:Y:S01]  /*17100*/  ISETP.GT.U32.AND P4, PT, R27, R13, PT ;  /* 0x0000000d1b00720c */ /* 0x000fe20003f84070 */
[----:B------:R-:W-:Y:S01]  /*17110*/  @!P2 IMAD.MOV R0, RZ, RZ, -R0 ;  /* 0x000000ffff00a224 */ /* 0x000fe200078e0a00 */
[----:B0-----:R-:W3:Y:S04]  /*17120*/  LDL.LU R9, [R1+0x4268] ;  /* 0x0042680001097983 */ /* 0x001ee80000300800 */
[----:B------:R0:W-:Y:S07]  /*17130*/  STL [R1+0x3c0], R0 ;  /* 0x0003c00001007387 */ /* 0x0001ee0000100800 */
[----:B------:R-:W-:Y:S01]  /*17140*/  @!P4 IMAD.IADD R13, R13, 0x1, -R27 ;  /* 0x000000010d0dc824 */ /* 0x000fe200078e0a1b */
[----:B0-----:R-:W5:Y:S01]  /*17150*/  LDL.LU R0, [R1+0x4264] ;  /* 0x0042640001007983 */ /* 0x001f620000300800 */
[----:B----4-:R-:W-:-:S03]  /*17160*/  ISETP.GE.AND P4, PT, R11, RZ, PT ;  /* 0x000000ff0b00720c */ /* 0x010fc60003f86270 */
[----:B------:R-:W4:Y:S01]  /*17170*/  LDL.LU R11, [R1+0x4260] ;  /* 0x00426000010b7983 */ /* 0x000f220000300800 */
[C---:B------:R-:W-:Y:S02]  /*17180*/  ISETP.GT.U32.AND P0, PT, R27.reuse, R12, PT ;  /* 0x0000000c1b00720c */ /* 0x040fe40003f04070 */
[----:B------:R-:W-:Y:S02]  /*17190*/  ISETP.GT.U32.AND P5, PT, R27, R14, PT ;  /* 0x0000000e1b00720c */ /* 0x000fe40003fa4070 */
[----:B--2---:R-:W-:-:S09]  /*171a0*/  ISETP.GE.AND P2, PT, R5, RZ, PT ;  /* 0x000000ff0500720c */ /* 0x004fd20003f46270 */
[--C-:B------:R-:W-:Y:S01]  /*171b0*/  @!P0 IMAD.IADD R12, R12, 0x1, -R27.reuse ;  /* 0x000000010c0c8824 */ /* 0x100fe200078e0a1b */
[C---:B------:R-:W-:Y:S02]  /*171c0*/  ISETP.GT.U32.AND P0, PT, R27.reuse, R8, PT ;  /* 0x000000081b00720c */ /* 0x040fe40003f04070 */
[C---:B------:R-:W-:Y:S01]  /*171d0*/  ISETP.GT.U32.AND P6, PT, R27.reuse, R15, PT ;  /* 0x0000000f1b00720c */ /* 0x040fe20003fc4070 */
[----:B------:R-:W-:Y:S01]  /*171e0*/  @!P5 IMAD.IADD R14, R14, 0x1, -R27 ;  /* 0x000000010e0ed824 */ /* 0x000fe200078e0a1b */
[----:B---3--:R-:W-:-:S09]  /*171f0*/  ISETP.GT.U32.AND P1, PT, R27, R9, PT ;  /* 0x000000091b00720c */ /* 0x008fd20003f24070 */
[----:B------:R-:W-:-:S04]  /*17200*/  @!P0 IMAD.IADD R8, R8, 0x1, -R27 ;  /* 0x0000000108088824 */ /* 0x000fc800078e0a1b */
[----:B------:R-:W-:Y:S01]  /*17210*/  @!P1 IMAD.IADD R9, R9, 0x1, -R27 ;  /* 0x0000000109099824 */ /* 0x000fe200078e0a1b */
[----:B------:R-:W-:Y:S01]  /*17220*/  ISETP.GE.AND P1, PT, R6, RZ, PT ;  /* 0x000000ff0600720c */ /* 0x000fe20003f26270 */
[----:B-----5:R-:W-:Y:S01]  /*17230*/  IMAD.HI.U32 R5, R0, R10, RZ ;  /* 0x0000000a00057227 */ /* 0x020fe200078e00ff */
[----:B------:R-:W2:Y:S03]  /*17240*/  LDL.LU R6, [R1+0x5dc] ;  /* 0x0005dc0001067983 */ /* 0x000ea60000300800 */
[----:B------:R-:W-:-:S04]  /*17250*/  IMAD.MOV R5, RZ, RZ, -R5 ;  /* 0x000000ffff057224 */ /* 0x000fc800078e0a05 */
[C---:B------:R-:W-:Y:S01]  /*17260*/  IMAD R5, R27.reuse, R5, R10 ;  /* 0x000000051b057224 */ /* 0x040fe200078e020a */
[----:B------:R-:W-:Y:S01]  /*17270*/  ISETP.GE.AND P5, PT, R2, RZ, PT ;  /* 0x000000ff0200720c */ /* 0x000fe20003fa6270 */
[----:B------:R-:W-:Y:S01]  /*17280*/  IMAD.MOV.U32 R2, RZ, RZ, R12 ;  /* 0x000000ffff027224 */ /* 0x000fe200078e000c */
[----:B------:R-:W-:Y:S01]  /*17290*/  ISETP.GT.U32.AND P0, PT, R27, R9, PT ;  /* 0x000000091b00720c */ /* 0x000fe20003f04070 */
[----:B------:R-:W-:Y:S01]  /*172a0*/  @!P6 IMAD.IADD R15, R15, 0x1, -R27 ;  /* 0x000000010f0fe824 */ /* 0x000fe200078e0a1b */
[----:B------:R-:W-:Y:S01]  /*172b0*/  ISETP.GE.AND P6, PT, R7, RZ, PT ;  /* 0x000000ff0700720c */ /* 0x000fe20003fc6270 */
[----:B------:R-:W-:Y:S02]  /*172c0*/  @!P3 IMAD.MOV R2, RZ, RZ, -R2 ;  /* 0x000000ffff02b224 */ /* 0x000fe400078e0a02 */
[----:B------:R-:W-:-:S03]  /*172d0*/  IMAD.MOV.U32 R12, RZ, RZ, R15 ;  /* 0x000000ffff0c7224 */ /* 0x000fc600078e000f */
[----:B------:R-:W-:Y:S05]  /*172e0*/  STL [R1+0x3bc], R2 ;  /* 0x0003bc0201007387 */ /* 0x000fea0000100800 */
[----:B------:R-:W-:Y:S02]  /*172f0*/  @!P0 IMAD.IADD R9, R9, 0x1, -R27 ;  /* 0x0000000109098824 */ /* 0x000fe400078e0a1b */
[----:B------:R-:W-:Y:S02]  /*17300*/  @!P5 IMAD.MOV R12, RZ, RZ, -R12 ;  /* 0x000000ffff0cd224 */ /* 0x000fe400078e0a0c */
[----:B------:R-:W-:Y:S02]  /*17310*/  @!P6 IMAD.MOV R9, RZ, RZ, -R9 ;  /* 0x000000ffff09e224 */ /* 0x000fe400078e0a09 */
[----:B----4-:R-:W-:-:S02]  /*17320*/  IMAD.MOV.U32 R10, RZ, RZ, R11 ;  /* 0x000000ffff0a7224 */ /* 0x010fc400078e000b */
[----:B------:R-:W-:-:S04]  /*17330*/  IMAD.MOV.U32 R11, RZ, RZ, R13 ;  /* 0x000000ffff0b7224 */ /* 0x000fc800078e000d */
[----:B------:R-:W-:Y:S01]  /*17340*/  @!P2 IMAD.MOV R11, RZ, RZ, -R11 ;  /* 0x000000ffff0ba224 */ /* 0x000fe200078e0a0b */
[----:B------:R-:W-:Y:S01]  /*17350*/  ISETP.GT.U32.AND P2, PT, R27, R8, PT ;  /* 0x000000081b00720c */ /* 0x000fe20003f44070 */
[----:B------:R-:W-:-:S03]  /*17360*/  IMAD.MOV.U32 R13, RZ, RZ, R14 ;  /* 0x000000ffff0d7224 */ /* 0x000fc600078e000e */
[----:B------:R0:W-:Y:S01]  /*17370*/  STL [R1+0x3b8], R11 ;  /* 0x0003b80b01007387 */ /* 0x0001e20000100800 */
[----:B------:R-:W-:Y:S01]  /*17380*/  @!P4 IMAD.MOV R13, RZ, RZ, -R13 ;  /* 0x000000ffff0dc224 */ /* 0x000fe200078e0a0d */
[----:B------:R-:W-:Y:S02]  /*17390*/  ISETP.GE.AND P4, PT, R10, RZ, PT ;  /* 0x000000ff0a00720c */ /* 0x000fe40003f86270 */
[----:B0-----:R-:W3:Y:S05]  /*173a0*/  LDL.LU R11, [R1+0x5e4] ;  /* 0x0005e400010b7983 */ /* 0x001eea0000300800 */
[----:B------:R-:W-:Y:S01]  /*173b0*/  @!P2 IMAD.IADD R8, R8, 0x1, -R27 ;  /* 0x000000010808a824 */ /* 0x000fe200078e0a1b */
[----:B------:R-:W4:Y:S04]  /*173c0*/  LDL.LU R15, [R1+0x5d4] ;  /* 0x0005d400010f7983 */ /* 0x000f280000300800 */
[----:B------:R-:W5:Y:S01]  /*173d0*/  LDL.LU R10, [R1+0x5f4] ;  /* 0x0005f400010a7983 */ /* 0x000f620000300800 */
[----:B------:R-:W-:-:S03]  /*173e0*/  @!P1 IMAD.MOV R8, RZ, RZ, -R8 ;  /* 0x000000ffff089224 */ /* 0x000fc600078e0a08 */
[----:B------:R-:W5:Y:S04]  /*173f0*/  LDL.LU R14, [R1+0x5d8] ;  /* 0x0005d800010e7983 */ /* 0x000f680000300800 */
[----:B------:R-:W-:Y:S04]  /*17400*/  STL [R1+0x168], R13 ;  /* 0x0001680d01007387 */ /* 0x000fe80000100800 */
[----:B------:R-:W-:Y:S04]  /*17410*/  STL [R1+0x3b4], R12 ;  /* 0x0003b40c01007387 */ /* 0x000fe80000100800 */
[----:B------:R-:W-:Y:S04]  /*17420*/  STL [R1+0x3a0], R9 ;  /* 0x0003a00901007387 */ /* 0x000fe80000100800 */
[----:B------:R0:W-:Y:S04]  /*17430*/  STL [R1+0x3b0], R8 ;  /* 0x0003b00801007387 */ /* 0x0001e80000100800 */
[----:B0-----:R-:W5:Y:S01]  /*17440*/  LDL R8, [R1+0x5e8] ;  /* 0x0005e80001087983 */ /* 0x001f620000100800 */
[----:B------:R-:W-:-:S02]  /*17450*/  ISETP.GT.U32.AND P3, PT, R27, R5, PT ;  /* 0x000000051b00720c */ /* 0x000fc40003f64070 */
[----:B------:R-:W-:-:S05]  /*17460*/  IABS R7, R4 ;  /* 0x0000000400077213 */ /* 0x000fca0000000000 */
[----:B------:R-:W-:Y:S01]  /*17470*/  IMAD.HI.U32 R2, R0, R7, RZ ;  /* 0x0000000700027227 */ /* 0x000fe200078e00ff */
[----:B------:R-:W-:-:S03]  /*17480*/  ISETP.GE.AND P5, PT, R4, RZ, PT ;  /* 0x000000ff0400720c */ /* 0x000fc60003fa6270 */
[----:B------:R-:W-:Y:S01]  /*17490*/  IMAD.MOV R2, RZ, RZ, -R2 ;  /* 0x000000ffff027224 */ /* 0x000fe200078e0a02 */
[----:B--2---:R-:W-:Y:S01]  /*174a0*/  IABS R4, R6 ;  /* 0x0000000600047213 */ /* 0x004fe20000000000 */
[----:B------:R-:W-:Y:S02]  /*174b0*/  @!P3 IMAD.IADD R5, R5, 0x1, -R27 ;  /* 0x000000010505b824 */ /* 0x000fe400078e0a1b */
[C---:B------:R-:W-:Y:S01]  /*174c0*/  IMAD R7, R27.reuse, R2, R7 ;  /* 0x000000021b077224 */ /* 0x040fe200078e0207 */
[----:B------:R-:W-:Y:S01]  /*174d0*/  ISETP.GE.AND P0, PT, R6, RZ, PT ;  /* 0x000000ff0600720c */ /* 0x000fe20003f06270 */
[----:B------:R-:W-:Y:S01]  /*174e0*/  IMAD.HI.U32 R6, R0, R4, RZ ;  /* 0x0000000400067227 */ /* 0x000fe200078e00ff */
[C---:B------:R-:W-:Y:S02]  /*174f0*/  ISETP.GT.U32.AND P6, PT, R27.reuse, R5, PT ;  /* 0x000000051b00720c */ /* 0x040fe40003fc4070 */
[----:B------:R-:W-:Y:S01]  /*17500*/  ISETP.GT.U32.AND P3, PT, R27, R7, PT ;  /* 0x000000071b00720c */ /* 0x000fe20003f64070 */
[----:B------:R-:W-:-:S04]  /*17510*/  IMAD.MOV R6, RZ, RZ, -R6 ;  /* 0x000000ffff067224 */ /* 0x000fc800078e0a06 */
[----:B------:R-:W-:-:S06]  /*17520*/  IMAD R4, R27, R6, R4 ;  /* 0x000000061b047224 */ /* 0x000fcc00078e0204 */
[--C-:B------:R-:W-:Y:S01]  /*17530*/  @!P6 IMAD.IADD R5, R5, 0x1, -R27.reuse ;  /* 0x000000010505e824 */ /* 0x100fe200078e0a1b */
[----:B------:R-:W-:Y:S01]  /*17540*/  ISETP.GT.U32.AND P6, PT, R27, R4, PT ;  /* 0x000000041b00720c */ /* 0x000fe20003fc4070 */
[----:B------:R-:W-:-:S05]  /*17550*/  @!P3 IMAD.IADD R7, R7, 0x1, -R27 ;  /* 0x000000010707b824 */ /* 0x000fca00078e0a1b */
[----:B------:R-:W-:-:S07]  /*17560*/  ISETP.GT.U32.AND P3, PT, R27, R7, PT ;  /* 0x000000071b00720c */ /* 0x000fce0003f64070 */
[----:B------:R-:W-:-:S05]  /*17570*/  @!P6 IMAD.IADD R4, R4, 0x1, -R27 ;  /* 0x000000010404e824 */ /* 0x000fca00078e0a1b */
[----:B------:R-:W-:Y:S01]  /*17580*/  ISETP.GT.U32.AND P6, PT, R27, R4, PT ;  /* 0x000000041b00720c */ /* 0x000fe20003fc4070 */
[----:B------:R-:W-:-:S12]  /*17590*/  @!P3 IMAD.IADD R7, R7, 0x1, -R27 ;  /* 0x000000010707b824 */ /* 0x000fd800078e0a1b */
[----:B------:R-:W-:Y:S01]  /*175a0*/  @!P6 IMAD.IADD R4, R4, 0x1, -R27 ;  /* 0x000000010404e824 */ /* 0x000fe200078e0a1b */
[----:B---3--:R-:W-:Y:S02]  /*175b0*/  IABS R2, R11 ;  /* 0x0000000b00027213 */ /* 0x008fe40000000000 */
[----:B------:R-:W-:Y:S02]  /*175c0*/  ISETP.GE.AND P2, PT, R11, RZ, PT ;  /* 0x000000ff0b00720c */ /* 0x000fe40003f46270 */
[----:B----4-:R-:W-:Y:S01]  /*175d0*/  IABS R11, R15 ;  /* 0x0000000f000b7213 */ /* 0x010fe20000000000 */
[----:B------:R-:W-:Y:S01]  /*175e0*/  IMAD.HI.U32 R6, R0, R2, RZ ;  /* 0x0000000200067227 */ /* 0x000fe200078e00ff */
[----:B-----5:R-:W-:-:S03]  /*175f0*/  IABS R12, R10 ;  /* 0x0000000a000c7213 */ /* 0x020fc60000000000 */
[----:B------:R-:W-:Y:S01]  /*17600*/  IMAD.MOV R6, RZ, RZ, -R6 ;  /* 0x000000ffff067224 */ /* 0x000fe200078e0a06 */
[----:B------:R-:W-:Y:S01]  /*17610*/  ISETP.GE.AND P1, PT, R10, RZ, PT ;  /* 0x000000ff0a00720c */ /* 0x000fe20003f26270 */
[----:B------:R-:W-:Y:S01]  /*17620*/  IMAD.HI.U32 R10, R0, R11, RZ ;  /* 0x0000000b000a7227 */ /* 0x000fe200078e00ff */
[----:B------:R-:W-:-:S03]  /*17630*/  IABS R9, R14 ;  /* 0x0000000e00097213 */ /* 0x000fc60000000000 */
[----:B------:R-:W-:-:S04]  /*17640*/  IMAD.HI.U32 R13, R0, R12, RZ ;  /* 0x0000000c000d7227 */ /* 0x000fc800078e00ff */
[----:B------:R-:W-:Y:S02]  /*17650*/  IMAD.MOV R13, RZ, RZ, -R13 ;  /* 0x000000ffff0d7224 */ /* 0x000fe400078e0a0d */
[C---:B------:R-:W-:Y:S02]  /*17660*/  IMAD R2, R27.reuse, R6, R2 ;  /* 0x000000061b027224 */ /* 0x040fe400078e0202 */
[----:B------:R-:W-:Y:S02]  /*17670*/  IMAD.MOV R10, RZ, RZ, -R10 ;  /* 0x000000ffff0a7224 */ /* 0x000fe400078e0a0a */
[C---:B------:R-:W-:Y:S02]  /*17680*/  IMAD R12, R27.reuse, R13, R12 ;  /* 0x0000000d1b0c7224 */ /* 0x040fe400078e020c */
[----:B------:R-:W-:Y:S02]  /*17690*/  IMAD.MOV.U32 R13, RZ, RZ, R5 ;  /* 0x000000ffff0d7224 */ /* 0x000fe400078e0005 */
[----:B------:R-:W-:-:S02]  /*176a0*/  IMAD R11, R27, R10, R11 ;  /* 0x0000000a1b0b7224 */ /* 0x000fc400078e020b */
[----:B------:R-:W-:Y:S01]  /*176b0*/  IMAD.MOV.U32 R10, RZ, RZ, R7 ;  /* 0x000000ffff0a7224 */ /* 0x000fe200078e0007 */
[----:B------:R-:W-:Y:S01]  /*176c0*/  IABS R6, R8 ;  /* 0x0000000800067213 */ /* 0x000fe20000000000 */
[----:B------:R-:W-:Y:S01]  /*176d0*/  IMAD.HI.U32 R8, R0, R9, RZ ;  /* 0x0000000900087227 */ /* 0x000fe200078e00ff */
[----:B------:R-:W2:Y:S03]  /*176e0*/  LDL R7, [R1+0x5fc] ;  /* 0x0005fc0001077983 */ /* 0x000ea60000100800 */
[----:B------:R-:W-:Y:S02]  /*176f0*/  IMAD.MOV R8, RZ, RZ, -R8 ;  /* 0x000000ffff087224 */ /* 0x000fe400078e0a08 */
[----:B------:R-:W-:Y:S02]  /*17700*/  @!P4 IMAD.MOV R13, RZ, RZ, -R13 ;  /* 0x000000ffff0dc224 */ /* 0x000fe400078e0a0d */
[----:B------:R-:W-:-:S02]  /*17710*/  @!P5 IMAD.MOV R10, RZ, RZ, -R10 ;  /* 0x000000ffff0ad224 */ /* 0x000fc400078e0a0a */
[----:B------:R-:W-:Y:S02]  /*17720*/  IMAD R9, R27, R8, R9 ;  /* 0x000000081b097224 */ /* 0x000fe400078e0209 */
[----:B------:R-:W3:Y:S01]  /*17730*/  LDL R8, [R1+0x604] ;  /* 0x0006040001087983 */ /* 0x000ee20000100800 */
[----:B------:R-:W-:-:S03]  /*17740*/  ISETP.GE.AND P6, PT, R15, RZ, PT ;  /* 0x000000ff0f00720c */ /* 0x000fc60003fc6270 */
[----:B------:R0:W-:Y:S04]  /*17750*/  STL [R1+0x3a4], R13 ;  /* 0x0003a40d01007387 */ /* 0x0001e80000100800 */
[----:B0-----:R-:W4:Y:S04]  /*17760*/  LDL R13, [R1+0x608] ;  /* 0x00060800010d7983 */ /* 0x001f280000100800 */
[----:B------:R-:W-:Y:S04]  /*17770*/  STL [R1+0x3ac], R10 ;  /* 0x0003ac0a01007387 */ /* 0x000fe80000100800 */
[----:B------:R-:W5:Y:S04]  /*17780*/  LDL.LU R15, [R1+0x60c] ;  /* 0x00060c00010f7983 */ /* 0x000f680000300800 */
[----:B-----5:R0:W-:Y:S04]  /*17790*/  STL [R1+0x4258], R15 ;  /* 0x0042580f01007387 */ /* 0x0201e80000100800 */
[----:B0-----:R-:W5:Y:S01]  /*177a0*/  LDL.LU R15, [R1+0x5f0] ;  /* 0x0005f000010f7983 */ /* 0x001f620000300800 */
[----:B------:R-:W-:Y:S01]  /*177b0*/  ISETP.GT.U32.AND P3, PT, R27, R2, PT ;  /* 0x000000021b00720c */ /* 0x000fe20003f64070 */
[----:B------:R-:W-:-:S04]  /*177c0*/  IMAD.HI.U32 R5, R0, R6, RZ ;  /* 0x0000000600057227 */ /* 0x000fc800078e00ff */
[----:B------:R-:W-:-:S08]  /*177d0*/  IMAD.MOV R5, RZ, RZ, -R5 ;  /* 0x000000ffff057224 */ /* 0x000fd000078e0a05 */
[----:B------:R-:W-:Y:S01]  /*177e0*/  @!P3 IMAD.IADD R2, R2, 0x1, -R27 ;  /* 0x000000010202b824 */ /* 0x000fe200078e0a1b */
[C---:B------:R-:W-:Y:S01]  /*177f0*/  ISETP.GT.U32.AND P3, PT, R27.reuse, R9, PT ;  /* 0x000000091b00720c */ /* 0x040fe20003f64070 */
[----:B------:R-:W-:Y:S01]  /*17800*/  IMAD R6, R27, R5, R6 ;  /* 0x000000051b067224 */ /* 0x000fe200078e0206 */
[----:B--2---:R-:W-:Y:S02]  /*17810*/  IABS R5, R7 ;  /* 0x0000000700057213 */ /* 0x004fe40000000000 */
[----:B----4-:R-:W-:Y:S02]  /*17820*/  IABS R7, R13 ;  /* 0x0000000d00077213 */ /* 0x010fe40000000000 */
[----:B-----5:R-:W-:Y:S01]  /*17830*/  IABS R10, R15 ;  /* 0x0000000f000a7213 */ /* 0x020fe20000000000 */
[----:B------:R0:W-:Y:S04]  /*17840*/  STL [R1+0x425c], R15 ;  /* 0x00425c0f01007387 */ /* 0x0001e80000100800 */
[----:B0-----:R-:W2:Y:S01]  /*17850*/  LDL.LU R15, [R1+0x5e8] ;  /* 0x0005e800010f7983 */ /* 0x001ea20000300800 */
[----:B------:R-:W-:-:S02]  /*17860*/  IMAD.MOV.U32 R13, RZ, RZ, R4 ;  /* 0x000000ffff0d7224 */ /* 0x000fc400078e0004 */
[----:B------:R-:W-:Y:S02]  /*17870*/  @!P3 IMAD.IADD R9, R9, 0x1, -R27 ;  /* 0x000000010909b824 */ /* 0x000fe400078e0a1b */
[----:B------:R-:W-:-:S03]  /*17880*/  @!P0 IMAD.MOV R13, RZ, RZ, -R13 ;  /* 0x000000ffff0d8224 */ /* 0x000fc600078e0a0d */
[----:B------:R-:W-:Y:S02]  /*17890*/  ISETP.GT.U32.AND P0, PT, R27, R9, PT ;  /* 0x000000091b00720c */ /* 0x000fe40003f04070 */
[----:B------:R0:W-:Y:S11]  /*178a0*/  STL [R1+0x3a8], R13 ;  /* 0x0003a80d01007387 */ /* 0x0001f60000100800 */
[----:B------:R-:W-:Y:S01]  /*178b0*/  @!P0 IMAD.IADD R9, R9, 0x1, -R27 ;  /* 0x0000000109098824 */ /* 0x000fe200078e0a1b */
[----:B------:R-:W-:-:S02]  /*178c0*/  ISETP.GT.U32.AND P4, PT, R27, R12, PT ;  /* 0x0000000c1b00720c */ /* 0x000fc40003f84070 */
[----:B--2---:R-:W-:Y:S02]  /*178d0*/  ISETP.GE.AND P0, PT, R15, RZ, PT ;  /* 0x000000ff0f00720c */ /* 0x004fe40003f06270 */
[----:B------:R-:W2:Y:S09]  /*178e0*/  LDL.LU R15, [R1+0x425c] ;  /* 0x00425c00010f7983 */ /* 0x000eb20000300800 */
[----:B------:R-:W-:Y:S01]  /*178f0*/  @!P4 IMAD.IADD R12, R12, 0x1, -R27 ;  /* 0x000000010c0cc824 */ /* 0x000fe200078e0a1b */
[----:B------:R-:W-:-:S02]  /*17900*/  ISETP.GT.U32.AND P4, PT, R27, R2, PT ;  /* 0x000000021b00720c */ /* 0x000fc40003f84070 */
[----:B---3--:R-:W-:-:S11]  /*17910*/  IABS R8, R8 ;  /* 0x0000000800087213 */ /* 0x008fd60000000000 */
[----:B------:R-:W-:Y:S01]  /*17920*/  @!P4 IMAD.IADD R2, R2, 0x1, -R27 ;  /* 0x000000010202c824 */ /* 0x000fe200078e0a1b */
[----:B------:R-:W-:Y:S01]  /*17930*/  ISETP.GT.U32.AND P4, PT, R27, R6, PT ;  /* 0x000000061b00720c */ /* 0x000fe20003f84070 */
[----:B0-----:R-:W-:-:S04]  /*17940*/  IMAD.HI.U32 R13, R0, R8, RZ ;  /* 0x00000008000d7227 */ /* 0x001fc800078e00ff */
[----:B------:R-:W-:-:S04]  /*17950*/  IMAD.MOV R13, RZ, RZ, -R13 ;  /* 0x000000ffff0d7224 */ /* 0x000fc800078e0a0d */
[----:B------:R-:W-:-:S04]  /*17960*/  IMAD R8, R27, R13, R8 ;  /* 0x0000000d1b087224 */ /* 0x000fc800078e0208 */
[--C-:B------:R-:W-:Y:S01]  /*17970*/  @!P4 IMAD.IADD R6, R6, 0x1, -R27.reuse ;  /* 0x000000010606c824 */ /* 0x100fe200078e0a1b */
[----:B------:R-:W-:Y:S02]  /*17980*/  ISETP.GT.U32.AND P5, PT, R27, R11, PT ;  /* 0x0000000b1b00720c */ /* 0x000fe40003fa4070 */
[----:B--2---:R-:W-:Y:S02]  /*17990*/  ISETP.GE.AND P4, PT, R15, RZ, PT ;  /* 0x000000ff0f00720c */ /* 0x004fe40003f86270 */
[----:B------:R-:W2:Y:S04]  /*179a0*/  LDL.LU R15, [R1+0x4258] ;  /* 0x00425800010f7983 */ /* 0x000ea80000300800 */
[----:B------:R-:W3:Y:S05]  /*179b0*/  LDL R13, [R1+0x610] ;  /* 0x00061000010d7983 */ /* 0x000eea0000100800 */
[----:B------:R-:W-:Y:S01]  /*179c0*/  @!P5 IMAD.IADD R11, R11, 0x1, -R27 ;  /* 0x000000010b0bd824 */ /* 0x000fe200078e0a1b */
[----:B------:R-:W-:-:S13]  /*179d0*/  ISETP.GT.U32.AND P5, PT, R27, R12, PT ;  /* 0x0000000c1b00720c */ /* 0x000fda0003fa4070 */
[----:B------:R-:W-:Y:S01]  /*179e0*/  @!P5 IMAD.IADD R12, R12, 0x1, -R27 ;  /* 0x000000010c0cd824 */ /* 0x000fe200078e0a1b */
[----:B------:R-:W-:Y:S01]  /*179f0*/  ISETP.GE.AND P5, PT, R14, RZ, PT ;  /* 0x000000ff0e00720c */ /* 0x000fe20003fa6270 */
[----:B------:R-:W-:-:S04]  /*17a00*/  IMAD.HI.U32 R14, R0, R5, RZ ;  /* 0x00000005000e7227 */ /* 0x000fc800078e00ff */
[----:B------:R-:W-:-:S04]  /*17a10*/  IMAD.MOV R14, RZ, RZ, -R14 ;  /* 0x000000ffff0e7224 */ /* 0x000fc800078e0a0e */
[C---:B------:R-:W-:Y:S02]  /*17a20*/  IMAD R5, R27.reuse, R14, R5 ;  /* 0x0000000e1b057224 */ /* 0x040fe400078e0205 */
[----:B------:R-:W-:Y:S01]  /*17a30*/  IMAD.MOV.U32 R14, RZ, RZ, R2 ;  /* 0x000000ffff0e7224 */ /* 0x000fe200078e0002 */
[----:B------:R-:W-:Y:S01]  /*17a40*/  ISETP.GT.U32.AND P3, PT, R27, R11, PT ;  /* 0x0000000b1b00720c */ /* 0x000fe20003f64070 */
[----:B------:R-:W-:-:S04]  /*17a50*/  IMAD.HI.U32 R4, R0, R10, RZ ;  /* 0x0000000a00047227 */ /* 0x000fc800078e00ff */
[----:B------:R-:W-:-:S04]  /*17a60*/  IMAD.MOV R4, RZ, RZ, -R4 ;  /* 0x000000ffff047224 */ /* 0x000fc800078e0a04 */
[----:B------:R-:W-:Y:S01]  /*17a70*/  IMAD R10, R27, R4, R10 ;  /* 0x000000041b0a7224 */ /* 0x000fe200078e020a */
[----:B---3--:R-:W-:Y:S02]  /*17a80*/  IABS R2, R13 ;  /* 0x0000000d00027213 */ /* 0x008fe40000000000 */
[----:B------:R-:W3:Y:S01]  /*17a90*/  LDL.LU R13, [R1+0x5fc] ;  /* 0x0005fc00010d7983 */ /* 0x000ee20000300800 */
[----:B------:R-:W-:Y:S01]  /*17aa0*/  @!P3 IMAD.IADD R11, R11, 0x1, -R27 ;  /* 0x000000010b0bb824 */ /* 0x000fe200078e0a1b */
[----:B------:R-:W-:Y:S01]  /*17ab0*/  ISETP.GT.U32.AND P3, PT, R27, R10, PT ;  /* 0x0000000a1b00720c */ /* 0x000fe20003f64070 */
[----:B------:R-:W-:Y:S02]  /*17ac0*/  @!P2 IMAD.MOV R14, RZ, RZ, -R14 ;  /* 0x000000ffff0ea224 */ /* 0x000fe400078e0a0e */
[----:B------:R-:W-:-:S10]  /*17ad0*/  @!P1 IMAD.MOV R12, RZ, RZ, -R12 ;  /* 0x000000ffff0c9224 */ /* 0x000fd400078e0a0c */
[----:B------:R-:W-:Y:S01]  /*17ae0*/  @!P3 IMAD.IADD R10, R10, 0x1, -R27 ;  /* 0x000000010a0ab824 */ /* 0x000fe200078e0a1b */
[----:B------:R0:W-:Y:S04]  /*17af0*/  STL [R1+0x38c], R14 ;  /* 0x00038c0e01007387 */ /* 0x0001e80000100800 */
[----:B------:R-:W-:Y:S01]  /*17b00*/  ISETP.GT.U32.AND P1, PT, R27, R10, PT ;  /* 0x0000000a1b00720c */ /* 0x000fe20003f24070 */
[----:B0-----:R-:W4:Y:S04]  /*17b10*/  LDL.LU R14, [R1+0x604] ;  /* 0x00060400010e7983 */ /* 0x001f280000300800 */
[----:B------:R0:W-:Y:S01]  /*17b20*/  STL [R1+0x390], R12 ;  /* 0x0003900c01007387 */ /* 0x0001e20000100800 */
[----:B------:R-:W-:-:S07]  /*17b30*/  @!P5 IMAD.MOV R9, RZ, RZ, -R9 ;  /* 0x000000ffff09d224 */ /* 0x000fce00078e0a09 */
[----:B------:R-:W-:Y:S02]  /*17b40*/  @!P1 IMAD.IADD R10, R10, 0x1, -R27 ;  /* 0x000000010a0a9824 */ /* 0x000fe400078e0a1b */
[----:B0-----:R-:W-:-:S04]  /*17b50*/  IMAD.MOV.U32 R12, RZ, RZ, R11 ;  /* 0x000000ffff0c7224 */ /* 0x001fc800078e000b */
[----:B------:R-:W-:-:S05]  /*17b60*/  @!P6 IMAD.MOV R12, RZ, RZ, -R12 ;  /* 0x000000ffff0ce224 */ /* 0x000fca00078e0a0c */
        /* <DEDUP_REMOVED lines=14> */
[----:B------:R-:W-:Y:S02]  /*17c50*/  IMAD.MOV R11, RZ, RZ, -R11 ;  /* 0x000000ffff0b7224 */ /* 0x000fe400078e0a0b */
[--C-:B------:R-:W-:Y:S02]  /*17c60*/  @!P2 IMAD.IADD R6, R6, 0x1, -R27.reuse ;  /* 0x000000010606a824 */ /* 0x100fe400078e0a1b */
[----:B------:R-:W-:Y:S02]  /*17c70*/  IMAD R4, R27, R11, R4 ;  /* 0x0000000b1b047224 */ /* 0x000fe400078e0204 */
[----:B------:R-:W2:Y:S01]  /*17c80*/  LDL R11, [R1+0x618] ;  /* 0x00061800010b7983 */ /* 0x000ea20000100800 */
[----:B------:R-:W-:Y:S01]  /*17c90*/  @!P3 IMAD.IADD R5, R5, 0x1, -R27 ;  /* 0x000000010505b824 */ /* 0x000fe200078e0a1b */
[----:B----4-:R-:W-:Y:S02]  /*17ca0*/  ISETP.GE.AND P1, PT, R14, RZ, PT ;  /* 0x000000ff0e00720c */ /* 0x010fe40003f26270 */
[----:B------:R-:W4:Y:S01]  /*17cb0*/  LDL R14, [R1+0x628] ;  /* 0x00062800010e7983 */ /* 0x000f220000100800 */
[----:B------:R-:W-:-:S02]  /*17cc0*/  ISETP.GT.U32.AND P6, PT, R27, R8, PT ;  /* 0x000000081b00720c */ /* 0x000fc40003fc4070 */
[----:B-----5:R-:W-:Y:S01]  /*17cd0*/  ISETP.GE.AND P3, PT, R10, RZ, PT ;  /* 0x000000ff0a00720c */ /* 0x020fe20003f66270 */
[----:B------:R-:W-:-:S04]  /*17ce0*/  IMAD.MOV.U32 R10, RZ, RZ, R6 ;  /* 0x000000ffff0a7224 */ /* 0x000fc800078e0006 */
[----:B------:R-:W-:-:S05]  /*17cf0*/  @!P0 IMAD.MOV R10, RZ, RZ, -R10 ;  /* 0x000000ffff0a8224 */ /* 0x000fca00078e0a0a */
[----:B------:R0:W-:Y:S04]  /*17d00*/  STL [R1+0x398], R10 ;  /* 0x0003980a01007387 */ /* 0x0001e80000100800 */
[----:B0-----:R-:W5:Y:S01]  /*17d10*/  LDL.LU R10, [R1+0x610] ;  /* 0x00061000010a7983 */ /* 0x001f620000300800 */
[----:B------:R-:W-:Y:S01]  /*17d20*/  ISETP.GT.U32.AND P2, PT, R27, R7, PT ;  /* 0x000000071b00720c */ /* 0x000fe20003f44070 */
[----:B------:R-:W-:Y:S02]  /*17d30*/  @!P6 IMAD.IADD R8, R8, 0x1, -R27 ;  /* 0x000000010808e824 */ /* 0x000fe400078e0a1b */
[----:B------:R-:W-:-:S04]  /*17d40*/  IMAD.HI.U32 R9, R0, R2, RZ ;  /* 0x0000000200097227 */ /* 0x000fc800078e00ff */
[----:B------:R-:W-:-:S06]  /*17d50*/  IMAD.MOV R9, RZ, RZ, -R9 ;  /* 0x000000ffff097224 */ /* 0x000fcc00078e0a09 */
[----:B------:R-:W-:Y:S01]  /*17d60*/  @!P2 IMAD.IADD R7, R7, 0x1, -R27 ;  /* 0x000000010707a824 */ /* 0x000fe200078e0a1b */
[----:B------:R-:W-:-:S04]  /*17d70*/  ISETP.GT.U32.AND P2, PT, R27, R8, PT ;  /* 0x000000081b00720c */ /* 0x000fc80003f44070 */
[C---:B------:R-:W-:Y:S01]  /*17d80*/  ISETP.GT.U32.AND P0, PT, R27.reuse, R7, PT ;  /* 0x000000071b00720c */ /* 0x040fe20003f04070 */
[----:B------:R-:W-:Y:S01]  /*17d90*/  IMAD R2, R27, R9, R2 ;  /* 0x000000091b027224 */ /* 0x000fe200078e0202 */
[----:B--2---:R-:W-:Y:S02]  /*17da0*/  IABS R6, R11 ;  /* 0x0000000b00067213 */ /* 0x004fe40000000000 */
[----:B---3--:R-:W-:Y:S02]  /*17db0*/  IABS R11, R12 ;  /* 0x0000000c000b7213 */ /* 0x008fe40000000000 */
[----:B------:R-:W-:-:S03]  /*17dc0*/  IABS R13, R13 ;  /* 0x0000000d000d7213 */ /* 0x000fc60000000000 */
        /* <DEDUP_REMOVED lines=10> */
[C---:B------:R-:W-:Y:S01]  /*17e70*/  IMAD R12, R27.reuse, R12, R13 ;  /* 0x0000000c1b0c7224 */ /* 0x040fe200078e020d */
        /* <DEDUP_REMOVED lines=29> */
[----:B------:R-:W-:Y:S01]  /*18050*/  ISETP.GT.U32.AND P5, PT, R27, R2, PT ;  /* 0x000000021b00720c */ /* 0x000fe20003fa4070 */
[----:B------:R-:W-:-:S02]  /*18060*/  IMAD.MOV.U32 R5, RZ, RZ, R8 ;  /* 0x000000ffff057224 */ /* 0x000fc400078e0008 */
[----:B------:R-:W-:Y:S01]  /*18070*/  IMAD.MOV.U32 R11, RZ, RZ, R7 ;  /* 0x000000ffff0b7224 */ /* 0x000fe200078e0007 */
[----:B---3--:R-:W-:Y:S01]  /*18080*/  IABS R13, R13 ;  /* 0x0000000d000d7213 */ /* 0x008fe20000000000 */
[----:B------:R-:W-:Y:S01]  /*18090*/  @!P1 IMAD.MOV R5, RZ, RZ, -R5 ;  /* 0x000000ffff059224 */ /* 0x000fe200078e0a05 */
[----:B------:R-:W3:Y:S01]  /*180a0*/  LDL.LU R7, [R1+0x620] ;  /* 0x0006200001077983 */ /* 0x000ee20000300800 */
[----:B------:R-:W-:Y:S02]  /*180b0*/  @!P3 IMAD.MOV R11, RZ, RZ, -R11 ;  /* 0x000000ffff0bb224 */ /* 0x000fe400078e0a0b */
[----:B------:R-:W-:Y:S01]  /*180c0*/  IMAD.HI.U32 R8, R0, R13, RZ ;  /* 0x0000000d00087227 */ /* 0x000fe200078e00ff */
[----:B------:R0:W-:Y:S04]  /*180d0*/  STL [R1+0x380], R5 ;  /* 0x0003800501007387 */ /* 0x0001e80000100800 */
[----:B------:R1:W-:Y:S01]  /*180e0*/  STL [R1+0x4248], R0 ;  /* 0x0042480001007387 */ /* 0x0003e20000100800 */
[----:B------:R-:W-:-:S02]  /*180f0*/  @!P5 IMAD.IADD R2, R2, 0x1, -R27 ;  /* 0x000000010202d824 */ /* 0x000fc400078e0a1b */
[----:B0-----:R-:W-:Y:S02]  /*18100*/  IMAD.HI.U32 R5, R0, R14, RZ ;  /* 0x0000000e00057227 */ /* 0x001fe400078e00ff */
[----:B-1----:R-:W5:Y:S04]  /*18110*/  LDL.LU R0, [R1+0x61c] ;  /* 0x00061c0001007983 */ /* 0x002f680000300800 */
[----:B------:R0:W-:Y:S04]  /*18120*/  STL [R1+0x37c], R11 ;  /* 0x00037c0b01007387 */ /* 0x0001e80000100800 */
[----:B0-----:R-:W3:Y:S01]  /*18130*/  LDL.LU R11, [R1+0x4250] ;  /* 0x00425000010b7983 */ /* 0x001ee20000300800 */
[----:B----4-:R-:W-:-:S03]  /*18140*/  ISETP.GE.AND P5, PT, R6, RZ, PT ;  /* 0x000000ff0600720c */ /* 0x010fc60003fa6270 */
[----:B------:R-:W4:Y:S01]  /*18150*/  LDL.LU R6, [R1+0x424c] ;  /* 0x00424c0001067983 */ /* 0x000f220000300800 */
[C---:B------:R-:W-:Y:S01]  /*18160*/  ISETP.GT.U32.AND P4, PT, R27.reuse, R4, PT ;  /* 0x000000041b00720c */ /* 0x040fe20003f84070 */
[----:B------:R-:W-:Y:S02]  /*18170*/  IMAD.MOV R8, RZ, RZ, -R8 ;  /* 0x000000ffff087224 */ /* 0x000fe400078e0a08 */
[----:B------:R-:W-:Y:S02]  /*18180*/  IMAD.MOV R5, RZ, RZ, -R5 ;  /* 0x000000ffff057224 */ /* 0x000fe400078e0a05 */
[C---:B------:R-:W-:Y:S02]  /*18190*/  IMAD R8, R27.reuse, R8, R13 ;  /* 0x000000081b087224 */ /* 0x040fe400078e020d */
[----:B------:R-:W-:-:S06]  /*181a0*/  IMAD R5, R27, R5, R14 ;  /* 0x000000051b057224 */ /* 0x000fcc00078e020e */
[--C-:B------:R-:W-:Y:S02]  /*181b0*/  @!P4 IMAD.IADD R4, R4, 0x1, -R27.reuse ;  /* 0x000000010404c824 */ /* 0x100fe400078e0a1b */
[----:B--2---:R-:W-:Y:S02]  /*181c0*/  IMAD.MOV.U32 R14, RZ, RZ, R10 ;  /* 0x000000ffff0e7224 */ /* 0x004fe400078e000a */
[----:B----4-:R-:W-:Y:S01]  /*181d0*/  @!P6 IMAD.IADD R6, R6, 0x1, -R27 ;  /* 0x000000010606e824 */ /* 0x010fe200078e0a1b */
[----:B-----5:R-:W-:Y:S01]  /*181e0*/  ISETP.GE.AND P6, PT, R0, RZ, PT ;  /* 0x000000ff0000720c */ /* 0x020fe20003fc6270 */
[----:B------:R-:W-:Y:S02]  /*181f0*/  IMAD.MOV.U32 R0, RZ, RZ, R4 ;  /* 0x000000ffff007224 */ /* 0x000fe400078e0004 */
[----:B------:R-:W2:Y:S04]  /*18200*/  LDL.LU R4, [R1+0x628] ;  /* 0x0006280001047983 */ /* 0x000ea80000300800 */
[----:B------:R-:W4:Y:S04]  /*18210*/  LDL.LU R13, [R1+0x630] ;  /* 0x00063000010d7983 */ /* 0x000f280000300800 */
[----:B------:R-:W5:Y:S01]  /*18220*/  LDL.LU R10, [R1+0x67c] ;  /* 0x00067c00010a7983 */ /* 0x000f620000300800 */
[----:B------:R-:W-:Y:S01]  /*18230*/  @!P0 IMAD.MOV R0, RZ, RZ, -R0 ;  /* 0x000000ffff008224 */ /* 0x000fe200078e0a00 */
[----:B------:R-:W-:-:S02]  /*18240*/  ISETP.GT.U32.AND P4, PT, R27, R9, PT ;  /* 0x000000091b00720c */ /* 0x000fc40003f84070 */
[C---:B------:R-:W-:Y:S02]  /*18250*/  ISETP.GT.U32.AND P1, PT, R27.reuse, R12, PT ;  /* 0x0000000c1b00720c */ /* 0x040fe40003f24070 */
[----:B---3--:R-:W-:-:S09]  /*18260*/  ISETP.GT.U32.AND P3, PT, R27, R11, PT ;  /* 0x0000000b1b00720c */ /* 0x008fd20003f64070 */
[----:B------:R-:W-:Y:S01]  /*18270*/  @!P4 IMAD.IADD R9, R9, 0x1, -R27 ;  /* 0x000000010909c824 */ /* 0x000fe200078e0a1b */
[----:B-----5:R0:W-:Y:S04]  /*18280*/  STL [R1+0x4244], R10 ;  /* 0x0042440a01007387 */ /* 0x0201e80000100800 */
[----:B------:R1:W-:Y:S04]  /*18290*/  STL [R1+0x378], R0 ;  /* 0x0003780001007387 */ /* 0x0003e80000100800 */
[----:B0-----:R-:W3:Y:S01]  /*182a0*/  LDL.LU R10, [R1+0x64c] ;  /* 0x00064c00010a7983 */ /* 0x001ee20000300800 */
[----:B-1----:R-:W-:-:S03]  /*182b0*/  IMAD.MOV.U32 R0, RZ, RZ, R2 ;  /* 0x000000ffff007224 */ /* 0x002fc600078e0002 */
[----:B------:R-:W5:Y:S01]  /*182c0*/  LDL.LU R2, [R1+0x62c] ;  /* 0x00062c0001027983 */ /* 0x000f620000300800 */
[--C-:B------:R-:W-:Y:S02]  /*182d0*/  @!P1 IMAD.IADD R12, R12, 0x1, -R27.reuse ;  /* 0x000000010c0c9824 */ /* 0x100fe400078e0a1b */
[----:B------:R-:W-:Y:S01]  /*182e0*/  @!P2 IMAD.MOV R0, RZ, RZ, -R0 ;  /* 0x000000ffff00a224 */ /* 0x000fe200078e0a00 */
[----:B------:R-:W-:Y:S01]  /*182f0*/  ISETP.GT.U32.AND P0, PT, R27, R9, PT ;  /* 0x000000091b00720c */ /* 0x000fe20003f04070 */
[--C-:B------:R-:W-:Y:S01]  /*18300*/  @!P3 IMAD.IADD R11, R11, 0x1, -R27.reuse ;  /* 0x000000010b0bb824 */ /* 0x100fe200078e0a1b */
[C---:B------:R-:W-:Y:S02]  /*18310*/  ISETP.GT.U32.AND P2, PT, R27.reuse, R8, PT ;  /* 0x000000081b00720c */ /* 0x040fe40003f44070 */
[----:B------:R0:W-:Y:S01]  /*18320*/  STL [R1+0x374], R0 ;  /* 0x0003740001007387 */ /* 0x0001e20000100800 */
[C---:B------:R-:W-:Y:S02]  /*18330*/  ISETP.GT.U32.AND P3, PT, R27.reuse, R12, PT ;  /* 0x0000000c1b00720c */ /* 0x040fe40003f64070 */
[----:B------:R-:W-:Y:S01]  /*18340*/  ISETP.GT.U32.AND P4, PT, R27, R11, PT ;  /* 0x0000000b1b00720c */ /* 0x000fe20003f84070 */
[----:B------:R-:W-:Y:S01]  /*18350*/  @!P5 IMAD.MOV R6, RZ, RZ, -R6 ;  /* 0x000000ffff06d224 */ /* 0x000fe200078e0a06 */
[----:B0-----:R-:W2:Y:S04]  /*18360*/  LDL.LU R0, [R1+0x4248] ;  /* 0x0042480001007983 */ /* 0x001ea80000300800 */
[--C-:B------:R-:W-:Y:S01]  /*18370*/  @!P0 IMAD.IADD R9, R9, 0x1, -R27.reuse ;  /* 0x0000000109098824 */ /* 0x100fe200078e0a1b */
[----:B------:R-:W-:Y:S01]  /*18380*/  ISETP.GE.AND P1, PT, R7, RZ, PT ;  /* 0x000000ff0700720c */ /* 0x000fe20003f26270 */
[--C-:B------:R-:W-:Y:S01]  /*18390*/  @!P2 IMAD.IADD R8, R8, 0x1, -R27.reuse ;  /* 0x000000010808a824 */ /* 0x100fe200078e0a1b */
[----:B------:R0:W-:Y:S01]  /*183a0*/  STL [R1+0x370], R6 ;  /* 0x0003700601007387 */ /* 0x0001e20000100800 */
[----:B----4-:R-:W-:Y:S01]  /*183b0*/  ISETP.GE.AND P0, PT, R13, RZ, PT ;  /* 0x000000ff0d00720c */ /* 0x010fe20003f06270 */
[----:B------:R-:W-:-:S02]  /*183c0*/  @!P3 IMAD.IADD R12, R12, 0x1, -R27 ;  /* 0x000000010c0cb824 */ /* 0x000fc400078e0a1b */
[----:B------:R-:W4:Y:S01]  /*183d0*/  LDL.LU R13, [R1+0x69c] ;  /* 0x00069c00010d7983 */ /* 0x000f220000300800 */
[----:B------:R-:W-:Y:S02]  /*183e0*/  @!P4 IMAD.IADD R11, R11, 0x1, -R27 ;  /* 0x000000010b0bc824 */ /* 0x000fe400078e0a1b */
[----:B0-----:R-:W-:Y:S02]  /*183f0*/  IMAD.MOV.U32 R6, RZ, RZ, R12 ;  /* 0x000000ffff067224 */ /* 0x001fe400078e000c */
[----:B------:R-:W-:Y:S01]  /*18400*/  IMAD.MOV.U32 R12, RZ, RZ, R14 ;  /* 0x000000ffff0c7224 */ /* 0x000fe200078e000e */
[----:B---3--:R-:W-:Y:S02]  /*18410*/  IABS R7, R10 ;  /* 0x0000000a00077213 */ /* 0x008fe40000000000 */
[----:B------:R-:W-:Y:S02]  /*18420*/  ISETP.GE.AND P2, PT, R10, RZ, PT ;  /* 0x000000ff0a00720c */ /* 0x000fe40003f46270 */
[----:B------:R-:W3:Y:S01]  /*18430*/  LDL.LU R10, [R1+0x4244] ;  /* 0x00424400010a7983 */ /* 0x000ee20000300800 */
[----:B-----5:R-:W-:-:S02]  /*18440*/  ISETP.GE.AND P4, PT, R2, RZ, PT ;  /* 0x000000ff0200720c */ /* 0x020fc40003f86270 */
[----:B------:R-:W-:Y:S02]  /*18450*/  IABS R2, R14 ;  /* 0x0000000e00027213 */ /* 0x000fe40000000000 */
[----:B------:R-:W5:Y:S01]  /*18460*/  LDL.LU R14, [R1+0x7ec] ;  /* 0x0007ec00010e7983 */ /* 0x000f620000300800 */
[----:B------:R-:W-:Y:S01]  /*18470*/  @!P6 IMAD.MOV R6, RZ, RZ, -R6 ;  /* 0x000000ffff06e224 */ /* 0x000fe200078e0a06 */
[----:B------:R-:W-:Y:S02]  /*18480*/  ISETP.GT.U32.AND P6, PT, R27, R8, PT ;  /* 0x000000081b00720c */ /* 0x000fe40003fc4070 */
[----:B--2---:R-:W-:Y:S01]  /*18490*/  ISETP.GE.AND P5, PT, R4, RZ, PT ;  /* 0x000000ff0400720c */ /* 0x004fe20003fa6270 */
[----:B------:R-:W-:-:S04]  /*184a0*/  IMAD.HI.U32 R4, R0, R7, RZ ;  /* 0x0000000700047227 */ /* 0x000fc800078e00ff */
[----:B------:R-:W-:Y:S02]  /*184b0*/  IMAD.MOV R4, RZ, RZ, -R4 ;  /* 0x000000ffff047224 */ /* 0x000fe400078e0a04 */
[----:B------:R-:W-:Y:S02]  /*184c0*/  @!P1 IMAD.MOV R11, RZ, RZ, -R11 ;  /* 0x000000ffff0b9224 */ /* 0x000fe400078e0a0b */
[----:B------:R-:W-:Y:S02]  /*184d0*/  IMAD R7, R27, R4, R7 ;  /* 0x000000041b077224 */ /* 0x000fe400078e0207 */
[----:B------:R-:W-:Y:S01]  /*184e0*/  IMAD.HI.U32 R4, R0, R2, RZ ;  /* 0x0000000200047227 */ /* 0x000fe200078e00ff */
[----:B------:R-:W-:Y:S03]  /*184f0*/  STL [R1+0x36c], R6 ;  /* 0x00036c0601007387 */ /* 0x000fe60000100800 */
[----:B------:R-:W-:-:S02]  /*18500*/  @!P6 IMAD.IADD R8, R8, 0x1, -R27 ;  /* 0x000000010808e824 */ /* 0x000fc400078e0a1b */
[----:B------:R-:W-:Y:S02]  /*18510*/  @!P5 IMAD.MOV R9, RZ, RZ, -R9 ;  /* 0x000000ffff09d224 */ /* 0x000fe400078e0a09 */
[----:B------:R-:W-:Y:S01]  /*18520*/  IMAD.MOV R4, RZ, RZ, -R4 ;  /* 0x000000ffff047224 */ /* 0x000fe200078e0a04 */
[----:B------:R-:W-:Y:S01]  /*18530*/  STL [R1+0x164], R11 ;  /* 0x0001640b01007387 */ /* 0x000fe20000100800 */
[----:B------:R-:W-:Y:S01]  /*18540*/  @!P4 IMAD.MOV R8, RZ, RZ, -R8 ;  /* 0x000000ffff08c224 */ /* 0x000fe200078e0a08 */
[----:B------:R-:W-:Y:S02]  /*18550*/  ISETP.GE.AND P5, PT, R12, RZ, PT ;  /* 0x000000ff0c00720c */ /* 0x000fe40003fa6270 */
[----:B------:R0:W-:Y:S04]  /*18560*/  STL [R1+0x314], R9 ;  /* 0x0003140901007387 */ /* 0x0001e80000100800 */
[----:B------:R-:W2:Y:S04]  /*18570*/  LDL.LU R12, [R1+0x7c0] ;  /* 0x0007c000010c7983 */ /* 0x000ea80000300800 */
[----:B------:R-:W-:Y:S01]  /*18580*/  STL [R1+0x368], R8 ;  /* 0x0003680801007387 */ /* 0x000fe20000100800 */
[----:B0-----:R-:W-:Y:S01]  /*18590*/  IMAD R9, R27, R4, R2 ;  /* 0x000000041b097224 */ /* 0x001fe200078e0202 */
[----:B---3--:R-:W-:-:S05]  /*185a0*/  IABS R6, R10 ;  /* 0x0000000a00067213 */ /* 0x008fca0000000000 */
[----:B------:R-:W-:Y:S01]  /*185b0*/  IMAD.MOV.U32 R4, RZ, RZ, R6 ;  /* 0x000000ffff047224 */ /* 0x000fe200078e0006 */
[----:B-----5:R-:W-:Y:S02]  /*185c0*/  IABS R6, R14 ;  /* 0x0000000e00067213 */ /* 0x020fe40000000000 */
[----:B------:R-:W-:Y:S02]  /*185d0*/  ISETP.GE.AND P4, PT, R14, RZ, PT ;  /* 0x000000ff0e00720c */ /* 0x000fe40003f86270 */
[----:B------:R-:W3:Y:S01]  /*185e0*/  LDL.LU R14, [R1+0x7cc] ;  /* 0x0007cc00010e7983 */ /* 0x000ee20000300800 */
[C---:B------:R-:W-:Y:S02]  /*185f0*/  ISETP.GT.U32.AND P3, PT, R27.reuse, R5, PT ;  /* 0x000000051b00720c */ /* 0x040fe40003f64070 */
[----:B------:R-:W-:-:S11]  /*18600*/  ISETP.GT.U32.AND P1, PT, R27, R7, PT ;  /* 0x000000071b00720c */ /* 0x000fd60003f24070 */
[----:B------:R-:W-:-:S05]  /*18610*/  @!P3 IMAD.IADD R5, R5, 0x1, -R27 ;  /* 0x000000010505b824 */ /* 0x000fca00078e0a1b */
[----:B------:R-:W-:Y:S01]  /*18620*/  ISETP.GT.U32.AND P3, PT, R27, R5, PT ;  /* 0x000000051b00720c */ /* 0x000fe20003f64070 */
[----:B------:R-:W-:-:S12]  /*18630*/  @!P1 IMAD.IADD R7, R7, 0x1, -R27 ;  /* 0x0000000107079824 */ /* 0x000fd800078e0a1b */
[----:B------:R-:W-:Y:S01]  /*18640*/  @!P3 IMAD.IADD R5, R5, 0x1, -R27 ;  /* 0x000000010505b824 */ /* 0x000fe200078e0a1b */
[C---:B------:R-:W-:Y:S01]  /*18650*/  ISETP.GT.U32.AND P3, PT, R27.reuse, R9, PT ;  /* 0x000000091b00720c */ /* 0x040fe20003f64070 */
[----:B---3--:R0:W-:Y:S04]  /*18660*/  STL [R1+0x423c], R14 ;  /* 0x00423c0e01007387 */ /* 0x0081e80000100800 */
[----:B0-----:R-:W3:Y:S01]  /*18670*/  LDL.LU R14, [R1+0x7b4] ;  /* 0x0007b400010e7983 */ /* 0x001ee20000300800 */
[----:B------:R-:W-:-:S07]  /*18680*/  ISETP.GT.U32.AND P1, PT, R27, R7, PT ;  /* 0x000000071b00720c */ /* 0x000fce0003f24070 */
[----:B------:R-:W-:Y:S02]  /*18690*/  @!P3 IMAD.IADD R9, R9, 0x1, -R27 ;  /* 0x000000010909b824 */ /* 0x000fe400078e0a1b */
[----:B------:R-:W-:Y:S02]  /*186a0*/  IMAD.MOV.U32 R8, RZ, RZ, R6 ;  /* 0x000000ffff087224 */ /* 0x000fe400078e0006 */
[----:B------:R-:W-:Y:S01]  /*186b0*/  IMAD.MOV.U32 R6, RZ, RZ, R5 ;  /* 0x000000ffff067224 */ /* 0x000fe200078e0005 */
[----:B------:R-:W-:-:S03]  /*186c0*/  ISETP.GT.U32.AND P3, PT, R27, R9, PT ;  /* 0x000000091b00720c */ /* 0x000fc60003f64070 */
[----:B------:R-:W-:Y:S02]  /*186d0*/  @!P0 IMAD.MOV R6, RZ, RZ, -R6 ;  /* 0x000000ffff068224 */ /* 0x000fe400078e0a06 */
[----:B------:R-:W-:-:S04]  /*186e0*/  IMAD.HI.U32 R11, R0, R8, RZ ;  /* 0x00000008000b7227 */ /* 0x000fc800078e00ff */
[----:B------:R-:W-:Y:S01]  /*186f0*/  @!P1 IMAD.IADD R7, R7, 0x1, -R27 ;  /* 0x0000000107079824 */ /* 0x000fe200078e0a1b */
[----:B------:R-:W-:Y:S01]  /*18700*/  STL [R1+0x364], R6 ;  /* 0x0003640601007387 */ /* 0x000fe20000100800 */
[----:B------:R-:W-:-:S03]  /*18710*/  IMAD.HI.U32 R2, R0, R4, RZ ;  /* 0x0000000400027227 */ /* 0x000fc600078e00ff */
[----:B------:R0:W-:Y:S01]  /*18720*/  STL [R1+0x4240], R22 ;  /* 0x0042401601007387 */ /* 0x0001e20000100800 */
[----:B------:R-:W-:Y:S01]  /*18730*/  IMAD.MOV R11, RZ, RZ, -R11 ;  /* 0x000000ffff0b7224 */ /* 0x000fe200078e0a0b */
[----:B------:R-:W-:Y:S01]  /*18740*/  ISETP.GE.AND P6, PT, R10, RZ, PT ;  /* 0x000000ff0a00720c */ /* 0x000fe20003fc6270 */
[----:B------:R-:W-:Y:S01]  /*18750*/  IMAD.MOV R2, RZ, RZ, -R2 ;  /* 0x000000ffff027224 */ /* 0x000fe200078e0a02 */
[----:B----4-:R-:W-:Y:S01]  /*18760*/  IABS R10, R13 ;  /* 0x0000000d000a7213 */ /* 0x010fe20000000000 */
[----:B------:R-:W-:Y:S02]  /*18770*/  @!P3 IMAD.IADD R9, R9, 0x1, -R27 ;  /* 0x000000010909b824 */ /* 0x000fe400078e0a1b */
[----:B0-----:R-:W-:Y:S01]  /*18780*/  IMAD.MOV.U32 R22, RZ, RZ, R7 ;  /* 0x000000ffff167224 */ /* 0x001fe200078e0007 */
[----:B------:R-:W-:Y:S01]  /*18790*/  ISETP.GE.AND P1, PT, R13, RZ, PT ;  /* 0x000000ff0d00720c */ /* 0x000fe20003f26270 */
[----:B------:R-:W-:Y:S01]  /*187a0*/  IMAD R8, R27, R11, R8 ;  /* 0x0000000b1b087224 */ /* 0x000fe200078e0208 */
[----:B------:R-:W4:Y:S01]  /*187b0*/  LDL.LU R13, [R1+0x7d0] ;  /* 0x0007d000010d7983 */ /* 0x000f220000300800 */
[----:B------:R-:W-:-:S02]  /*187c0*/  @!P2 IMAD.MOV R22, RZ, RZ, -R22 ;  /* 0x000000ffff16a224 */ /* 0x000fc400078e0a16 */
[----:B------:R-:W-:Y:S01]  /*187d0*/  IMAD R4, R27, R2, R4 ;  /* 0x000000021b047224 */ /* 0x000fe200078e0204 */
[----:B------:R-:W5:Y:S01]  /*187e0*/  LDL.LU R11, [R1+0x7d8] ;  /* 0x0007d800010b7983 */ /* 0x000f620000300800 */
[----:B------:R-:W-:-:S03]  /*187f0*/  @!P5 IMAD.MOV R9, RZ, RZ, -R9 ;  /* 0x000000ffff09d224 */ /* 0x000fc600078e0a09 */
[----:B------:R0:W-:Y:S04]  /*18800*/  STL [R1+0x338], R22 ;  /* 0x0003381601007387 */ /* 0x0001e80000100800 */
[----:B0-----:R-:W5:Y:S01]  /*18810*/  LDL.LU R22, [R1+0x4240] ;  /* 0x0042400001167983 */ /* 0x001f620000300800 */
[----:B---3--:R-:W-:Y:S02]  /*18820*/  IABS R2, R14 ;  /* 0x0000000e00027213 */ /* 0x008fe40000000000 */
[----:B------:R-:W-:Y:S02]  /*18830*/  ISETP.GE.AND P5, PT, R14, RZ, PT ;  /* 0x000000ff0e00720c */ /* 0x000fe40003fa6270 */
[----:B------:R-:W3:Y:S01]  /*18840*/  LDL.LU R14, [R1+0x423c] ;  /* 0x00423c00010e7983 */ /* 0x000ee20000300800 */
[----:B------:R-:W-:-:S02]  /*18850*/  ISETP.GT.U32.AND P0, PT, R27, R4, PT ;  /* 0x000000041b00720c */ /* 0x000fc40003f04070 */
[----:B------:R-:W-:Y:S01]  /*18860*/  ISETP.GT.U32.AND P3, PT, R27, R8, PT ;  /* 0x000000081b00720c */ /* 0x000fe20003f64070 */
[----:B------:R-:W-:-:S10]  /*18870*/  IMAD.HI.U32 R5, R0, R10, RZ ;  /* 0x0000000a00057227 */ /* 0x000fd400078e00ff */
[----:B------:R-:W-:Y:S02]  /*18880*/  @!P0 IMAD.IADD R4, R4, 0x1, -R27 ;  /* 0x0000000104048824 */ /* 0x000fe400078e0a1b */
[----:B------:R-:W-:-:S03]  /*18890*/  IMAD.MOV R5, RZ, RZ, -R5 ;  /* 0x000000ffff057224 */ /* 0x000fc600078e0a05 */
[C---:B------:R-:W-:Y:S01]  /*188a0*/  ISETP.GT.U32.AND P0, PT, R27.reuse, R4, PT ;  /* 0x000000041b00720c */ /* 0x040fe20003f04070 */
[----:B------:R-:W-:Y:S02]  /*188b0*/  @!P3 IMAD.IADD R8, R8, 0x1, -R27 ;  /* 0x000000010808b824 */ /* 0x000fe400078e0a1b */
[C---:B------:R-:W-:Y:S02]  /*188c0*/  IMAD R10, R27.reuse, R5, R10 ;  /* 0x000000051b0a7224 */ /* 0x040fe400078e020a */
[----:B------:R-:W-:Y:S01]  /*188d0*/  IMAD.HI.U32 R5, R0, R2, RZ ;  /* 0x0000000200057227 */ /* 0x000fe200078e00ff */
[----:B------:R-:W-:-:S03]  /*188e0*/  ISETP.GT.U32.AND P3, PT, R27, R8, PT ;  /* 0x000000081b00720c */ /* 0x000fc60003f64070 */
[----:B------:R-:W-:Y:S01]  /*188f0*/  IMAD.MOV R5, RZ, RZ, -R5 ;  /* 0x000000ffff057224 */ /* 0x000fe200078e0a05 */
[----:B------:R-:W-:Y:S03]  /*18900*/  STL [R1+0x348], R9 ;  /* 0x0003480901007387 */ /* 0x000fe60000100800 */
[----:B------:R-:W-:Y:S02]  /*18910*/  @!P0 IMAD.IADD R4, R4, 0x1, -R27 ;  /* 0x0000000104048824 */ /* 0x000fe400078e0a1b */
[----:B------:R-:W-:-:S04]  /*18920*/  IMAD R2, R27, R5, R2 ;  /* 0x000000051b027224 */ /* 0x000fc800078e0202 */
[----:B------:R-:W-:Y:S01]  /*18930*/  @!P3 IMAD.IADD R8, R8, 0x1, -R27 ;  /* 0x000000010808b824 */ /* 0x000fe200078e0a1b */
[----:B--2---:R-:W-:Y:S02]  /*18940*/  IABS R6, R12 ;  /* 0x0000000c00067213 */ /* 0x004fe40000000000 */
[----:B------:R-:W-:Y:S02]  /*18950*/  ISETP.GE.AND P3, PT, R12, RZ, PT ;  /* 0x000000ff0c00720c */ /* 0x000fe40003f66270 */
[----:B---3--:R-:W-:Y:S01]  /*18960*/  IABS R5, R14 ;  /* 0x0000000e00057213 */ /* 0x008fe20000000000 */
[----:B------:R0:W-:Y:S02]  /*18970*/  STL [R1+0x4238], R14 ;  /* 0x0042380e01007387 */ /* 0x0001e40000100800 */
[----:B0-----:R-:W-:-:S04]  /*18980*/  IMAD.MOV.U32 R14, RZ, RZ, R4 ;  /* 0x000000ffff0e7224 */ /* 0x001fc800078e0004 */
[----:B------:R-:W-:-:S05]  /*18990*/  @!P6 IMAD.MOV R14, RZ, RZ, -R14 ;  /* 0x000000ffff0ee224 */ /* 0x000fca00078e0a0e */
[----:B------:R0:W-:Y:S04]  /*189a0*/  STL [R1+0x360], R14 ;  /* 0x0003600e01007387 */ /* 0x0001e80000100800 */
[----:B------:R-:W2:Y:S01]  /*189b0*/  LDL.LU R12, [R1+0x7e0] ;  /* 0x0007e000010c7983 */ /* 0x000ea20000300800 */
[----:B0-----:R-:W-:-:S04]  /*189c0*/  IMAD.MOV.U32 R14, RZ, RZ, R8 ;  /* 0x000000ffff0e7224 */ /* 0x001fc800078e0008 */
[----:B------:R-:W-:-:S05]  /*189d0*/  @!P4 IMAD.MOV R14, RZ, RZ, -R14 ;  /* 0x000000ffff0ec224 */ /* 0x000fca00078e0a0e */
[----:B------:R0:W-:Y:S04]  /*189e0*/  STL [R1+0x35c], R14 ;  /* 0x00035c0e01007387 */ /* 0x0001e80000100800 */
[----:B0-----:R-:W3:Y:S01]  /*189f0*/  LDL.LU R14, [R1+0x4238] ;  /* 0x00423800010e7983 */ /* 0x001ee20000300800 */
[----:B------:R-:W-:-:S13]  /*18a00*/  ISETP.GT.U32.AND P2, PT, R27, R10, PT ;  /* 0x0000000a1b00720c */ /* 0x000fda0003f44070 */
[----:B------:R-:W-:-:S05]  /*18a10*/  @!P2 IMAD.IADD R10, R10, 0x1, -R27 ;  /* 0x000000010a0aa824 */ /* 0x000fca00078e0a1b */
[----:B------:R-:W-:Y:S01]  /*18a20*/  ISETP.GT.U32.AND P2, PT, R27, R10, PT ;  /* 0x0000000a1b00720c */ /* 0x000fe20003f44070 */
[----:B------:R-:W-:-:S04]  /*18a30*/  IMAD.HI.U32 R7, R0, R6, RZ ;  /* 0x0000000600077227 */ /* 0x000fc800078e00ff */
[----:B------:R-:W-:-:S04]  /*18a40*/  IMAD.MOV R7, RZ, RZ, -R7 ;  /* 0x000000ffff077224 */ /* 0x000fc800078e0a07 */
[----:B------:R-:W-:-:S04]  /*18a50*/  IMAD R6, R27, R7, R6 ;  /* 0x000000071b067224 */ /* 0x000fc800078e0206 */
[----:B------:R-:W-:Y:S02]  /*18a60*/  @!P2 IMAD.IADD R10, R10, 0x1, -R27 ;  /* 0x000000010a0aa824 */ /* 0x000fe400078e0a1b */
[----:B------:R-:W-:Y:S01]  /*18a70*/  IMAD.MOV.U32 R7, RZ, RZ, R5 ;  /* 0x000000ffff077224 */ /* 0x000fe200078e0005 */
[----:B----4-:R-:W-:Y:S01]  /*18a80*/  IABS R5, R13 ;  /* 0x0000000d00057213 */ /* 0x010fe20000000000 */
[----:B------:R-:W-:Y:S01]  /*18a90*/  @!P1 IMAD.MOV R10, RZ, RZ, -R10 ;  /* 0x000000ffff0a9224 */ /* 0x000fe200078e0a0a */
[----:B------:R-:W-:Y:S01]  /*18aa0*/  ISETP.GE.AND P1, PT, R13, RZ, PT ;  /* 0x000000ff0d00720c */ /* 0x000fe20003f26270 */
[----:B------:R-:W-:Y:S01]  /*18ab0*/  IMAD.HI.U32 R9, R0, R7, RZ ;  /* 0x0000000700097227 */ /* 0x000fe200078e00ff */
[C---:B------:R-:W-:Y:S02]  /*18ac0*/  ISETP.GT.U32.AND P0, PT, R27.reuse, R2, PT ;  /* 0x000000021b00720c */ /* 0x040fe40003f04070 */
[----:B------:R-:W-:Y:S01]  /*18ad0*/  ISETP.GT.U32.AND P6, PT, R27, R6, PT ;  /* 0x000000061b00720c */ /* 0x000fe20003fc4070 */
[----:B------:R-:W-:Y:S01]  /*18ae0*/  IMAD.MOV R9, RZ, RZ, -R9 ;  /* 0x000000ffff097224 */ /* 0x000fe200078e0a09 */
[----:B---3--:R-:W-:-:S02]  /*18af0*/  ISETP.GE.AND P4, PT, R14, RZ, PT ;  /* 0x000000ff0e00720c */ /* 0x008fc40003f86270 */
[----:B------:R-:W3:Y:S04]  /*18b00*/  LDL.LU R14, [R1+0x808] ;  /* 0x00080800010e7983 */ /* 0x000ee80000300800 */
[----:B------:R-:W4:Y:S01]  /*18b10*/  LDL.LU R13, [R1+0x84c] ;  /* 0x00084c00010d7983 */ /* 0x000f220000300800 */
[----:B------:R-:W-:-:S05]  /*18b20*/  IMAD R7, R27, R9, R7 ;  /* 0x000000091b077224 */ /* 0x000fca00078e0207 */
[----:B------:R-:W-:Y:S01]  /*18b30*/  ISETP.GT.U32.AND P2, PT, R27, R7, PT ;  /* 0x000000071b00720c */ /* 0x000fe20003f44070 */
[--C-:B------:R-:W-:Y:S02]  /*18b40*/  @!P0 IMAD.IADD R2, R2, 0x1, -R27.reuse ;  /* 0x0000000102028824 */ /* 0x100fe400078e0a1b */
[----:B------:R-:W-:-:S03]  /*18b50*/  @!P6 IMAD.IADD R6, R6, 0x1, -R27 ;  /* 0x000000010606e824 */ /* 0x000fc600078e0a1b */
[C---:B------:R-:W-:Y:S02]  /*18b60*/  ISETP.GT.U32.AND P0, PT, R27.reuse, R2, PT ;  /* 0x000000021b00720c */ /* 0x040fe40003f04070 */
[----:B------:R-:W-:Y:S01]  /*18b70*/  ISETP.GT.U32.AND P6, PT, R27, R6, PT ;  /* 0x000000061b00720c */ /* 0x000fe20003fc4070 */
[----:B------:R-:W-:-:S04]  /*18b80*/  IMAD.HI.U32 R9, R0, R5, RZ ;  /* 0x0000000500097227 */ /* 0x000fc800078e00ff */
[----:B------:R-:W-:Y:S01]  /*18b90*/  @!P2 IMAD.IADD R7, R7, 0x1, -R27 ;  /* 0x000000010707a824 */ /* 0x000fe200078e0a1b */
[----:B-----5:R-:W-:Y:S01]  /*18ba0*/  IABS R4, R11 ;  /* 0x0000000b00047213 */ /* 0x020fe20000000000 */
[----:B------:R-:W-:-:S03]  /*18bb0*/  IMAD.MOV R9, RZ, RZ, -R9 ;  /* 0x000000ffff097224 */ /* 0x000fc600078e0a09 */
[----:B------:R-:W-:Y:S01]  /*18bc0*/  ISETP.GT.U32.AND P2, PT, R27, R7, PT ;  /* 0x000000071b00720c */ /* 0x000fe20003f44070 */
[--C-:B------:R-:W-:Y:S02]  /*18bd0*/  @!P0 IMAD.IADD R2, R2, 0x1, -R27.reuse ;  /* 0x0000000102028824 */ /* 0x100fe400078e0a1b */
[----:B------:R-:W-:Y:S01]  /*18be0*/  @!P6 IMAD.IADD R6, R6, 0x1, -R27 ;  /* 0x000000010606e824 */ /* 0x000fe200078e0a1b */
[----:B------:R0:W-:Y:S01]  /*18bf0*/  STL [R1+0x34c], R10 ;  /* 0x00034c0a01007387 */ /* 0x0001e20000100800 */
[----:B------:R-:W-:Y:S01]  /*18c00*/  IMAD.HI.U32 R8, R0, R4, RZ ;  /* 0x0000000400087227 */ /* 0x000fe200078e00ff */
[----:B------:R-:W-:Y:S02]  /*18c10*/  ISETP.GE.AND P0, PT, R11, RZ, PT ;  /* 0x000000ff0b00720c */ /* 0x000fe40003f06270 */
[----:B------:R-:W5:Y:S01]  /*18c20*/  LDL R11, [R1+0x804] ;  /* 0x00080400010b7983 */ /* 0x000f620000100800 */
[----:B------:R-:W-:Y:S02]  /*18c30*/  IMAD R5, R27, R9, R5 ;  /* 0x000000091b057224 */ /* 0x000fe400078e0205 */
[----:B------:R-:W-:-:S02]  /*18c40*/  IMAD.MOV.U32 R9, RZ, RZ, R2 ;  /* 0x000000ffff097224 */ /* 0x000fc400078e0002 */
[----:B0-----:R-:W-:Y:S02]  /*18c50*/  IMAD.MOV.U32 R10, RZ, RZ, R6 ;  /* 0x000000ffff0a7224 */ /* 0x001fe400078e0006 */
[----:B------:R-:W-:Y:S02]  /*18c60*/  IMAD.MOV R8, RZ, RZ, -R8 ;  /* 0x000000ffff087224 */ /* 0x000fe400078e0a08 */
[----:B------:R-:W-:Y:S02]  /*18c70*/  @!P5 IMAD.MOV R9, RZ, RZ, -R9 ;  /* 0x000000ffff09d224 */ /* 0x000fe400078e0a09 */
[----:B------:R-:W-:Y:S02]  /*18c80*/  @!P3 IMAD.MOV R10, RZ, RZ, -R10 ;  /* 0x000000ffff0ab224 */ /* 0x000fe400078e0a0a */
[----:B------:R-:W-:Y:S01]  /*18c90*/  @!P2 IMAD.IADD R7, R7, 0x1, -R27 ;  /* 0x000000010707a824 */ /* 0x000fe200078e0a1b */
[----:B--2---:R-:W-:Y:S01]  /*18ca0*/  ISETP.GE.AND P5, PT, R12, RZ, PT ;  /* 0x000000ff0c00720c */ /* 0x004fe20003fa6270 */
[----:B------:R-:W-:Y:S01]  /*18cb0*/  IMAD R4, R27, R8, R4 ;  /* 0x000000081b047224 */ /* 0x000fe200078e0204 */
[----:B------:R-:W-:Y:S01]  /*18cc0*/  IABS R8, R12 ;  /* 0x0000000c00087213 */ /* 0x000fe20000000000 */
[----:B------:R-:W-:Y:S04]  /*18cd0*/  STL [R1+0x354], R9 ;  /* 0x0003540901007387 */ /* 0x000fe80000100800 */
[----:B------:R0:W-:Y:S04]  /*18ce0*/  STL [R1+0x358], R10 ;  /* 0x0003580a01007387 */ /* 0x0001e80000100800 */
[----:B0-----:R-:W2:Y:S01]  /*18cf0*/  LDL R10, [R1+0x824] ;  /* 0x00082400010a7983 */ /* 0x001ea20000100800 */
[----:B----4-:R-:W-:-:S02]  /*18d00*/  IABS R12, R13 ;  /* 0x0000000d000c7213 */ /* 0x010fc40000000000 */
[----:B------:R-:W-:Y:S01]  /*18d10*/  ISETP.GE.AND P2, PT, R13, RZ, PT ;  /* 0x000000ff0d00720c */ /* 0x000fe20003f46270 */
[----:B------:R-:W-:Y:S02]  /*18d20*/  IMAD.MOV.U32 R13, RZ, RZ, R7 ;  /* 0x000000ffff0d7224 */ /* 0x000fe400078e0007 */
[----:B------:R-:W4:Y:S01]  /*18d30*/  LDL R7, [R1+0x81c] ;  /* 0x00081c0001077983 */ /* 0x000f220000100800 */
[C---:B------:R-:W-:Y:S02]  /*18d40*/  ISETP.GT.U32.AND P6, PT, R27.reuse, R5, PT ;  /* 0x000000051b00720c */ /* 0x040fe40003fc4070 */
[----:B------:R-:W-:Y:S01]  /*18d50*/  ISETP.GT.U32.AND P3, PT, R27, R4, PT ;  /* 0x000000041b00720c */ /* 0x000fe20003f64070 */
[----:B------:R-:W-:Y:S02]  /*18d60*/  IMAD.MOV.U32 R2, RZ, RZ, R8 ;  /* 0x000000ffff027224 */ /* 0x000fe400078e0008 */
[----:B------:R-:W-:-:S08]  /*18d70*/  IMAD.HI.U32 R8, R0, R12, RZ ;  /* 0x0000000c00087227 */ /* 0x000fd000078e00ff */
[--C-:B------:R-:W-:Y:S02]  /*18d80*/  @!P6 IMAD.IADD R5, R5, 0x1, -R27.reuse ;  /* 0x000000010505e824 */ /* 0x100fe400078e0a1b */
[----:B------:R-:W-:Y:S02]  /*18d90*/  @!P3 IMAD.IADD R4, R4, 0x1, -R27 ;  /* 0x000000010404b824 */ /* 0x000fe400078e0a1b */
[----:B------:R-:W-:Y:S01]  /*18da0*/  IMAD.HI.U32 R6, R0, R2, RZ ;  /* 0x0000000200067227 */ /* 0x000fe200078e00ff */
[C---:B------:R-:W-:Y:S02]  /*18db0*/  ISETP.GT.U32.AND P6, PT, R27.reuse, R5, PT ;  /* 0x000000051b00720c */ /* 0x040fe40003fc4070 */
[C---:B------:R-:W-:Y:S01]  /*18dc0*/  ISETP.GT.U32.AND P3, PT, R27.reuse, R4, PT ;  /* 0x000000041b00720c */ /* 0x040fe20003f64070 */
[----:B------:R-:W-:Y:S02]  /*18dd0*/  IMAD.MOV R6, RZ, RZ, -R6 ;  /* 0x000000ffff067224 */ /* 0x000fe400078e0a06 */
[----:B------:R-:W-:Y:S01]  /*18de0*/  IMAD.MOV R8, RZ, RZ, -R8 ;  /* 0x000000ffff087224 */ /* 0x000fe200078e0a08 */
[----:B-----5:R-:W-:Y:S01]  /*18df0*/  IABS R11, R11 ;  /* 0x0000000b000b7213 */ /* 0x020fe20000000000 */
[----:B------:R-:W-:-:S02]  /*18e00*/  IMAD R2, R27, R6, R2 ;  /* 0x000000061b027224 */ /* 0x000fc400078e0202 */
[----:B------:R-:W-:Y:S02]  /*18e10*/  IMAD R12, R27, R8, R12 ;  /* 0x000000081b0c7224 */ /* 0x000fe400078e020c */
[----:B------:R-:W-:Y:S01]  /*18e20*/  IMAD.HI.U32 R6, R0, R11, RZ ;  /* 0x0000000b00067227 */ /* 0x000fe200078e00ff */
[----:B---3--:R-:W-:-:S03]  /*18e30*/  IABS R9, R14 ;  /* 0x0000000e00097213 */ /* 0x008fc60000000000 */
[----:B------:R-:W-:Y:S02]  /*18e40*/  @!P4 IMAD.MOV R13, RZ, RZ, -R13 ;  /* 0x000000ffff0dc224 */ /* 0x000fe400078e0a0d */
[--C-:B------:R-:W-:Y:S01]  /*18e50*/  @!P6 IMAD.IADD R5, R5, 0x1, -R27.reuse ;  /* 0x000000010505e824 */ /* 0x100fe200078e0a1b */
[C---:B------:R-:W-:Y:S01]  /*18e60*/  ISETP.GT.U32.AND P6, PT, R27.reuse, R12, PT ;  /* 0x0000000c1b00720c */ /* 0x040fe20003fc4070 */
[----:B------:R-:W-:Y:S01]  /*18e70*/  IMAD.MOV R6, RZ, RZ, -R6 ;  /* 0x000000ffff067224 */ /* 0x000fe200078e0a06 */
[----:B------:R0:W-:Y:S01]  /*18e80*/  STL [R1+0x350], R13 ;  /* 0x0003500d01007387 */ /* 0x0001e20000100800 */
[----:B------:R-:W-:Y:S02]  /*18e90*/  @!P3 IMAD.IADD R4, R4, 0x1, -R27 ;  /* 0x000000010404b824 */ /* 0x000fe400078e0a1b */
[----:B------:R-:W-:Y:S02]  /*18ea0*/  IMAD R11, R27, R6, R11 ;  /* 0x000000061b0b7224 */ /* 0x000fe400078e020b */
[----:B------:R-:W-:-:S02]  /*18eb0*/  @!P1 IMAD.MOV R5, RZ, RZ, -R5 ;  /* 0x000000ffff059224 */ /* 0x000fc400078e0a05 */
[----:B------:R-:W-:Y:S01]  /*18ec0*/  @!P0 IMAD.MOV R4, RZ, RZ, -R4 ;  /* 0x000000ffff048224 */ /* 0x000fe200078e0a04 */
[----:B0-----:R-:W3:Y:S04]  /*18ed0*/  LDL.LU R13, [R1+0x834] ;  /* 0x00083400010d7983 */ /* 0x001ee80000300800 */
[----:B------:R-:W5:Y:S01]  /*18ee0*/  LDL.LU R6, [R1+0x804] ;  /* 0x0008040001067983 */ /* 0x000f620000300800 */
[----:B------:R-:W-:-:S03]  /*18ef0*/  @!P6 IMAD.IADD R12, R12, 0x1, -R27 ;  /* 0x000000010c0ce824 */ /* 0x000fc600078e0a1b */
[----:B------:R0:W-:Y:S01]  /*18f00*/  STL [R1+0x344], R5 ;  /* 0x0003440501007387 */ /* 0x0001e20000100800 */
[----:B------:R-:W-:-:S03]  /*18f10*/  ISETP.GE.AND P6, PT, R14, RZ, PT ;  /* 0x000000ff0e00720c */ /* 0x000fc60003fc6270 */
[----:B------:R-:W-:Y:S04]  /*18f20*/  STL [R1+0x4234], R0 ;  /* 0x0042340001007387 */ /* 0x000fe80000100800 */
[----:B------:R-:W-:Y:S01]  /*18f30*/  STL [R1+0x340], R4 ;  /* 0x0003400401007387 */ /* 0x000fe20000100800 */
[----:B----4-:R-:W-:Y:S02]  /*18f40*/  IABS R8, R7 ;  /* 0x0000000700087213 */ /* 0x010fe40000000000 */
[----:B--2---:R-:W-:Y:S01]  /*18f50*/  IABS R7, R10 ;  /* 0x0000000a00077213 */ /* 0x004fe20000000000 */
[----:B------:R-:W-:-:S04]  /*18f60*/  IMAD.HI.U32 R10, R0, R9, RZ ;  /* 0x00000009000a7227 */ /* 0x000fc800078e00ff */
[----:B------:R-:W-:-:S04]  /*18f70*/  IMAD.MOV R10, RZ, RZ, -R10 ;  /* 0x000000ffff0a7224 */ /* 0x000fc800078e0a0a */
[----:B------:R-:W-:Y:S02]  /*18f80*/  IMAD R9, R27, R10, R9 ;  /* 0x0000000a1b097224 */ /* 0x000fe400078e0209 */
[----:B------:R-:W2:Y:S04]  /*18f90*/  LDL.LU R10, [R1+0x81c] ;  /* 0x00081c00010a7983 */ /* 0x000ea80000300800 */
[----:B------:R-:W4:Y:S01]  /*18fa0*/  LDL.LU R14, [R1+0x868] ;  /* 0x00086800010e7983 */ /* 0x000f220000300800 */
[----:B0-----:R-:W-:-:S04]  /*18fb0*/  IMAD.HI.U32 R5, R0, R8, RZ ;  /* 0x0000000800057227 */ /* 0x001fc800078e00ff */
[----:B------:R-:W-:-:S04]  /*18fc0*/  IMAD.MOV R5, RZ, RZ, -R5 ;  /* 0x000000ffff057224 */ /* 0x000fc800078e0a05 */
[----:B------:R-:W-:Y:S01]  /*18fd0*/  IMAD R8, R27, R5, R8 ;  /* 0x000000051b087224 */ /* 0x000fe200078e0208 */
[----:B-----5:R-:W-:Y:S01]  /*18fe0*/  ISETP.GE.AND P1, PT, R6, RZ, PT ;  /* 0x000000ff0600720c */ /* 0x020fe20003f26270 */
[----:B------:R-:W-:-:S04]  /*18ff0*/  IMAD.HI.U32 R6, R0, R7, RZ ;  /* 0x0000000700067227 */ /* 0x000fc800078e00ff */
[----:B------:R-:W-:-:S04]  /*19000*/  IMAD.MOV R6, RZ, RZ, -R6 ;  /* 0x000000ffff067224 */ /* 0x000fc800078e0a06 */
[C---:B------:R-:W-:Y:S01]  /*19010*/  IMAD R7, R27.reuse, R6, R7 ;  /* 0x000000061b077224 */ /* 0x040fe200078e0207 */
[----:B----4-:R0:W-:Y:S04]  /*19020*/  STL [R1+0x4230], R14 ;  /* 0x0042300e01007387 */ /* 0x0101e80000100800 */
[----:B------:R-:W4:Y:S04]  /*19030*/  LDL R5, [R1+0x848] ;  /* 0x0008480001057983 */ /* 0x000f280000100800 */
[----:B0-----:R-:W5:Y:S04]  /*19040*/  LDL R14, [R1+0x850] ;  /* 0x00085000010e7983 */ /* 0x001f680000100800 */
[----:B------:R-:W3:Y:S01]  /*19050*/  LDL.LU R6, [R1+0x824] ;  /* 0x0008240001067983 */ /* 0x000ee20000300800 */
[----:B------:R-:W-:-:S02]  /*19060*/  ISETP.GT.U32.AND P4, PT, R27, R2, PT ;  /* 0x000000021b00720c */ /* 0x000fc40003f84070 */
[----:B------:R-:W-:-:S11]  /*19070*/  ISETP.GT.U32.AND P3, PT, R27, R11, PT ;  /* 0x0000000b1b00720c */ /* 0x000fd60003f64070 */
[----:B------:R-:W-:-:S05]  /*19080*/  @!P4 IMAD.IADD R2, R2, 0x1, -R27 ;  /* 0x000000010202c824 */ /* 0x000fca00078e0a1b */
[----:B------:R-:W-:Y:S01]  /*19090*/  ISETP.GT.U32.AND P4, PT, R27, R2, PT ;  /* 0x000000021b00720c */ /* 0x000fe20003f84070 */
[----:B------:R-:W-:Y:S01]  /*190a0*/  @!P3 IMAD.IADD R11, R11, 0x1, -R27 ;  /* 0x000000010b0bb824 */ /* 0x000fe200078e0a1b */
[----:B------:R-:W-:-:S04]  /*190b0*/  ISETP.GT.U32.AND P0, PT, R27, R12, PT ;  /* 0x0000000c1b00720c */ /* 0x000fc80003f04070 */
[----:B------:R-:W-:-:S07]  /*190c0*/  ISETP.GT.U32.AND P3, PT, R27, R11, PT ;  /* 0x0000000b1b00720c */ /* 0x000fce0003f64070 */
[----:B------:R-:W-:Y:S01]  /*190d0*/  @!P4 IMAD.IADD R2, R2, 0x1, -R27 ;  /* 0x000000010202c824 */ /* 0x000fe200078e0a1b */
[----:B------:R-:W-:-:S03]  /*190e0*/  ISETP.GT.U32.AND P4, PT, R27, R9, PT ;  /* 0x000000091b00720c */ /* 0x000fc60003f84070 */
[----:B------:R-:W-:Y:S02]  /*190f0*/  IMAD.MOV.U32 R0, RZ, RZ, R2 ;  /* 0x000000ffff007224 */ /* 0x000fe400078e0002 */
[----:B------:R-:W-:Y:S02]  /*19100*/  @!P0 IMAD.IADD R12, R12, 0x1, -R27 ;  /* 0x000000010c0c8824 */ /* 0x000fe400078e0a1b */
[----:B------:R-:W-:-:S06]  /*19110*/  @!P5 IMAD.MOV R0, RZ, RZ, -R0 ;  /* 0x000000ffff00d224 */ /* 0x000fcc00078e0a00 */
[--C-:B------:R-:W-:Y:S01]  /*19120*/  @!P4 IMAD.IADD R9, R9, 0x1, -R27.reuse ;  /* 0x000000010909c824 */ /* 0x100fe200078e0a1b */
[----:B------:R0:W-:Y:S01]  /*19130*/  STL [R1+0x33c], R0 ;  /* 0x00033c0001007387 */ /* 0x0001e20000100800 */
[----:B------:R-:W-:-:S03]  /*19140*/  @!P3 IMAD.IADD R11, R11, 0x1, -R27 ;  /* 0x000000010b0bb824 */ /* 0x000fc600078e0a1b */
[----:B0-----:R-:W4:Y:S01]  /*19150*/  LDL.LU R0, [R1+0x4234] ;  /* 0x0042340001007983 */ /* 0x001f220000300800 */
[----:B---3--:R-:W-:Y:S02]  /*19160*/  ISETP.GE.AND P4, PT, R6, RZ, PT ;  /* 0x000000ff0600720c */ /* 0x008fe40003f86270 */
[----:B-----5:R-:W-:Y:S01]  /*19170*/  IABS R6, R14 ;  /* 0x0000000e00067213 */ /* 0x020fe20000000000 */
[----:B------:R-:W-:-:S04]  /*19180*/  IMAD.MOV.U32 R14, RZ, RZ, R12 ;  /* 0x000000ffff0e7224 */ /* 0x000fc800078e000c */
[----:B------:R-:W-:Y:S02]  /*19190*/  @!P2 IMAD.MOV R14, RZ, RZ, -R14 ;  /* 0x000000ffff0ea224 */ /* 0x000fe400078e0a0e */
[----:B------:R-:W-:Y:S02]  /*191a0*/  IMAD.MOV.U32 R12, RZ, RZ, R11 ;  /* 0x000000ffff0c7224 */ /* 0x000fe400078e000b */
[----:B------:R-:W3:Y:S04]  /*191b0*/  LDL R11, [R1+0x86c] ;  /* 0x00086c00010b7983 */ /* 0x000ee80000100800 */
[----:B------:R0:W-:Y:S04]  /*191c0*/  STL [R1+0x32c], R14 ;  /* 0x00032c0e01007387 */ /* 0x0001e80000100800 */
[----:B0-----:R-:W5:Y:S01]  /*191d0*/  LDL.LU R14, [R1+0x4230] ;  /* 0x00423000010e7983 */ /* 0x001f620000300800 */
[----:B------:R-:W-:-:S02]  /*191e0*/  IABS R4, R13 ;  /* 0x0000000d00047213 */ /* 0x000fc40000000000 */
[----:B--2---:R-:W-:-:S03]  /*191f0*/  ISETP.GE.AND P3, PT, R10, RZ, PT ;  /* 0x000000ff0a00720c */ /* 0x004fc60003f66270 */
[----:B------:R-:W-:Y:S02]  /*19200*/  IMAD.MOV.U32 R2, RZ, RZ, R4 ;  /* 0x000000ffff027224 */ /* 0x000fe400078e0004 */
[----:B------:R-:W-:Y:S01]  /*19210*/  @!P1 IMAD.MOV R12, RZ, RZ, -R12 ;  /* 0x000000ffff0c9224 */ /* 0x000fe200078e0a0c */
[----:B------:R-:W-:-:S04]  /*19220*/  ISETP.GE.AND P1, PT, R13, RZ, PT ;  /* 0x000000ff0d00720c */ /* 0x000fc80003f26270 */
[----:B------:R0:W-:Y:S04]  /*19230*/  STL [R1+0x334], R12 ;  /* 0x0003340c01007387 */ /* 0x0001e80000100800 */
[----:B0-----:R-:W2:Y:S04]  /*19240*/  LDL.LU R12, [R1+0x848] ;  /* 0x00084800010c7983 */ /* 0x001ea80000300800 */
[----:B------:R-:W2:Y:S01]  /*19250*/  LDL R13, [R1+0x870] ;  /* 0x00087000010d7983 */ /* 0x000ea20000100800 */
[----:B----4-:R-:W-:-:S04]  /*19260*/  IMAD.HI.U32 R10, R0, R2, RZ ;  /* 0x00000002000a7227 */ /* 0x010fc800078e00ff */
[----:B------:R-:W-:-:S04]  /*19270*/  IMAD.MOV R10, RZ, RZ, -R10 ;  /* 0x000000ffff0a7224 */ /* 0x000fc800078e0a0a */
[C---:B------:R-:W-:Y:S01]  /*19280*/  IMAD R2, R27.reuse, R10, R2 ;  /* 0x0000000a1b027224 */ /* 0x040fe200078e0202 */
[----:B-----5:R-:W-:Y:S01]  /*19290*/  IABS R10, R14 ;  /* 0x0000000e000a7213 */ /* 0x020fe20000000000 */
[----:B------:R0:W-:Y:S04]  /*192a0*/  STL [R1+0x4228], R14 ;  /* 0x0042280e01007387 */ /* 0x0001e80000100800 */
[----:B0-----:R-:W4:Y:S01]  /*192b0*/  LDL.LU R14, [R1+0x850] ;  /* 0x00085000010e7983 */ /* 0x001f220000300800 */
[----:B------:R-:W-:-:S13]  /*192c0*/  ISETP.GT.U32.AND P5, PT, R27, R8, PT ;  /* 0x000000081b00720c */ /* 0x000fda0003fa4070 */
[----:B------:R-:W-:Y:S01]  /*192d0*/  @!P5 IMAD.IADD R8, R8, 0x1, -R27 ;  /* 0x000000010808d824 */ /* 0x000fe200078e0a1b */
[----:B------:R-:W-:-:S13]  /*192e0*/  ISETP.GT.U32.AND P5, PT, R27, R9, PT ;  /* 0x000000091b00720c */ /* 0x000fda0003fa4070 */
[----:B------:R-:W-:Y:S01]  /*192f0*/  @!P5 IMAD.IADD R9, R9, 0x1, -R27 ;  /* 0x000000010909d824 */ /* 0x000fe200078e0a1b */
[----:B------:R-:W-:Y:S01]  /*19300*/  ISETP.GT.U32.AND P0, PT, R27, R7, PT ;  /* 0x000000071b00720c */ /* 0x000fe20003f04070 */
[----:B----4-:R0:W-:Y:S02]  /*19310*/  STL [R1+0x422c], R14 ;  /* 0x00422c0e01007387 */ /* 0x0101e40000100800 */
[----:B0-----:R-:W-:Y:S02]  /*19320*/  IMAD.MOV.U32 R14, RZ, RZ, R9 ;  /* 0x000000ffff0e7224 */ /* 0x001fe400078e0009 */
[----:B------:R-:W4:Y:S02]  /*19330*/  LDL R9, [R1+0x878] ;  /* 0x0008780001097983 */ /* 0x000f240000100800 */
[----:B------:R-:W-:-:S05]  /*19340*/  @!P6 IMAD.MOV R14, RZ, RZ, -R14 ;  /* 0x000000ffff0ee224 */ /* 0x000fca00078e0a0e */
[----:B------:R0:W-:Y:S04]  /*19350*/  STL [R1+0x330], R14 ;  /* 0x0003300e01007387 */ /* 0x0001e80000100800 */
[----:B0-----:R-:W5:Y:S01]  /*19360*/  LDL.LU R14, [R1+0x422c] ;  /* 0x00422c00010e7983 */ /* 0x001f620000300800 */
[----:B------:R-:W-:Y:S01]  /*19370*/  IABS R5, R5 ;  /* 0x0000000500057213 */ /* 0x000fe20000000000 */
[----:B------:R-:W-:Y:S01]  /*19380*/  @!P0 IMAD.IADD R7, R7, 0x1, -R27 ;  /* 0x0000000107078824 */ /* 0x000fe200078e0a1b */
[----:B------:R-:W-:-:S03]  /*19390*/  ISETP.GT.U32.AND P0, PT, R27, R8, PT ;  /* 0x000000081b00720c */ /* 0x000fc60003f04070 */
[----:B------:R-:W-:-:S04]  /*193a0*/  IMAD.HI.U32 R4, R0, R5, RZ ;  /* 0x0000000500047227 */ /* 0x000fc800078e00ff */
[----:B------:R-:W-:-:S04]  /*193b0*/  IMAD.MOV R4, RZ, RZ, -R4 ;  /* 0x000000ffff047224 */ /* 0x000fc800078e0a04 */
[----:B------:R-:W-:Y:S02]  /*193c0*/  IMAD R5, R27, R4, R5 ;  /* 0x000000041b057224 */ /* 0x000fe400078e0205 */
[----:B------:R-:W-:-:S03]  /*193d0*/  @!P0 IMAD.IADD R8, R8, 0x1, -R27 ;  /* 0x0000000108088824 */ /* 0x000fc600078e0a1b */
[----:B------:R-:W-:-:S13]  /*193e0*/  ISETP.GT.U32.AND P0, PT, R27, R5, PT ;  /* 0x000000051b00720c */ /* 0x000fda0003f04070 */
[----:B------:R-:W-:Y:S01]  /*193f0*/  @!P0 IMAD.IADD R5, R5, 0x1, -R27 ;  /* 0x0000000105058824 */ /* 0x000fe200078e0a1b */
[C---:B------:R-:W-:Y:S02]  /*19400*/  ISETP.GT.U32.AND P2, PT, R27.reuse, R7, PT ;  /* 0x000000071b00720c */ /* 0x040fe40003f44070 */
[----:B-----5:R-:W-:Y:S02]  /*19410*/  ISETP.GE.AND P0, PT, R14, RZ, PT ;  /* 0x000000ff0e00720c */ /* 0x020fe40003f06270 */
[----:B------:R-:W5:Y:S01]  /*19420*/  LDL.LU R14, [R1+0x4228] ;  /* 0x00422800010e7983 */ /* 0x000f620000300800 */
[----:B------:R-:W-:Y:S01]  /*19430*/  IMAD.HI.U32 R4, R0, R6, RZ ;  /* 0x0000000600047227 */ /* 0x000fe200078e00ff */
[----:B------:R-:W-:-:S03]  /*19440*/  ISETP.GT.U32.AND P5, PT, R27, R2, PT ;  /* 0x000000021b00720c */ /* 0x000fc60003fa4070 */
[----:B------:R-:W-:Y:S01]  /*19450*/  IMAD.MOV R4, RZ, RZ, -R4 ;  /* 0x000000ffff047224 */ /* 0x000fe200078e0a04 */
[----:B---3--:R-:W-:-:S03]  /*19460*/  IABS R11, R11 ;  /* 0x0000000b000b7213 */ /* 0x008fc60000000000 */
[----:B------:R-:W-:Y:S02]  /*19470*/  @!P2 IMAD.IADD R7, R7, 0x1, -R27 ;  /* 0x000000010707a824 */ /* 0x000fe400078e0a1b */
[----:B------:R-:W-:Y:S01]  /*19480*/  IMAD R6, R27, R4, R6 ;  /* 0x000000041b067224 */ /* 0x000fe200078e0206 */
[----:B--2---:R-:W-:Y:S01]  /*19490*/  IABS R4, R13 ;  /* 0x0000000d00047213 */ /* 0x004fe20000000000 */
[----:B------:R-:W-:Y:S01]  /*194a0*/  IMAD.HI.U32 R13, R0, R10, RZ ;  /* 0x0000000a000d7227 */ /* 0x000fe200078e00ff */
[----:B------:R-:W-:-:S03]  /*194b0*/  ISETP.GE.AND P2, PT, R12, RZ, PT ;  /* 0x000000ff0c00720c */ /* 0x000fc60003f46270 */
[----:B------:R-:W-:-:S04]  /*194c0*/  IMAD.HI.U32 R12, R0, R11, RZ ;  /* 0x0000000b000c7227 */ /* 0x000fc800078e00ff */
[----:B------:R-:W-:Y:S02]  /*194d0*/  IMAD.MOV R13, RZ, RZ, -R13 ;  /* 0x000000ffff0d7224 */ /* 0x000fe400078e0a0d */
[----:B------:R-:W-:Y:S02]  /*194e0*/  IMAD.MOV R12, RZ, RZ, -R12 ;  /* 0x000000ffff0c7224 */ /* 0x000fe400078e0a0c */
[C---:B------:R-:W-:Y:S02]  /*194f0*/  IMAD R10, R27.reuse, R13, R10 ;  /* 0x0000000d1b0a7224 */ /* 0x040fe400078e020a */
[----:B------:R-:W-:Y:S02]  /*19500*/  @!P5 IMAD.IADD R2, R2, 0x1, -R27 ;  /* 0x000000010202d824 */ /* 0x000fe400078e0a1b */
[----:B------:R-:W-:Y:S02]  /*19510*/  IMAD.MOV.U32 R13, RZ, RZ, R4 ;  /* 0x000000ffff0d7224 */ /* 0x000fe400078e0004 */
[----:B------:R-:W-:-:S02]  /*19520*/  IMAD R4, R27, R12, R11 ;  /* 0x0000000c1b047224 */ /* 0x000fc400078e020b */
[----:B------:R-:W-:Y:S01]  /*19530*/  IMAD.MOV.U32 R11, RZ, RZ, R8 ;  /* 0x000000ffff0b7224 */ /* 0x000fe200078e0008 */
[----:B------:R-:W-:-:S03]  /*19540*/  ISETP.GT.U32.AND P6, PT, R27, R2, PT ;  /* 0x000000021b00720c */ /* 0x000fc60003fc4070 */
[----:B------:R-:W-:Y:S01]  /*19550*/  @!P3 IMAD.MOV R11, RZ, RZ, -R11 ;  /* 0x000000ffff0bb224 */ /* 0x000fe200078e0a0b */
[----:B------:R-:W-:Y:S01]  /*19560*/  STL [R1+0x4224], R4 ;  /* 0x0042240401007387 */ /* 0x000fe20000100800 */
[----:B------:R-:W-:-:S03]  /*19570*/  @!P4 IMAD.MOV R7, RZ, RZ, -R7 ;  /* 0x000000ffff07c224 */ /* 0x000fc600078e0a07 */
[----:B------:R0:W-:Y:S04]  /*19580*/  STL [R1+0x4220], R23 ;  /* 0x0042201701007387 */ /* 0x0001e80000100800 */
[----:B------:R1:W-:Y:S01]  /*19590*/  STL [R1+0x328], R11 ;  /* 0x0003280b01007387 */ /* 0x0003e20000100800 */
[----:B------:R-:W-:-:S03]  /*195a0*/  IMAD.HI.U32 R8, R0, R13, RZ ;  /* 0x0000000d00087227 */ /* 0x000fc600078e00ff */
[----:B0-----:R-:W2:Y:S04]  /*195b0*/  LDL.LU R23, [R1+0x86c] ;  /* 0x00086c0001177983 */ /* 0x001ea80000300800 */
[----:B------:R-:W3:Y:S04]  /*195c0*/  LDL.LU R12, [R1+0x870] ;  /* 0x00087000010c7983 */ /* 0x000ee80000300800 */
[----:B-1----:R-:W2:Y:S01]  /*195d0*/  LDL R11, [R1+0x888] ;  /* 0x00088800010b7983 */ /* 0x002ea20000100800 */
[----:B------:R-:W-:-:S03]  /*195e0*/  @!P6 IMAD.IADD R2, R2, 0x1, -R27 ;  /* 0x000000010202e824 */ /* 0x000fc600078e0a1b */
[----:B------:R0:W-:Y:S01]  /*195f0*/  STL [R1+0x324], R7 ;  /* 0x0003240701007387 */ /* 0x0001e20000100800 */
[----:B------:R-:W-:Y:S02]  /*19600*/  IMAD.MOV R8, RZ, RZ, -R8 ;  /* 0x000000ffff087224 */ /* 0x000fe400078e0a08 */
[----:B------:R-:W-:Y:S02]  /*19610*/  IMAD.MOV.U32 R4, RZ, RZ, R2 ;  /* 0x000000ffff047224 */ /* 0x000fe400078e0002 */
[C---:B------:R-:W-:Y:S02]  /*19620*/  IMAD R2, R27.reuse, R8, R13 ;  /* 0x000000081b027224 */ /* 0x040fe400078e020d */
[----:B------:R-:W2:Y:S01]  /*19630*/  LDL R13, [R1+0x88c] ;  /* 0x00088c00010d7983 */ /* 0x000ea20000100800 */
[----:B-----5:R-:W-:Y:S02]  /*19640*/  ISETP.GE.AND P4, PT, R14, RZ, PT ;  /* 0x000000ff0e00720c */ /* 0x020fe40003f86270 */
[C---:B------:R-:W-:Y:S01]  /*19650*/  ISETP.GT.U32.AND P5, PT, R27.reuse, R6, PT ;  /* 0x000000061b00720c */ /* 0x040fe20003fa4070 */
[----:B------:R-:W5:Y:S01]  /*19660*/  LDL R14, [R1+0x8ac] ;  /* 0x0008ac00010e7983 */ /* 0x000f620000100800 */
[----:B------:R-:W-:-:S02]  /*19670*/  ISETP.GT.U32.AND P6, PT, R27, R10, PT ;  /* 0x0000000a1b00720c */ /* 0x000fc40003fc4070 */
[----:B----4-:R-:W-:Y:S01]  /*19680*/  IABS R9, R9 ;  /* 0x0000000900097213 */ /* 0x010fe20000000000 */
[----:B------:R-:W-:Y:S01]  /*19690*/  @!P1 IMAD.MOV R4, RZ, RZ, -R4 ;  /* 0x000000ffff049224 */ /* 0x000fe200078e0a04 */
[----:B------:R-:W4:Y:S07]  /*196a0*/  LDL R8, [R1+0x884] ;  /* 0x0008840001087983 */ /* 0x000f2e0000100800 */
[----:B------:R-:W-:Y:S01]  /*196b0*/  @!P5 IMAD.IADD R6, R6, 0x1, -R27 ;  /* 0x000000010606d824 */ /* 0x000fe200078e0a1b */
[----:B------:R-:W-:Y:S01]  /*196c0*/  ISETP.GT.U32.AND P5, PT, R27, R5, PT ;  /* 0x000000051b00720c */ /* 0x000fe20003fa4070 */
[----:B0-----:R-:W-:-:S04]  /*196d0*/  IMAD.HI.U32 R7, R0, R9, RZ ;  /* 0x0000000900077227 */ /* 0x001fc800078e00ff */
[----:B------:R-:W-:Y:S02]  /*196e0*/  IMAD.MOV R7, RZ, RZ, -R7 ;  /* 0x000000ffff077224 */ /* 0x000fe400078e0a07 */
[----:B------:R-:W-:-:S06]  /*196f0*/  @!P6 IMAD.IADD R10, R10, 0x1, -R27 ;  /* 0x000000010a0ae824 */ /* 0x000fcc00078e0a1b */
[----:B------:R-:W-:Y:S01]  /*19700*/  @!P5 IMAD.IADD R5, R5, 0x1, -R27 ;  /* 0x000000010505d824 */ /* 0x000fe200078e0a1b */
[----:B------:R0:W-:Y:S04]  /*19710*/  STL [R1+0x320], R4 ;  /* 0x0003200401007387 */ /* 0x0001e80000100800 */
[----:B0-----:R-:W4:Y:S01]  /*19720*/  LDL.LU R4, [R1+0x4224] ;  /* 0x0042240001047983 */ /* 0x001f220000300800 */
[----:B---3--:R-:W-:Y:S01]  /*19730*/  ISETP.GE.AND P6, PT, R12, RZ, PT ;  /* 0x000000ff0c00720c */ /* 0x008fe20003fc6270 */
[----:B------:R-:W-:Y:S01]  /*19740*/  IMAD R12, R27, R7, R9 ;  /* 0x000000071b0c7224 */ /* 0x000fe200078e0209 */
[----:B--2---:R-:W-:Y:S02]  /*19750*/  ISETP.GE.AND P5, PT, R23, RZ, PT ;  /* 0x000000ff1700720c */ /* 0x004fe40003fa6270 */
[----:B------:R-:W2:Y:S01]  /*19760*/  LDL.LU R23, [R1+0x4220] ;  /* 0x0042200001177983 */ /* 0x000ea20000300800 */
[----:B------:R-:W-:-:S03]  /*19770*/  IABS R7, R13 ;  /* 0x0000000d00077213 */ /* 0x000fc60000000000 */
[----:B------:R-:W3:Y:S01]  /*19780*/  LDL.LU R13, [R1+0x878] ;  /* 0x00087800010d7983 */ /* 0x000ee20000300800 */
[----:B-----5:R-:W-:Y:S01]  /*19790*/  IABS R9, R14 ;  /* 0x0000000e00097213 */ /* 0x020fe20000000000 */
[----:B------:R-:W-:-:S04]  /*197a0*/  IMAD.MOV.U32 R14, RZ, RZ, R5 ;  /* 0x000000ffff0e7224 */ /* 0x000fc800078e0005 */
[----:B------:R-:W-:-:S05]  /*197b0*/  @!P2 IMAD.MOV R14, RZ, RZ, -R14 ;  /* 0x000000ffff0ea224 */ /* 0x000fca00078e0a0e */
[----:B------:R0:W-:Y:S04]  /*197c0*/  STL [R1+0x31c], R14 ;  /* 0x00031c0e01007387 */ /* 0x0001e80000100800 */
[----:B0-----:R-:W5:Y:S01]  /*197d0*/  LDL.LU R14, [R1+0x8c4] ;  /* 0x0008c400010e7983 */ /* 0x001f620000300800 */
[C---:B------:R-:W-:Y:S02]  /*197e0*/  ISETP.GT.U32.AND P3, PT, R27.reuse, R6, PT ;  /* 0x000000061b00720c */ /* 0x040fe40003f64070 */
[----:B----4-:R-:W-:-:S11]  /*197f0*/  ISETP.GT.U32.AND P1, PT, R27, R4, PT ;  /* 0x000000041b00720c */ /* 0x010fd60003f24070 */
[--C-:B------:R-:W-:Y:S01]  /*19800*/  @!P3 IMAD.IADD R6, R6, 0x1, -R27.reuse ;  /* 0x000000010606b824 */ /* 0x100fe200078e0a1b */
[----:B-----5:R0:W-:Y:S04]  /*19810*/  STL [R1+0x421c], R14 ;  /* 0x00421c0e01007387 */ /* 0x0201e80000100800 */
[----:B0-----:R-:W4:Y:S01]  /*19820*/  LDL.LU R14, [R1+0x888] ;  /* 0x00088800010e7983 */ /* 0x001f220000300800 */
[----:B------:R-:W-:Y:S01]  /*19830*/  @!P1 IMAD.IADD R4, R4, 0x1, -R27 ;  /* 0x0000000104049824 */ /* 0x000fe200078e0a1b */
[C---:B------:R-:W-:Y:S02]  /*19840*/  ISETP.GT.U32.AND P1, PT, R27.reuse, R10, PT ;  /* 0x0000000a1b00720c */ /* 0x040fe40003f24070 */
[----:B------:R-:W-:Y:S01]  /*19850*/  IABS R11, R11 ;  /* 0x0000000b000b7213 */ /* 0x000fe20000000000 */
[----:B------:R-:W-:Y:S01]  /*19860*/  @!P0 IMAD.MOV R6, RZ, RZ, -R6 ;  /* 0x000000ffff068224 */ /* 0x000fe200078e0a06 */
[----:B------:R-:W-:-:S03]  /*19870*/  ISETP.GT.U32.AND P0, PT, R27, R12, PT ;  /* 0x0000000c1b00720c */ /* 0x000fc60003f04070 */
[----:B------:R-:W-:-:S06]  /*19880*/  IMAD.MOV.U32 R5, RZ, RZ, R11 ;  /* 0x000000ffff057224 */ /* 0x000fcc00078e000b */
[----:B------:R-:W-:Y:S01]  /*19890*/  @!P1 IMAD.IADD R10, R10, 0x1, -R27 ;  /* 0x000000010a0a9824 */ /* 0x000fe200078e0a1b */
[----:B---3--:R-:W-:Y:S01]  /*198a0*/  ISETP.GE.AND P1, PT, R13, RZ, PT ;  /* 0x000000ff0d00720c */ /* 0x008fe20003f26270 */
[----:B------:R-:W-:Y:S01]  /*198b0*/  IMAD.HI.U32 R13, R0, R5, RZ ;  /* 0x00000005000d7227 */ /* 0x000fe200078e00ff */
[----:B------:R0:W-:Y:S03]  /*198c0*/  STL [R1+0x318], R6 ;  /* 0x0003180601007387 */ /* 0x0001e60000100800 */
[----:B------:R-:W-:Y:S02]  /*198d0*/  IMAD.MOV R13, RZ, RZ, -R13 ;  /* 0x000000ffff0d7224 */ /* 0x000fe400078e0a0d */
[----:B------:R-:W-:Y:S02]  /*198e0*/  @!P0 IMAD.IADD R12, R12, 0x1, -R27 ;  /* 0x000000010c0c8824 */ /* 0x000fe400078e0a1b */
[----:B------:R-:W-:-:S02]  /*198f0*/  IMAD R5, R27, R13, R5 ;  /* 0x0000000d1b057224 */ /* 0x000fc400078e0205 */
[----:B0-----:R-:W-:Y:S02]  /*19900*/  IMAD.MOV.U32 R6, RZ, RZ, R9 ;  /* 0x000000ffff067224 */ /* 0x001fe400078e0009 */
[----:B------:R-:W3:Y:S01]  /*19910*/  LDL.LU R9, [R1+0x884] ;  /* 0x0008840001097983 */ /* 0x000ee20000300800 */
[----:B------:R-:W-:Y:S02]  /*19920*/  ISETP.GT.U32.AND P3, PT, R27, R2, PT ;  /* 0x000000021b00720c */ /* 0x000fe40003f64070 */
[----:B------:R-:W-:-:S05]  /*19930*/  IABS R8, R8 ;  /* 0x0000000800087213 */ /* 0x000fca0000000000 */
[----:B------:R-:W-:Y:S01]  /*19940*/  IMAD.HI.U32 R11, R0, R8, RZ ;  /* 0x00000008000b7227 */ /* 0x000fe200078e00ff */
[----:B----4-:R-:W-:Y:S02]  /*19950*/  ISETP.GE.AND P0, PT, R14, RZ, PT ;  /* 0x000000ff0e00720c */ /* 0x010fe40003f06270 */
[----:B------:R-:W4:Y:S04]  /*19960*/  LDL.LU R14, [R1+0x421c] ;  /* 0x00421c00010e7983 */ /* 0x000f280000300800 */
[----:B------:R-:W5:Y:S01]  /*19970*/  LDL R13, [R1+0x8dc] ;  /* 0x0008dc00010d7983 */ /* 0x000f620000100800 */
[----:B------:R-:W-:Y:S01]  /*19980*/  IMAD.MOV R11, RZ, RZ, -R11 ;  /* 0x000000ffff0b7224 */ /* 0x000fe200078e0a0b */
[----:B------:R-:W-:Y:S01]  /*19990*/  ISETP.GT.U32.AND P2, PT, R27, R4, PT ;  /* 0x000000041b00720c */ /* 0x000fe20003f44070 */
[----:B------:R-:W-:-:S02]  /*199a0*/  @!P3 IMAD.IADD R2, R2, 0x1, -R27 ;  /* 0x000000010202b824 */ /* 0x000fc400078e0a1b */
[C---:B------:R-:W-:Y:S02]  /*199b0*/  IMAD R8, R27.reuse, R11, R8 ;  /* 0x0000000b1b087224 */ /* 0x040fe400078e0208 */
[----:B------:R-:W-:Y:S01]  /*199c0*/  IMAD.HI.U32 R11, R0, R7, RZ ;  /* 0x00000007000b7227 */ /* 0x000fe200078e00ff */
[----:B------:R-:W-:-:S03]  /*199d0*/  ISETP.GT.U32.AND P3, PT, R27, R2, PT ;  /* 0x000000021b00720c */ /* 0x000fc60003f64070 */
[----:B------:R-:W-:-:S04]  /*199e0*/  IMAD.MOV R11, RZ, RZ, -R11 ;  /* 0x000000ffff0b7224 */ /* 0x000fc800078e0a0b */
[----:B------:R-:W-:Y:S02]  /*199f0*/  IMAD R7, R27, R11, R7 ;  /* 0x0000000b1b077224 */ /* 0x000fe400078e0207 */
[----:B------:R-:W-:Y:S02]  /*19a00*/  IMAD.MOV.U32 R11, RZ, RZ, R10 ;  /* 0x000000ffff0b7224 */ /* 0x000fe400078e000a */
[----:B------:R-:W-:Y:S01]  /*19a10*/  @!P2 IMAD.IADD R4, R4, 0x1, -R27 ;  /* 0x000000010404a824 */ /* 0x000fe200078e0a1b */
[----:B------:R-:W2:Y:S01]  /*19a20*/  LDL R10, [R1+0x8d8] ;  /* 0x0008d800010a7983 */ /* 0x000ea20000100800 */
[----:B------:R-:W-:Y:S02]  /*19a30*/  @!P4 IMAD.MOV R11, RZ, RZ, -R11 ;  /* 0x000000ffff0bc224 */ /* 0x000fe400078e0a0b */
[----:B------:R-:W-:Y:S02]  /*19a40*/  @!P5 IMAD.MOV R4, RZ, RZ, -R4 ;  /* 0x000000ffff04d224 */ /* 0x000fe400078e0a04 */
[----:B------:R-:W-:Y:S01]  /*19a50*/  @!P3 IMAD.IADD R2, R2, 0x1, -R27 ;  /* 0x000000010202b824 */ /* 0x000fe200078e0a1b */
[----:B------:R0:W-:Y:S04]  /*19a60*/  STL [R1+0x304], R11 ;  /* 0x0003040b01007387 */ /* 0x0001e80000100800 */
[----:B0-----:R-:W2:Y:S04]  /*19a70*/  LDL.LU R11, [R1+0x88c] ;  /* 0x00088c00010b7983 */ /* 0x001ea80000300800 */
[----:B------:R0:W-:Y:S02]  /*19a80*/  STL [R1+0x30c], R4 ;  /* 0x00030c0401007387 */ /* 0x0001e40000100800 */
[----:B0-----:R-:W-:-:S04]  /*19a90*/  IMAD.MOV.U32 R4, RZ, RZ, R2 ;  /* 0x000000ffff047224 */ /* 0x001fc800078e0002 */
[----:B------:R-:W-:-:S05]  /*19aa0*/  @!P6 IMAD.MOV R4, RZ, RZ, -R4 ;  /* 0x000000ffff04e224 */ /* 0x000fca00078e0a04 */
[----:B------:R5:W-:Y:S02]  /*19ab0*/  STL [R1+0x310], R4 ;  /* 0x0003100401007387 */ /* 0x000be40000100800 */
[----:B-----5:R-:W-:Y:S02]  /*19ac0*/  IABS R4, R13 ;  /* 0x0000000d00047213 */ /* 0x020fe40000000000 */
[----:B------:R-:W5:Y:S01]  /*19ad0*/  LDL.LU R13, [R1+0x8ac] ;  /* 0x0008ac00010d7983 */ /* 0x000f620000300800 */
[----:B------:R-:W-:Y:S02]  /*19ae0*/  ISETP.GT.U32.AND P2, PT, R27, R8, PT ;  /* 0x000000081b00720c */ /* 0x000fe40003f44070 */
[----:B---3--:R-:W-:Y:S01]  /*19af0*/  ISETP.GE.AND P3, PT, R9, RZ, PT ;  /* 0x000000ff0900720c */ /* 0x008fe20003f66270 */
[----:B------:R-:W-:-:S10]  /*19b00*/  IMAD.HI.U32 R9, R0, R6, RZ ;  /* 0x0000000600097227 */ /* 0x000fd400078e00ff */
[----:B------:R-:W-:Y:S01]  /*19b10*/  @!P2 IMAD.IADD R8, R8, 0x1, -R27 ;  /* 0x000000010808a824 */ /* 0x000fe200078e0a1b */
[----:B------:R-:W-:-:S04]  /*19b20*/  ISETP.GT.U32.AND P2, PT, R27, R12, PT ;  /* 0x0000000c1b00720c */ /* 0x000fc80003f44070 */
[----:B------:R-:W-:Y:S01]  /*19b30*/  ISETP.GT.U32.AND P4, PT, R27, R8, PT ;  /* 0x000000081b00720c */ /* 0x000fe20003f84070 */
[----:B------:R-:W-:-:S04]  /*19b40*/  IMAD.MOV R9, RZ, RZ, -R9 ;  /* 0x000000ffff097224 */ /* 0x000fc800078e0a09 */
[----:B------:R-:W-:Y:S01]  /*19b50*/  IMAD R6, R27, R9, R6 ;  /* 0x000000091b067224 */ /* 0x000fe200078e0206 */
[----:B----4-:R-:W-:-:S03]  /*19b60*/  IABS R9, R14 ;  /* 0x0000000e00097213 */ /* 0x010fc60000000000 */
[----:B------:R-:W-:-:S04]  /*19b70*/  @!P2 IMAD.IADD R12, R12, 0x1, -R27 ;  /* 0x000000010c0ca824 */ /* 0x000fc800078e0a1b */
[----:B------:R-:W-:Y:S01]  /*19b80*/  @!P4 IMAD.IADD R8, R8, 0x1, -R27 ;  /* 0x000000010808c824 */ /* 0x000fe200078e0a1b */
[----:B--2---:R-:W-:Y:S01]  /*19b90*/  ISETP.GE.AND P4, PT, R11, RZ, PT ;  /* 0x000000ff0b00720c */ /* 0x004fe20003f86270 */
[----:B------:R-:W-:-:S04]  /*19ba0*/  IMAD.HI.U32 R11, R0, R9, RZ ;  /* 0x00000009000b7227 */ /* 0x000fc800078e00ff */
[----:B------:R-:W-:Y:S02]  /*19bb0*/  IMAD.MOV R11, RZ, RZ, -R11 ;  /* 0x000000ffff0b7224 */ /* 0x000fe400078e0a0b */
[----:B------:R-:W-:Y:S01]  /*19bc0*/  @!P1 IMAD.MOV R12, RZ, RZ, -R12 ;  /* 0x000000ffff0c9224 */ /* 0x000fe200078e0a0c */
[----:B------:R0:W-:Y:S01]  /*19bd0*/  STL [R1+0x4218], R8 ;  /* 0x0042180801007387 */ /* 0x0001e20000100800 */
[----:B------:R-:W-:-:S03]  /*19be0*/  IMAD R9, R27, R11, R9 ;  /* 0x0000000b1b097224 */ /* 0x000fc600078e0209 */
[----:B0-----:R-:W2:Y:S01]  /*19bf0*/  LDL R8, [R1+0x8e4] ;  /* 0x0008e40001087983 */ /* 0x001ea20000100800 */
[----:B-----5:R-:W-:-:S03]  /*19c00*/  ISETP.GE.AND P1, PT, R13, RZ, PT ;  /* 0x000000ff0d00720c */ /* 0x020fc60003f26270 */
[----:B------:R-:W3:Y:S04]  /*19c10*/  LDL R13, [R1+0x8e8] ;  /* 0x0008e800010d7983 */ /* 0x000ee80000100800 */
[----:B------:R-:W-:Y:S04]  /*19c20*/  STL [R1+0x308], R12 ;  /* 0x0003080c01007387 */ /* 0x000fe80000100800 */
[----:B------:R-:W4:Y:S01]  /*19c30*/  LDL R11, [R1+0x8e0] ;  /* 0x0008e000010b7983 */ /* 0x000f220000100800 */
[----:B------:R-:W-:-:S05]  /*19c40*/  IABS R2, R10 ;  /* 0x0000000a00027213 */ /* 0x000fca0000000000 */
[----:B------:R-:W-:-:S04]  /*19c50*/  IMAD.HI.U32 R10, R0, R2, RZ ;  /* 0x00000002000a7227 */ /* 0x000fc800078e00ff */
[----:B------:R-:W-:-:S04]  /*19c60*/  IMAD.MOV R10, RZ, RZ, -R10 ;  /* 0x000000ffff0a7224 */ /* 0x000fc800078e0a0a */
[C---:B------:R-:W-:Y:S01]  /*19c70*/  IMAD R2, R27.reuse, R10, R2 ;  /* 0x0000000a1b027224 */ /* 0x040fe200078e0202 */
[----:B------:R-:W-:-:S13]  /*19c80*/  ISETP.GT.U32.AND P6, PT, R27, R7, PT ;  /* 0x000000071b00720c */ /* 0x000fda0003fc4070 */
[----:B------:R-:W-:Y:S01]  /*19c90*/  @!P6 IMAD.IADD R7, R7, 0x1, -R27 ;  /* 0x000000010707e824 */ /* 0x000fe200078e0a1b */
[----:B----4-:R-:W-:Y:S02]  /*19ca0*/  IABS R10, R11 ;  /* 0x0000000b000a7213 */ /* 0x010fe40000000000 */
[----:B--2---:R-:W-:Y:S02]  /*19cb0*/  IABS R11, R8 ;  /* 0x00000008000b7213 */ /* 0x004fe40000000000 */
[----:B------:R-:W2:Y:S01]  /*19cc0*/  LDL.LU R8, [R1+0x8d8] ;  /* 0x0008d80001087983 */ /* 0x000ea20000300800 */
[----:B------:R-:W-:-:S13]  /*19cd0*/  ISETP.GT.U32.AND P6, PT, R27, R7, PT ;  /* 0x000000071b00720c */ /* 0x000fda0003fc4070 */
[----:B------:R-:W-:Y:S01]  /*19ce0*/  @!P6 IMAD.IADD R7, R7, 0x1, -R27 ;  /* 0x000000010707e824 */ /* 0x000fe200078e0a1b */
[----:B------:R-:W-:-:S13]  /*19cf0*/  ISETP.GT.U32.AND P6, PT, R27, R2, PT ;  /* 0x000000021b00720c */ /* 0x000fda0003fc4070 */
[----:B------:R-:W-:Y:S01]  /*19d00*/  @!P6 IMAD.IADD R2, R2, 0x1, -R27 ;  /* 0x000000010202e824 */ /* 0x000fe200078e0a1b */
[----:B--2---:R-:W-:Y:S02]  /*19d10*/  ISETP.GE.AND P6, PT, R8, RZ, PT ;  /* 0x000000ff0800720c */ /* 0x004fe40003fc6270 */
[----:B------:R-:W2:Y:S04]  /*19d20*/  LDL.LU R8, [R1+0x4218] ;  /* 0x0042180001087983 */ /* 0x000ea80000300800 */
[----:B------:R0:W-:Y:S04]  /*19d30*/  STL [R1+0x4214], R15 ;  /* 0x0042140f01007387 */ /* 0x0001e80000100800 */
[----:B0-----:R-:W4:Y:S01]  /*19d40*/  LDL.LU R15, [R1+0x8f0] ;  /* 0x0008f000010f7983 */ /* 0x001f220000300800 */
[----:B------:R-:W-:Y:S01]  /*19d50*/  ISETP.GT.U32.AND P5, PT, R27, R5, PT ;  /* 0x000000051b00720c */ /* 0x000fe20003fa4070 */
[----:B------:R-:W-:-:S04]  /*19d60*/  IMAD.HI.U32 R12, R0, R4, RZ ;  /* 0x00000004000c7227 */ /* 0x000fc800078e00ff */
[----:B------:R-:W-:-:S08]  /*19d70*/  IMAD.MOV R12, RZ, RZ, -R12 ;  /* 0x000000ffff0c7224 */ /* 0x000fd000078e0a0c */
[----:B------:R-:W-:Y:S02]  /*19d80*/  @!P5 IMAD.IADD R5, R5, 0x1, -R27 ;  /* 0x000000010505d824 */ /* 0x000fe400078e0a1b */
[----:B------:R-:W-:-:S03]  /*19d90*/  IMAD R4, R27, R12, R4 ;  /* 0x0000000c1b047224 */ /* 0x000fc600078e0204 */
[----:B------:R-:W-:Y:S01]  /*19da0*/  ISETP.GT.U32.AND P5, PT, R27, R5, PT ;  /* 0x000000051b00720c */ /* 0x000fe20003fa4070 */
[----:B------:R-:W-:-:S04]  /*19db0*/  IMAD.HI.U32 R12, R0, R10, RZ ;  /* 0x0000000a000c7227 */ /* 0x000fc800078e00ff */
[----:B------:R-:W-:-:S04]  /*19dc0*/  IMAD.MOV R12, RZ, RZ, -R12 ;  /* 0x000000ffff0c7224 */ /* 0x000fc800078e0a0c */
[----:B------:R-:W-:-:S04]  /*19dd0*/  IMAD R10, R27, R12, R10 ;  /* 0x0000000c1b0a7224 */ /* 0x000fc800078e020a */
[----:B------:R-:W-:-:S04]  /*19de0*/  @!P5 IMAD.IADD R5, R5, 0x1, -R27 ;  /* 0x000000010505d824 */ /* 0x000fc800078e0a1b */
[----:B------:R-:W-:-:S05]  /*19df0*/  @!P0 IMAD.MOV R5, RZ, RZ, -R5 ;  /* 0x000000ffff058224 */ /* 0x000fca00078e0a05 */
[----:B------:R0:W-:Y:S01]  /*19e00*/  STL [R1+0x2fc], R5 ;  /* 0x0002fc0501007387 */ /* 0x0001e20000100800 */
[----:B----4-:R-:W-:Y:S02]  /*19e10*/  IMAD.MOV.U32 R12, RZ, RZ, R15 ;  /* 0x000000ffff0c7224 */ /* 0x010fe400078e000f */
[----:B--2---:R-:W-:-:S04]  /*19e20*/  IMAD.MOV.U32 R15, RZ, RZ, R8 ;  /* 0x000000ffff0f7224 */ /* 0x004fc800078e0008 */
[----:B------:R-:W-:-:S05]  /*19e30*/  @!P3 IMAD.MOV R15, RZ, RZ, -R15 ;  /* 0x000000ffff0fb224 */ /* 0x000fca00078e0a0f */
[----:B------:R1:W-:Y:S04]  /*19e40*/  STL [R1+0x300], R15 ;  /* 0x0003000f01007387 */ /* 0x0003e80000100800 */
[----:B0-----:R-:W2:Y:S01]  /*19e50*/  LDL.LU R5, [R1+0x8e0] ;  /* 0x0008e00001057983 */ /* 0x001ea20000300800 */
[----:B-1----:R-:W-:-:S03]  /*19e60*/  IMAD.MOV.U32 R15, RZ, RZ, R7 ;  /* 0x000000ffff0f7224 */ /* 0x002fc600078e0007 */
[----:B------:R-:W4:Y:S01]  /*19e70*/  LDL.LU R7, [R1+0x8dc] ;  /* 0x0008dc0001077983 */ /* 0x000f220000300800 */
[C---:B------:R-:W-:Y:S02]  /*19e80*/  ISETP.GT.U32.AND P2, PT, R27.reuse, R6, PT ;  /* 0x000000061b00720c */ /* 0x040fe40003f44070 */
[----:B------:R-:W-:-:S11]  /*19e90*/  ISETP.GT.U32.AND P5, PT, R27, R9, PT ;  /* 0x000000091b00720c */ /* 0x000fd60003fa4070 */
[--C-:B------:R-:W-:Y:S02]  /*19ea0*/  @!P2 IMAD.IADD R6, R6, 0x1, -R27.reuse ;  /* 0x000000010606a824 */ /* 0x100fe400078e0a1b */
[----:B------:R-:W-:-:S03]  /*19eb0*/  @!P5 IMAD.IADD R9, R9, 0x1, -R27 ;  /* 0x000000010909d824 */ /* 0x000fc600078e0a1b */
[C---:B------:R-:W-:Y:S02]  /*19ec0*/  ISETP.GT.U32.AND P2, PT, R27.reuse, R6, PT ;  /* 0x000000061b00720c */ /* 0x040fe40003f44070 */
[----:B------:R-:W-:Y:S01]  /*19ed0*/  ISETP.GT.U32.AND P3, PT, R27, R9, PT ;  /* 0x000000091b00720c */ /* 0x000fe20003f64070 */
[----:B------:R-:W-:Y:S01]  /*19ee0*/  @!P4 IMAD.MOV R15, RZ, RZ, -R15 ;  /* 0x000000ffff0fc224 */ /* 0x000fe200078e0a0f */
[----:B---3--:R-:W-:-:S09]  /*19ef0*/  IABS R13, R13 ;  /* 0x0000000d000d7213 */ /* 0x008fd20000000000 */
[----:B------:R-:W-:Y:S01]  /*19f00*/  @!P2 IMAD.IADD R6, R6, 0x1, -R27 ;  /* 0x000000010606a824 */ /* 0x000fe200078e0a1b */
[----:B------:R-:W-:Y:S01]  /*19f10*/  ISETP.GE.AND P2, PT, R14, RZ, PT ;  /* 0x000000ff0e00720c */ /* 0x000fe20003f46270 */
[----:B------:R-:W-:-:S04]  /*19f20*/  IMAD.HI.U32 R14, R0, R11, RZ ;  /* 0x0000000b000e7227 */ /* 0x000fc800078e00ff */
[----:B------:R-:W-:Y:S01]  /*19f30*/  @!P1 IMAD.MOV R6, RZ, RZ, -R6 ;  /* 0x000000ffff069224 */ /* 0x000fe200078e0a06 */
[----:B------:R0:W-:Y:S01]  /*19f40*/  STL [R1+0x2f8], R15 ;  /* 0x0002f80f01007387 */ /* 0x0001e20000100800 */
[----:B------:R-:W-:Y:S02]  /*19f50*/  IMAD.MOV R14, RZ, RZ, -R14 ;  /* 0x000000ffff0e7224 */ /* 0x000fe400078e0a0e */
[----:B------:R-:W-:-:S04]  /*19f60*/  IMAD.HI.U32 R8, R0, R13, RZ ;  /* 0x0000000d00087227 */ /* 0x000fc800078e00ff */
[----:B------:R-:W-:Y:S01]  /*19f70*/  @!P3 IMAD.IADD R9, R9, 0x1, -R27 ;  /* 0x000000010909b824 */ /* 0x000fe200078e0a1b */
[----:B0-----:R-:W3:Y:S01]  /*19f80*/  LDL.LU R15, [R1+0x4214] ;  /* 0x00421400010f7983 */ /* 0x001ee20000300800 */
[----:B------:R-:W-:Y:S01]  /*19f90*/  IMAD R14, R27, R14, R11 ;  /* 0x0000000e1b0e7224 */ /* 0x000fe200078e020b */
[----:B------:R-:W-:Y:S01]  /*19fa0*/  IABS R11, R12 ;  /* 0x0000000c000b7213 */ /* 0x000fe20000000000 */
[----:B------:R-:W-:-:S04]  /*19fb0*/  IMAD.MOV R8, RZ, RZ, -R8 ;  /* 0x000000ffff087224 */ /* 0x000fc800078e0a08 */
[----:B------:R-:W-:Y:S01]  /*19fc0*/  IMAD R13, R27, R8, R13 ;  /* 0x000000081b0d7224 */ /* 0x000fe200078e020d */
[----:B----4-:R-:W-:Y:S01]  /*19fd0*/  ISETP.GE.AND P1, PT, R7, RZ, PT ;  /* 0x000000ff0700720c */ /* 0x010fe20003f26270 */
[----:B------:R-:W-:-:S05]  /*19fe0*/  IMAD.MOV.U32 R7, RZ, RZ, R12 ;  /* 0x000000ffff077224 */ /* 0x000fca00078e000c */
[----:B------:R0:W-:Y:S04]  /*19ff0*/  STL [R1+0x4210], R7 ;  /* 0x0042100701007387 */ /* 0x0001e80000100800 */
[----:B------:R1:W-:Y:S04]  /*1a000*/  STL [R1+0x2f4], R6 ;  /* 0x0002f40601007387 */ /* 0x0003e80000100800 */
[----:B------:R-:W4:Y:S01]  /*1a010*/  LDL R12, [R1+0x8f4] ;  /* 0x0008f400010c7983 */ /* 0x000f220000100800 */
[----:B0-----:R-:W-:-:S03]  /*1a020*/  IMAD.MOV.U32 R7, RZ, RZ, R9 ;  /* 0x000000ffff077224 */ /* 0x001fc600078e0009 */
[----:B------:R-:W5:Y:S01]  /*1a030*/  LDL R8, [R1+0x900] ;  /* 0x0009000001087983 */ /* 0x000f620000100800 */
[----:B------:R-:W-:Y:S02]  /*1a040*/  @!P2 IMAD.MOV R7, RZ, RZ, -R7 ;  /* 0x000000ffff07a224 */ /* 0x000fe400078e0a07 */
[----:B-1----:R-:W-:Y:S02]  /*1a050*/  IMAD.MOV.U32 R6, RZ, RZ, R11 ;  /* 0x000000ffff067224 */ /* 0x002fe400078e000b */
[----:B------:R-:W4:Y:S04]  /*1a060*/  LDL.LU R11, [R1+0x8e8] ;  /* 0x0008e800010b7983 */ /* 0x000f280000300800 */
[----:B------:R-:W5:Y:S04]  /*1a070*/  LDL.LU R9, [R1+0x8e4] ;  /* 0x0008e40001097983 */ /* 0x000f680000300800 */
[----:B------:R0:W-:Y:S04]  /*1a080*/  STL [R1+0x2f0], R7 ;  /* 0x0002f00701007387 */ /* 0x0001e80000100800 */
[----:B0-----:R-:W5:Y:S01]  /*1a090*/  LDL.LU R7, [R1+0x4210] ;  /* 0x0042100001077983 */ /* 0x001f620000300800 */
[----:B------:R-:W-:-:S02]  /*1a0a0*/  ISETP.GT.U32.AND P4, PT, R27, R10, PT ;  /* 0x0000000a1b00720c */ /* 0x000fc40003f84070 */
[C---:B------:R-:W-:Y:S02]  /*1a0b0*/  ISETP.GT.U32.AND P0, PT, R27.reuse, R2, PT ;  /* 0x000000021b00720c */ /* 0x040fe40003f04070 */
[----:B------:R-:W-:-:S09]  /*1a0c0*/  ISETP.GT.U32.AND P3, PT, R27, R14, PT ;  /* 0x0000000e1b00720c */ /* 0x000fd20003f64070 */
[----:B------:R-:W-:-:S05]  /*1a0d0*/  @!P4 IMAD.IADD R10, R10, 0x1, -R27 ;  /* 0x000000010a0ac824 */ /* 0x000fca00078e0a1b */
[----:B------:R-:W-:Y:S01]  /*1a0e0*/  ISETP.GT.U32.AND P2, PT, R27, R10, PT ;  /* 0x0000000a1b00720c */ /* 0x000fe20003f44070 */
[--C-:B------:R-:W-:Y:S01]  /*1a0f0*/  @!P0 IMAD.IADD R2, R2, 0x1, -R27.reuse ;  /* 0x0000000102028824 */ /* 0x100fe200078e0a1b */
[----:B--2---:R-:W-:Y:S01]  /*1a100*/  ISETP.GE.AND P0, PT, R5, RZ, PT ;  /* 0x000000ff0500720c */ /* 0x004fe20003f06270 */
[----:B------:R-:W-:Y:S02]  /*1a110*/  @!P3 IMAD.IADD R14, R14, 0x1, -R27 ;  /* 0x000000010e0eb824 */ /* 0x000fe400078e0a1b */
[----:B------:R-:W-:-:S04]  /*1a120*/  IMAD.HI.U32 R5, R0, R6, RZ ;  /* 0x0000000600057227 */ /* 0x000fc800078e00ff */
[----:B------:R-:W-:Y:S01]  /*1a130*/  IMAD.MOV R5, RZ, RZ, -R5 ;  /* 0x000000ffff057224 */ /* 0x000fe200078e0a05 */
[----:B---3--:R0:W-:Y:S03]  /*1a140*/  STL [R1+0x420c], R15 ;  /* 0x00420c0f01007387 */ /* 0x0081e60000100800 */
[----:B------:R-:W-:Y:S02]  /*1a150*/  @!P2 IMAD.IADD R10, R10, 0x1, -R27 ;  /* 0x000000010a0aa824 */ /* 0x000fe400078e0a1b */
[----:B------:R-:W-:Y:S02]  /*1a160*/  IMAD R6, R27, R5, R6 ;  /* 0x000000051b067224 */ /* 0x000fe400078e0206 */
[----:B------:R-:W2:Y:S01]  /*1a170*/  LDL.LU R5, [R1+0x900] ;  /* 0x0009000001057983 */ /* 0x000ea20000300800 */
[----:B0-----:R-:W-:Y:S01]  /*1a180*/  IMAD.MOV.U32 R15, RZ, RZ, R10 ;  /* 0x000000ffff0f7224 */ /* 0x001fe200078e000a */
[----:B----4-:R-:W-:-:S02]  /*1a190*/  ISETP.GE.AND P3, PT, R11, RZ, PT ;  /* 0x000000ff0b00720c */ /* 0x010fc40003f66270 */
[----:B-----5:R-:W-:Y:S02]  /*1a1a0*/  IABS R11, R8 ;  /* 0x00000008000b7213 */ /* 0x020fe40000000000 */
[----:B------:R-:W-:Y:S01]  /*1a1b0*/  ISETP.GE.AND P4, PT, R9, RZ, PT ;  /* 0x000000ff0900720c */ /* 0x000fe20003f86270 */
[----:B------:R-:W-:Y:S02]  /*1a1c0*/  IMAD.MOV.U32 R8, RZ, RZ, R7 ;  /* 0x000000ffff087224 */ /* 0x000fe400078e0007 */
[----:B------:R-:W-:-:S04]  /*1a1d0*/  IMAD.MOV.U32 R7, RZ, RZ, R2 ;  /* 0x000000ffff077224 */ /* 0x000fc800078e0002 */
[----:B------:R-:W-:-:S05]  /*1a1e0*/  @!P6 IMAD.MOV R7, RZ, RZ, -R7 ;  /* 0x000000ffff07e224 */ /* 0x000fca00078e0a07 */
[----:B------:R0:W-:Y:S04]  /*1a1f0*/  STL [R1+0x2ec], R7 ;  /* 0x0002ec0701007387 */ /* 0x0001e80000100800 */
[----:B------:R-:W3:Y:S04]  /*1a200*/  LDL.LU R9, [R1+0x96c] ;  /* 0x00096c0001097983 */ /* 0x000ee80000300800 */
[----:B------:R-:W4:Y:S01]  /*1a210*/  LDL.LU R10, [R1+0x8f4] ;  /* 0x0008f400010a7983 */ /* 0x000f220000300800 */
[C---:B------:R-:W-:Y:S02]  /*1a220*/  ISETP.GT.U32.AND P5, PT, R27.reuse, R4, PT ;  /* 0x000000041b00720c */ /* 0x040fe40003fa4070 */
[----:B------:R-:W-:Y:S01]  /*1a230*/  ISETP.GT.U32.AND P6, PT, R27, R14, PT ;  /* 0x0000000e1b00720c */ /* 0x000fe20003fc4070 */
[----:B0-----:R-:W5:Y:S10]  /*1a240*/  LDL R7, [R1+0x91c] ;  /* 0x00091c0001077983 */ /* 0x001f740000100800 */
[----:B------:R-:W-:-:S05]  /*1a250*/  @!P5 IMAD.IADD R4, R4, 0x1, -R27 ;  /* 0x000000010404d824 */ /* 0x000fca00078e0a1b */
[----:B------:R-:W-:-:S13]  /*1a260*/  ISETP.GT.U32.AND P5, PT, R27, R4, PT ;  /* 0x000000041b00720c */ /* 0x000fda0003fa4070 */
[----:B------:R-:W-:Y:S01]  /*1a270*/  @!P5 IMAD.IADD R4, R4, 0x1, -R27 ;  /* 0x000000010404d824 */ /* 0x000fe200078e0a1b */
[----:B------:R-:W-:-:S03]  /*1a280*/  ISETP.GT.U32.AND P5, PT, R27, R13, PT ;  /* 0x0000000d1b00720c */ /* 0x000fc60003fa4070 */
[----:B------:R-:W-:Y:S01]  /*1a290*/  @!P1 IMAD.MOV R4, RZ, RZ, -R4 ;  /* 0x000000ffff049224 */ /* 0x000fe200078e0a04 */
[----:B------:R-:W-:Y:S02]  /*1a2a0*/  ISETP.GE.AND P1, PT, R8, RZ, PT ;  /* 0x000000ff0800720c */ /* 0x000fe40003f26270 */
[----:B------:R-:W5:Y:S04]  /*1a2b0*/  LDL R8, [R1+0x930] ;  /* 0x0009300001087983 */ /* 0x000f680000100800 */
[----:B------:R0:W-:Y:S03]  /*1a2c0*/  STL [R1+0x2e8], R4 ;  /* 0x0002e80401007387 */ /* 0x0001e60000100800 */
[----:B------:R-:W-:-:S02]  /*1a2d0*/  @!P5 IMAD.IADD R13, R13, 0x1, -R27 ;  /* 0x000000010d0dd824 */ /* 0x000fc400078e0a1b */
[----:B0-----:R-:W-:-:S03]  /*1a2e0*/  IMAD.HI.U32 R4, R0, R11, RZ ;  /* 0x0000000b00047227 */ /* 0x001fc600078e00ff */
[C---:B------:R-:W-:Y:S01]  /*1a2f0*/  ISETP.GT.U32.AND P5, PT, R27.reuse, R13, PT ;  /* 0x0000000d1b00720c */ /* 0x040fe20003fa4070 */
[----:B------:R-:W-:Y:S02]  /*1a300*/  IMAD.MOV R4, RZ, RZ, -R4 ;  /* 0x000000ffff047224 */ /* 0x000fe400078e0a04 */
[----:B------:R-:W-:Y:S02]  /*1a310*/  @!P0 IMAD.MOV R15, RZ, RZ, -R15 ;  /* 0x000000ffff0f8224 */ /* 0x000fe400078e0a0f */
[----:B------:R-:W-:Y:S02]  /*1a320*/  IMAD R11, R27, R4, R11 ;  /* 0x000000041b0b7224 */ /* 0x000fe400078e020b */
[--C-:B------:R-:W-:Y:S01]  /*1a330*/  @!P6 IMAD.IADD R14, R14, 0x1, -R27.reuse ;  /* 0x000000010e0ee824 */ /* 0x100fe200078e0a1b */
[----:B------:R0:W-:Y:S04]  /*1a340*/  STL [R1+0x2e4], R15 ;  /* 0x0002e40f01007387 */ /* 0x0001e80000100800 */
[----:B0-----:R-:W5:Y:S04]  /*1a350*/  LDL.LU R15, [R1+0x420c] ;  /* 0x00420c00010f7983 */ /* 0x001f680000300800 */
[----:B------:R0:W-:Y:S01]  /*1a360*/  STL [R1+0x4208], R11 ;  /* 0x0042080b01007387 */ /* 0x0001e20000100800 */
[----:B------:R-:W-:-:S02]  /*1a370*/  @!P5 IMAD.IADD R13, R13, 0x1, -R27 ;  /* 0x000000010d0dd824 */ /* 0x000fc400078e0a1b */
[----:B0-----:R-:W-:-:S04]  /*1a380*/  IMAD.MOV.U32 R11, RZ, RZ, R14 ;  /* 0x000000ffff0b7224 */ /* 0x001fc800078e000e */
[----:B------:R-:W-:Y:S01]  /*1a390*/  @!P4 IMAD.MOV R11, RZ, RZ, -R11 ;  /* 0x000000ffff0bc224 */ /* 0x000fe200078e0a0b */
[----:B----4-:R-:W-:Y:S02]  /*1a3a0*/  ISETP.GE.AND P0, PT, R10, RZ, PT ;  /* 0x000000ff0a00720c */ /* 0x010fe40003f06270 */
[----:B------:R-:W4:Y:S04]  /*1a3b0*/  LDL R10, [R1+0x940] ;  /* 0x00094000010a7983 */ /* 0x000f280000100800 */
[----:B------:R0:W-:Y:S04]  /*1a3c0*/  STL [R1+0x2e0], R11 ;  /* 0x0002e00b01007387 */ /* 0x0001e80000100800 */
[----:B------:R-:W4:Y:S01]  /*1a3d0*/  LDL.LU R14, [R1+0x91c] ;  /* 0x00091c00010e7983 */ /* 0x000f220000300800 */
[----:B0-----:R-:W-:-:S03]  /*1a3e0*/  IMAD.MOV.U32 R11, RZ, RZ, R13 ;  /* 0x000000ffff0b7224 */ /* 0x001fc600078e000d */
[----:B------:R-:W4:Y:S01]  /*1a3f0*/  LDL.LU R13, [R1+0x944] ;  /* 0x00094400010d7983 */ /* 0x000f220000300800 */
[----:B------:R-:W-:-:S05]  /*1a400*/  @!P3 IMAD.MOV R11, RZ, RZ, -R11 ;  /* 0x000000ffff0bb224 */ /* 0x000fca00078e0a0b */
[----:B------:R0:W-:Y:S04]  /*1a410*/  STL [R1+0x2dc], R11 ;  /* 0x0002dc0b01007387 */ /* 0x0001e80000100800 */
[----:B0-----:R-:W4:Y:S01]  /*1a420*/  LDL.LU R11, [R1+0x4208] ;  /* 0x00420800010b7983 */ /* 0x001f220000300800 */
[----:B------:R-:W-:-:S05]  /*1a430*/  IABS R12, R12 ;  /* 0x0000000c000c7213 */ /* 0x000fca0000000000 */
[----:B------:R-:W-:-:S04]  /*1a440*/  IMAD.HI.U32 R2, R0, R12, RZ ;  /* 0x0000000c00027227 */ /* 0x000fc800078e00ff */
[----:B------:R-:W-:Y:S01]  /*1a450*/  IMAD.MOV R2, RZ, RZ, -R2 ;  /* 0x000000ffff027224 */ /* 0x000fe200078e0a02 */
[----:B------:R-:W-:-:S03]  /*1a460*/  ISETP.GT.U32.AND P2, PT, R27, R6, PT ;  /* 0x000000061b00720c */ /* 0x000fc60003f44070 */
[----:B------:R-:W-:-:S05]  /*1a470*/  IMAD R12, R27, R2, R12 ;  /* 0x000000021b0c7224 */ /* 0x000fca00078e020c */
[----:B------:R-:W-:-:S05]  /*1a480*/  ISETP.GT.U32.AND P5, PT, R27, R12, PT ;  /* 0x0000000c1b00720c */ /* 0x000fca0003fa4070 */
[----:B------:R-:W-:Y:S01]  /*1a490*/  @!P2 IMAD.IADD R6, R6, 0x1, -R27 ;  /* 0x000000010606a824 */ /* 0x000fe200078e0a1b */
[----:B---3--:R-:W-:Y:S02]  /*1a4a0*/  ISETP.GE.AND P2, PT, R9, RZ, PT ;  /* 0x000000ff0900720c */ /* 0x008fe40003f46270 */
[----:B------:R-:W-:-:S05]  /*1a4b0*/  IABS R9, R9 ;  /* 0x0000000900097213 */ /* 0x000fca0000000000 */
[----:B------:R-:W-:Y:S02]  /*1a4c0*/  @!P5 IMAD.IADD R12, R12, 0x1, -R27 ;  /* 0x000000010c0cd824 */ /* 0x000fe400078e0a1b */
[----:B------:R-:W-:Y:S01]  /*1a4d0*/  IMAD.HI.U32 R4, R0, R9, RZ ;  /* 0x0000000900047227 */ /* 0x000fe200078e00ff */
[----:B--2---:R-:W-:Y:S02]  /*1a4e0*/  ISETP.GE.AND P6, PT, R5, RZ, PT ;  /* 0x000000ff0500720c */ /* 0x004fe40003fc6270 */
[----:B-----5:R-:W-:Y:S01]  /*1a4f0*/  IABS R5, R7 ;  /* 0x0000000700057213 */ /* 0x020fe20000000000 */
[----:B------:R-:W-:Y:S01]  /*1a500*/  IMAD.MOV R4, RZ, RZ, -R4 ;  /* 0x000000ffff047224 */ /* 0x000fe200078e0a04 */
[C---:B------:R-:W-:Y:S02]  /*1a510*/  ISETP.GT.U32.AND P4, PT, R27.reuse, R12, PT ;  /* 0x0000000c1b00720c */ /* 0x040fe40003f84070 */
[----:B------:R-:W-:Y:S02]  /*1a520*/  IABS R7, R15 ;  /* 0x0000000f00077213 */ /* 0x000fe40000000000 */
[C---:B------:R-:W-:Y:S01]  /*1a530*/  ISETP.GT.U32.AND P5, PT, R27.reuse, R6, PT ;  /* 0x000000061b00720c */ /* 0x040fe20003fa4070 */
[----:B------:R-:W-:-:S02]  /*1a540*/  IMAD R9, R27, R4, R9 ;  /* 0x000000041b097224 */ /* 0x000fc400078e0209 */
[----:B------:R-:W-:-:S04]  /*1a550*/  IMAD.HI.U32 R4, R0, R7, RZ ;  /* 0x0000000700047227 */ /* 0x000fc800078e00ff */
[----:B------:R-:W-:Y:S02]  /*1a560*/  IMAD.MOV R4, RZ, RZ, -R4 ;  /* 0x000000ffff047224 */ /* 0x000fe400078e0a04 */
[----:B------:R-:W-:Y:S02]  /*1a570*/  @!P4 IMAD.IADD R12, R12, 0x1, -R27 ;  /* 0x000000010c0cc824 */ /* 0x000fe400078e0a1b */
[----:B------:R-:W-:Y:S02]  /*1a580*/  IMAD R7, R27, R4, R7 ;  /* 0x000000041b077224 */ /* 0x000fe400078e0207 */
[----:B------:R-:W-:-:S04]  /*1a590*/  @!P5 IMAD.IADD R6, R6, 0x1, -R27 ;  /* 0x000000010606d824 */ /* 0x000fc800078e0a1b */
[----:B------:R-:W-:Y:S01]  /*1a5a0*/  @!P1 IMAD.MOV R6, RZ, RZ, -R6 ;  /* 0x000000ffff069224 */ /* 0x000fe200078e0a06 */
[----:B----4-:R-:W-:Y:S02]  /*1a5b0*/  IABS R4, R13 ;  /* 0x0000000d00047213 */ /* 0x010fe40000000000 */
[----:B------:R-:W-:-:S13]  /*1a5c0*/  ISETP.GT.U32.AND P3, PT, R27, R11, PT ;  /* 0x0000000b1b00720c */ /* 0x000fda0003f64070 */
[----:B------:R-:W-:Y:S01]  /*1a5d0*/  @!P3 IMAD.IADD R11, R11, 0x1, -R27 ;  /* 0x000000010b0bb824 */ /* 0x000fe200078e0a1b */
[----:B------:R-:W-:Y:S02]  /*1a5e0*/  ISETP.GE.AND P3, PT, R14, RZ, PT ;  /* 0x000000ff0e00720c */ /* 0x000fe40003f66270 */
[----:B------:R-:W2:Y:S04]  /*1a5f0*/  LDL.LU R14, [R1+0x960] ;  /* 0x00096000010e7983 */ /* 0x000ea80000300800 */
[----:B------:R0:W-:Y:S02]  /*1a600*/  STL [R1+0x4200], R13 ;  /* 0x0042000d01007387 */ /* 0x0001e40000100800 */
[----:B0-----:R-:W-:Y:S02]  /*1a610*/  IMAD.MOV.U32 R13, RZ, RZ, R15 ;  /* 0x000000ffff0d7224 */ /* 0x001fe400078e000f */
[----:B------:R-:W-:Y:S01]  /*1a620*/  IMAD.MOV.U32 R15, RZ, RZ, R12 ;  /* 0x000000ffff0f7224 */ /* 0x000fe200078e000c */
[----:B------:R-:W-:Y:S03]  /*1a630*/  STL [R1+0x2d8], R6 ;  /* 0x0002d80601007387 */ /* 0x000fe60000100800 */
[----:B------:R-:W-:Y:S01]  /*1a640*/  @!P0 IMAD.MOV R15, RZ, RZ, -R15 ;  /* 0x000000ffff0f8224 */ /* 0x000fe200078e0a0f */
[----:B------:R-:W3:Y:S04]  /*1a650*/  LDL R12, [R1+0x95c] ;  /* 0x00095c00010c7983 */ /* 0x000ee80000100800 */
[----:B------:R0:W-:Y:S04]  /*1a660*/  STL [R1+0x2b4], R15 ;  /* 0x0002b40f01007387 */ /* 0x0001e80000100800 */
[----:B0-----:R-:W4:Y:S01]  /*1a670*/  LDL.LU R15, [R1+0x974] ;  /* 0x00097400010f7983 */ /* 0x001f220000300800 */
        /* <DEDUP_REMOVED lines=8> */
[----:B----4-:R0:W-:Y:S04]  /*1a700*/  STL [R1+0x4204], R15 ;  /* 0x0042040f01007387 */ /* 0x0101e80000100800 */
[----:B0-----:R-:W4:Y:S04]  /*1a710*/  LDL.LU R15, [R1+0x930] ;  /* 0x00093000010f7983 */ /* 0x001f280000300800 */
[----:B------:R-:W5:Y:S01]  /*1a720*/  LDL.LU R13, [R1+0x940] ;  /* 0x00094000010d7983 */ /* 0x000f620000300800 */
        /* <DEDUP_REMOVED lines=9> */
[----:B----4-:R-:W-:Y:S01]  /*1a7c0*/  ISETP.GE.AND P0, PT, R15, RZ, PT ;  /* 0x000000ff0f00720c */ /* 0x010fe20003f06270 */
[----:B------:R-:W-:Y:S02]  /*1a7d0*/  IMAD.MOV.U32 R15, RZ, RZ, R9 ;  /* 0x000000ffff0f7224 */ /* 0x000fe400078e0009 */
[----:B------:R-:W4:Y:S02]  /*1a7e0*/  LDL R9, [R1+0x970] ;  /* 0x0009700001097983 */ /* 0x000f240000100800 */
[----:B------:R-:W-:Y:S02]  /*1a7f0*/  @!P2 IMAD.MOV R15, RZ, RZ, -R15 ;  /* 0x000000ffff0fa224 */ /* 0x000fe400078e0a0f */
[----:B------:R0:W-:Y:S01]  /*1a800*/  STL [R1+0x2c4], R11 ;  /* 0x0002c40b01007387 */ /* 0x0001e20000100800 */
[----:B-----5:R-:W-:-:S03]  /*1a810*/  ISETP.GE.AND P2, PT, R13, RZ, PT ;  /* 0x000000ff0d00720c */ /* 0x020fc60003f46270 */
[----:B0-----:R-:W5:Y:S04]  /*1a820*/  LDL.LU R11, [R1+0x95c] ;  /* 0x00095c00010b7983 */ /* 0x001f680000300800 */
[----:B------:R0:W-:Y:S04]  /*1a830*/  STL [R1+0x2d0], R15 ;  /* 0x0002d00f01007387 */ /* 0x0001e80000100800 */
[----:B0-----:R-:W3:Y:S04]  /*1a840*/  LDL.LU R15, [R1+0x4204] ;  /* 0x00420400010f7983 */ /* 0x001ee80000300800 */
[----:B------:R-:W4:Y:S01]  /*1a850*/  LDL.LU R13, [R1+0x4200] ;  /* 0x00420000010d7983 */ /* 0x000f220000300800 */
[----:B------:R-:W-:-:S05]  /*1a860*/  IABS R8, R8 ;  /* 0x0000000800087213 */ /* 0x000fca0000000000 */
[----:B------:R-:W-:-:S04]  /*1a870*/  IMAD.HI.U32 R2, R0, R8, RZ ;  /* 0x0000000800027227 */ /* 0x000fc800078e00ff */
[----:B------:R-:W-:-:S04]  /*1a880*/  IMAD.MOV R2, RZ, RZ, -R2 ;  /* 0x000000ffff027224 */ /* 0x000fc800078e0a02 */
[----:B------:R-:W-:Y:S02]  /*1a890*/  IMAD R8, R27, R2, R8 ;  /* 0x000000021b087224 */ /* 0x000fe400078e0208 */
[----:B------:R-:W-:-:S03]  /*1a8a0*/  IMAD.MOV.U32 R6, RZ, RZ, R4 ;  /* 0x000000ffff067224 */ /* 0x000fc600078e0004 */
[----:B------:R-:W-:Y:S01]  /*1a8b0*/  ISETP.GT.U32.AND P5, PT, R27, R8, PT ;  /* 0x000000081b00720c */ /* 0x000fe20003fa4070 */
[----:B------:R-:W-:-:S04]  /*1a8c0*/  IMAD.HI.U32 R4, R0, R6, RZ ;  /* 0x0000000600047227 */ /* 0x000fc800078e00ff */
[----:B------:R-:W-:-:S04]  /*1a8d0*/  IMAD.MOV R4, RZ, RZ, -R4 ;  /* 0x000000ffff047224 */ /* 0x000fc800078e0a04 */
[C---:B------:R-:W-:Y:S02]  /*1a8e0*/  IMAD R6, R27.reuse, R4, R6 ;  /* 0x000000041b067224 */ /* 0x040fe400078e0206 */
[----:B------:R-:W-:Y:S02]  /*1a8f0*/  @!P3 IMAD.MOV R5, RZ, RZ, -R5 ;  /* 0x000000ffff05b224 */ /* 0x000fe400078e0a05 */
[----:B------:R-:W-:Y:S01]  /*1a900*/  @!P5 IMAD.IADD R8, R8, 0x1, -R27 ;  /* 0x000000010808d824 */ /* 0x000fe200078e0a1b */
[C---:B------:R-:W-:Y:S02]  /*1a910*/  ISETP.GT.U32.AND P5, PT, R27.reuse, R7, PT ;  /* 0x000000071b00720c */ /* 0x040fe40003fa4070 */
[----:B------:R-:W-:Y:S01]  /*1a920*/  ISETP.GT.U32.AND P3, PT, R27, R6, PT ;  /* 0x000000061b00720c */ /* 0x000fe20003f64070 */
[----:B------:R0:W-:Y:S01]  /*1a930*/  STL [R1+0x2d4], R5 ;  /* 0x0002d40501007387 */ /* 0x0001e20000100800 */
[----:B--2---:R-:W-:-:S09]  /*1a940*/  IABS R4, R14 ;  /* 0x0000000e00047213 */ /* 0x004fd20000000000 */
[--C-:B------:R-:W-:Y:S02]  /*1a950*/  @!P5 IMAD.IADD R7, R7, 0x1, -R27.reuse ;  /* 0x000000010707d824 */ /* 0x100fe400078e0a1b */
[----:B------:R-:W-:Y:S01]  /*1a960*/  @!P3 IMAD.IADD R6, R6, 0x1, -R27 ;  /* 0x000000010606b824 */ /* 0x000fe200078e0a1b */
[----:B------:R-:W-:Y:S02]  /*1a970*/  ISETP.GE.AND P3, PT, R14, RZ, PT ;  /* 0x000000ff0e00720c */ /* 0x000fe40003f66270 */
[----:B----4-:R-:W-:Y:S02]  /*1a980*/  ISETP.GE.AND P5, PT, R13, RZ, PT ;  /* 0x000000ff0d00720c */ /* 0x010fe40003fa6270 */
[----:B------:R-:W2:Y:S04]  /*1a990*/  LDL R13, [R1+0x980] ;  /* 0x00098000010d7983 */ /* 0x000ea80000100800 */
[----:B---3--:R1:W-:Y:S04]  /*1a9a0*/  STL [R1+0x41f8], R15 ;  /* 0x0041f80f01007387 */ /* 0x0083e80000100800 */
[----:B------:R-:W3:Y:S01]  /*1a9b0*/  LDL.LU R14, [R1+0x9a0] ;  /* 0x0009a000010e7983 */ /* 0x000ee20000300800 */
[----:B0-----:R-:W-:-:S02]  /*1a9c0*/  IABS R5, R15 ;  /* 0x0000000f00057213 */ /* 0x001fc40000000000 */
[----:B------:R-:W-:-:S05]  /*1a9d0*/  IABS R10, R10 ;  /* 0x0000000a000a7213 */ /* 0x000fca0000000000 */
[----:B------:R-:W-:-:S04]  /*1a9e0*/  IMAD.HI.U32 R2, R0, R10, RZ ;  /* 0x0000000a00027227 */ /* 0x000fc800078e00ff */
[----:B------:R-:W-:-:S04]  /*1a9f0*/  IMAD.MOV R2, RZ, RZ, -R2 ;  /* 0x000000ffff027224 */ /* 0x000fc800078e0a02 */
[----:B------:R-:W-:-:S05]  /*1aa00*/  IMAD R10, R27, R2, R10 ;  /* 0x000000021b0a7224 */ /* 0x000fca00078e020a */
[----:B------:R-:W-:Y:S02]  /*1aa10*/  ISETP.GT.U32.AND P1, PT, R27, R10, PT ;  /* 0x0000000a1b00720c */ /* 0x000fe40003f24070 */
[----:B------:R-:W-:-:S05]  /*1aa20*/  IABS R12, R12 ;  /* 0x0000000c000c7213 */ /* 0x000fca0000000000 */
[----:B------:R-:W-:Y:S01]  /*1aa30*/  IMAD.HI.U32 R2, R0, R12, RZ ;  /* 0x0000000c00027227 */ /* 0x000fe200078e00ff */
[----:B---3--:R0:W-:Y:S04]  /*1aa40*/  STL [R1+0x41fc], R14 ;  /* 0x0041fc0e01007387 */ /* 0x0081e80000100800 */
[----:B-1----:R-:W3:Y:S01]  /*1aa50*/  LDL.LU R15, [R1+0x970] ;  /* 0x00097000010f7983 */ /* 0x002ee20000300800 */
[----:B------:R-:W-:Y:S01]  /*1aa60*/  @!P1 IMAD.IADD R10, R10, 0x1, -R27 ;  /* 0x000000010a0a9824 */ /* 0x000fe200078e0a1b */
[----:B------:R-:W-:Y:S01]  /*1aa70*/  ISETP.GT.U32.AND P1, PT, R27, R8, PT ;  /* 0x000000081b00720c */ /* 0x000fe20003f24070 */
[----:B------:R-:W-:-:S03]  /*1aa80*/  IMAD.MOV R2, RZ, RZ, -R2 ;  /* 0x000000ffff027224 */ /* 0x000fc600078e0a02 */
[C---:B------:R-:W-:Y:S01]  /*1aa90*/  ISETP.GT.U32.AND P6, PT, R27.reuse, R10, PT ;  /* 0x0000000a1b00720c */ /* 0x040fe20003fc4070 */
[----:B------:R-:W-:Y:S02]  /*1aaa0*/  IMAD R12, R27, R2, R12 ;  /* 0x000000021b0c7224 */ /* 0x000fe400078e020c */
[----:B------:R-:W-:-:S04]  /*1aab0*/  IMAD.HI.U32 R2, R0, R4, RZ ;  /* 0x0000000400027227 */ /* 0x000fc800078e00ff */
[----:B0-----:R-:W-:Y:S02]  /*1aac0*/  IMAD.MOV.U32 R14, RZ, RZ, R7 ;  /* 0x000000ffff0e7224 */ /* 0x001fe400078e0007 */
[----:B------:R-:W-:Y:S02]  /*1aad0*/  IMAD.MOV R2, RZ, RZ, -R2 ;  /* 0x000000ffff027224 */ /* 0x000fe400078e0a02 */
[--C-:B------:R-:W-:Y:S02]  /*1aae0*/  @!P1 IMAD.IADD R8, R8, 0x1, -R27.reuse ;  /* 0x0000000108089824 */ /* 0x100fe400078e0a1b */
[----:B------:R-:W-:Y:S01]  /*1aaf0*/  @!P4 IMAD.MOV R14, RZ, RZ, -R14 ;  /* 0x000000ffff0ec224 */ /* 0x000fe200078e0a0e */
[----:B------:R-:W-:Y:S01]  /*1ab00*/  IABS R9, R9 ;  /* 0x0000000900097213 */ /* 0x000fe20000000000 */
[----:B------:R-:W-:Y:S02]  /*1ab10*/  @!P6 IMAD.IADD R10, R10, 0x1, -R27 ;  /* 0x000000010a0ae824 */ /* 0x000fe400078e0a1b */
[----:B------:R-:W-:Y:S01]  /*1ab20*/  IMAD R4, R27, R2, R4 ;  /* 0x000000021b047224 */ /* 0x000fe200078e0204 */
[----:B--2---:R-:W-:Y:S01]  /*1ab30*/  IABS R2, R13 ;  /* 0x0000000d00027213 */ /* 0x004fe20000000000 */
[----:B------:R-:W-:Y:S01]  /*1ab40*/  IMAD.MOV.U32 R13, RZ, RZ, R8 ;  /* 0x000000ffff0d7224 */ /* 0x000fe200078e0008 */
[----:B------:R0:W-:Y:S01]  /*1ab50*/  STL [R1+0x2cc], R14 ;  /* 0x0002cc0e01007387 */ /* 0x0001e20000100800 */
[----:B-----5:R-:W-:Y:S01]  /*1ab60*/  ISETP.GE.AND P6, PT, R11, RZ, PT ;  /* 0x000000ff0b00720c */ /* 0x020fe20003fc6270 */
[----:B------:R-:W-:-:S04]  /*1ab70*/  IMAD.HI.U32 R11, R0, R9, RZ ;  /* 0x00000009000b7227 */ /* 0x000fc800078e00ff */
[----:B------:R-:W-:Y:S02]  /*1ab80*/  @!P0 IMAD.MOV R13, RZ, RZ, -R13 ;  /* 0x000000ffff0d8224 */ /* 0x000fe400078e0a0d */
[----:B0-----:R-:W-:-:S03]  /*1ab90*/  IMAD.MOV.U32 R14, RZ, RZ, R10 ;  /* 0x000000ffff0e7224 */ /* 0x001fc600078e000a */
[----:B------:R0:W-:Y:S01]  /*1aba0*/  STL [R1+0x2c8], R13 ;  /* 0x0002c80d01007387 */ /* 0x0001e20000100800 */
[----:B------:R-:W-:-:S03]  /*1abb0*/  @!P2 IMAD.MOV R14, RZ, RZ, -R14 ;  /* 0x000000ffff0ea224 */ /* 0x000fc600078e0a0e */
[----:B------:R-:W2:Y:S01]  /*1abc0*/  LDL R10, [R1+0x98c] ;  /* 0x00098c00010a7983 */ /* 0x000ea20000100800 */
[----:B------:R-:W-:-:S03]  /*1abd0*/  IMAD.MOV R8, RZ, RZ, -R11 ;  /* 0x000000ffff087224 */ /* 0x000fc600078e0a0b */
[----:B------:R-:W4:Y:S04]  /*1abe0*/  LDL R11, [R1+0x994] ;  /* 0x00099400010b7983 */ /* 0x000f280000100800 */
[----:B0-----:R-:W5:Y:S04]  /*1abf0*/  LDL R13, [R1+0x99c] ;  /* 0x00099c00010d7983 */ /* 0x001f680000100800 */
[----:B------:R0:W-:Y:S04]  /*1ac00*/  STL [R1+0x2c0], R14 ;  /* 0x0002c00e01007387 */ /* 0x0001e80000100800 */
[----:B0-----:R-:W2:Y:S01]  /*1ac10*/  LDL.LU R14, [R1+0x41fc] ;  /* 0x0041fc00010e7983 */ /* 0x001ea20000300800 */
[----:B---3--:R-:W-:-:S03]  /*1ac20*/  ISETP.GE.AND P2, PT, R15, RZ, PT ;  /* 0x000000ff0f00720c */ /* 0x008fc60003f46270 */
[----:B------:R-:W3:Y:S01]  /*1ac30*/  LDL.LU R15, [R1+0x41f8] ;  /* 0x0041f800010f7983 */ /* 0x000ee20000300800 */
[----:B------:R-:W-:-:S13]  /*1ac40*/  ISETP.GT.U32.AND P1, PT, R27, R12, PT ;  /* 0x0000000c1b00720c */ /* 0x000fda0003f24070 */
[----:B------:R-:W-:-:S05]  /*1ac50*/  @!P1 IMAD.IADD R12, R12, 0x1, -R27 ;  /* 0x000000010c0c9824 */ /* 0x000fca00078e0a1b */
[----:B------:R-:W-:-:S13]  /*1ac60*/  ISETP.GT.U32.AND P4, PT, R27, R12, PT ;  /* 0x0000000c1b00720c */ /* 0x000fda0003f84070 */
[----:B------:R-:W-:Y:S01]  /*1ac70*/  @!P4 IMAD.IADD R12, R12, 0x1, -R27 ;  /* 0x000000010c0cc824 */ /* 0x000fe200078e0a1b */
[----:B---3--:R-:W-:Y:S02]  /*1ac80*/  ISETP.GE.AND P4, PT, R15, RZ, PT ;  /* 0x000000ff0f00720c */ /* 0x008fe40003f86270 */
[----:B------:R-:W3:Y:S01]  /*1ac90*/  LDL.LU R15, [R1+0x9a4] ;  /* 0x0009a400010f7983 */ /* 0x000ee20000300800 */
[----:B------:R-:W-:Y:S01]  /*1aca0*/  ISETP.GT.U32.AND P1, PT, R27, R6, PT ;  /* 0x000000061b00720c */ /* 0x000fe20003f24070 */
[----:B------:R-:W-:-:S04]  /*1acb0*/  IMAD.HI.U32 R7, R0, R5, RZ ;  /* 0x0000000500077227 */ /* 0x000fc800078e00ff */
[----:B------:R-:W-:-:S04]  /*1acc0*/  IMAD.MOV R7, RZ, RZ, -R7 ;  /* 0x000000ffff077224 */ /* 0x000fc800078e0a07 */
[----:B------:R-:W-:Y:S01]  /*1acd0*/  IMAD R5, R27, R7, R5 ;  /* 0x000000071b057224 */ /* 0x000fe200078e0205 */
[----:B----4-:R-:W-:-:S03]  /*1ace0*/  IABS R7, R11 ;  /* 0x0000000b00077213 */ /* 0x010fc60000000000 */
[----:B------:R-:W-:Y:S01]  /*1acf0*/  @!P1 IMAD.IADD R6, R6, 0x1, -R27 ;  /* 0x0000000106069824 */ /* 0x000fe200078e0a1b */
[----:B--2---:R-:W-:Y:S01]  /*1ad00*/  IABS R11, R14 ;  /* 0x0000000e000b7213 */ /* 0x004fe20000000000 */
[----:B------:R-:W-:Y:S02]  /*1ad10*/  @!P6 IMAD.MOV R12, RZ, RZ, -R12 ;  /* 0x000000ffff0ce224 */ /* 0x000fe400078e0a0c */
[C---:B------:R-:W-:Y:S01]  /*1ad20*/  IMAD R9, R27.reuse, R8, R9 ;  /* 0x000000081b097224 */ /* 0x040fe200078e0209 */
[----:B------:R-:W-:-:S04]  /*1ad30*/  ISETP.GT.U32.AND P0, PT, R27, R4, PT ;  /* 0x000000041b00720c */ /* 0x000fc80003f04070 */
[----:B------:R-:W-:Y:S01]  /*1ad40*/  ISETP.GT.U32.AND P1, PT, R27, R9, PT ;  /* 0x000000091b00720c */ /* 0x000fe20003f24070 */
[----:B------:R-:W-:Y:S01]  /*1ad50*/  IMAD.HI.U32 R8, R0, R2, RZ ;  /* 0x0000000200087227 */ /* 0x000fe200078e00ff */
[----:B---3--:R0:W-:Y:S04]  /*1ad60*/  STL [R1+0x41f4], R15 ;  /* 0x0041f40f01007387 */ /* 0x0081e80000100800 */
[----:B0-----:R-:W2:Y:S04]  /*1ad70*/  LDL.LU R15, [R1+0x980] ;  /* 0x00098000010f7983 */ /* 0x001ea80000300800 */
[----:B------:R0:W-:Y:S02]  /*1ad80*/  STL [R1+0x41f0], R14 ;  /* 0x0041f00e01007387 */ /* 0x0001e40000100800 */
[----:B0-----:R-:W-:-:S04]  /*1ad90*/  IMAD.MOV.U32 R14, RZ, RZ, R6 ;  /* 0x000000ffff0e7224 */ /* 0x001fc800078e0006 */
[----:B------:R-:W-:-:S05]  /*1ada0*/  @!P5 IMAD.MOV R14, RZ, RZ, -R14 ;  /* 0x000000ffff0ed224 */ /* 0x000fca00078e0a0e */
[----:B------:R0:W-:Y:S04]  /*1adb0*/  STL [R1+0x2bc], R14 ;  /* 0x0002bc0e01007387 */ /* 0x0001e80000100800 */
[----:B------:R-:W-:Y:S04]  /*1adc0*/  STL [R1+0x2b8], R12 ;  /* 0x0002b80c01007387 */ /* 0x000fe80000100800 */
[----:B0-----:R-:W3:Y:S01]  /*1add0*/  LDL.LU R14, [R1+0x994] ;  /* 0x00099400010e7983 */ /* 0x001ee20000300800 */
[----:B------:R-:W-:Y:S02]  /*1ade0*/  IMAD.MOV R8, RZ, RZ, -R8 ;  /* 0x000000ffff087224 */ /* 0x000fe400078e0a08 */
[----:B------:R-:W-:-:S02]  /*1adf0*/  @!P1 IMAD.IADD R9, R9, 0x1, -R27 ;  /* 0x0000000109099824 */ /* 0x000fc400078e0a1b */
[C---:B------:R-:W-:Y:S01]  /*1ae00*/  IMAD R2, R27.reuse, R8, R2 ;  /* 0x000000081b027224 */ /* 0x040fe200078e0202 */
[----:B------:R-:W-:Y:S01]  /*1ae10*/  IABS R8, R10 ;  /* 0x0000000a00087213 */ /* 0x000fe20000000000 */
[----:B------:R-:W-:Y:S01]  /*1ae20*/  @!P0 IMAD.IADD R4, R4, 0x1, -R27 ;  /* 0x0000000104048824 */ /* 0x000fe200078e0a1b */
[----:B-----5:R-:W-:Y:S02]  /*1ae30*/  IABS R10, R13 ;  /* 0x0000000d000a7213 */ /* 0x020fe40000000000 */
[C---:B------:R-:W-:Y:S01]  /*1ae40*/  ISETP.GT.U32.AND P5, PT, R27.reuse, R9, PT ;  /* 0x000000091b00720c */ /* 0x040fe20003fa4070 */
[----:B------:R-:W-:Y:S01]  /*1ae50*/  IMAD.HI.U32 R13, R0, R8, RZ ;  /* 0x00000008000d7227 */ /* 0x000fe200078e00ff */
[----:B------:R-:W-:-:S03]  /*1ae60*/  ISETP.GT.U32.AND P1, PT, R27, R4, PT ;  /* 0x000000041b00720c */ /* 0x000fc60003f24070 */
[----:B------:R-:W-:-:S04]  /*1ae70*/  IMAD.MOV R13, RZ, RZ, -R13 ;  /* 0x000000ffff0d7224 */ /* 0x000fc800078e0a0d */
[----:B------:R-:W-:Y:S02]  /*1ae80*/  IMAD R8, R27, R13, R8 ;  /* 0x0000000d1b087224 */ /* 0x000fe400078e0208 */
[----:B------:R-:W4:Y:S02]  /*1ae90*/  LDL.LU R13, [R1+0x9a8] ;  /* 0x0009a800010d7983 */ /* 0x000f240000300800 */
[--C-:B------:R-:W-:Y:S01]  /*1aea0*/  @!P5 IMAD.IADD R9, R9, 0x1, -R27.reuse ;  /* 0x000000010909d824 */ /* 0x100fe200078e0a1b */
[----:B------:R-:W-:Y:S01]  /*1aeb0*/  ISETP.GT.U32.AND P5, PT, R27, R8, PT ;  /* 0x000000081b00720c */ /* 0x000fe20003fa4070 */
[----:B------:R-:W-:-:S12]  /*1aec0*/  @!P1 IMAD.IADD R4, R4, 0x1, -R27 ;  /* 0x0000000104049824 */ /* 0x000fd800078e0a1b */
        /* <DEDUP_REMOVED lines=9> */
[C---:B------:R-:W-:Y:S01]  /*1af60*/  ISETP.GT.U32.AND P0, PT, R27.reuse, R5, PT ;  /* 0x000000051b00720c */ /* 0x040fe20003f04070 */
[----:B------:R-:W-:Y:S01]  /*1af70*/  IMAD.HI.U32 R6, R0, R7, RZ ;  /* 0x0000000700067227 */ /* 0x000fe200078e00ff */
[----:B------:R-:W-:-:S11]  /*1af80*/  ISETP.GT.U32.AND P6, PT, R27, R2, PT ;  /* 0x000000021b00720c */ /* 0x000fd60003fc4070 */
[----:B------:R-:W-:-:S05]  /*1af90*/  @!P0 IMAD.IADD R5, R5, 0x1, -R27 ;  /* 0x0000000105058824 */ /* 0x000fca00078e0a1b */
[----:B------:R-:W-:Y:S01]  /*1afa0*/  ISETP.GT.U32.AND P0, PT, R27, R5, PT ;  /* 0x000000051b00720c */ /* 0x000fe20003f04070 */
[----:B------:R-:W-:-:S04]  /*1afb0*/  IMAD.MOV R6, RZ, RZ, -R6 ;  /* 0x000000ffff067224 */ /* 0x000fc800078e0a06 */
[----:B------:R-:W-:Y:S02]  /*1afc0*/  IMAD R7, R27, R6, R7 ;  /* 0x000000061b077224 */ /* 0x000fe400078e0207 */
[----:B------:R-:W-:-:S06]  /*1afd0*/  @!P6 IMAD.IADD R2, R2, 0x1, -R27 ;  /* 0x000000010202e824 */ /* 0x000fcc00078e0a1b */
[----:B------:R-:W-:Y:S01]  /*1afe0*/  @!P0 IMAD.IADD R5, R5, 0x1, -R27 ;  /* 0x0000000105058824 */ /* 0x000fe200078e0a1b */
[C---:B------:R-:W-:Y:S01]  /*1aff0*/  ISETP.GT.U32.AND P0, PT, R27.reuse, R7, PT ;  /* 0x000000071b00720c */ /* 0x040fe20003f04070 */
[----:B------:R-:W-:Y:S01]  /*1b000*/  IMAD.HI.U32 R12, R0, R10, RZ ;  /* 0x0000000a000c7227 */ /* 0x000fe200078e00ff */
[----:B------:R-:W-:-:S03]  /*1b010*/  ISETP.GT.U32.AND P6, PT, R27, R2, PT ;  /* 0x000000021b00720c */ /* 0x000fc60003fc4070 */
[----:B------:R-:W-:Y:S02]  /*1b020*/  IMAD.MOV R12, RZ, RZ, -R12 ;  /* 0x000000ffff0c7224 */ /* 0x000fe400078e0a0c */
[----:B------:R-:W-:-:S06]  /*1b030*/  @!P2 IMAD.MOV R9, RZ, RZ, -R9 ;  /* 0x000000ffff09a224 */ /* 0x000fcc00078e0a09 */
[----:B------:R-:W-:Y:S02]  /*1b040*/  @!P0 IMAD.IADD R7, R7, 0x1, -R27 ;  /* 0x0000000107078824 */ /* 0x000fe400078e0a1b */
[C---:B------:R-:W-:Y:S02]  /*1b050*/  IMAD R10, R27.reuse, R12, R10 ;  /* 0x0000000c1b0a7224 */ /* 0x040fe400078e020a */
[----:B------:R-:W4:Y:S01]  /*1b060*/  LDL.LU R12, [R1+0x9ac] ;  /* 0x0009ac00010c7983 */ /* 0x000f220000300800 */
[----:B------:R-:W-:-:S03]  /*1b070*/  ISETP.GT.U32.AND P2, PT, R27, R7, PT ;  /* 0x000000071b00720c */ /* 0x000fc60003f44070 */
[----:B------:R0:W-:Y:S01]  /*1b080*/  STL [R1+0x294], R9 ;  /* 0x0002940901007387 */ /* 0x0001e20000100800 */
[----:B------:R-:W-:Y:S02]  /*1b090*/  @!P6 IMAD.IADD R2, R2, 0x1, -R27 ;  /* 0x000000010202e824 */ /* 0x000fe400078e0a1b */
[----:B0-----:R-:W-:Y:S02]  /*1b0a0*/  IMAD.MOV.U32 R9, RZ, RZ, R5 ;  /* 0x000000ffff097224 */ /* 0x001fe400078e0005 */
[----:B------:R-:W-:Y:S01]  /*1b0b0*/  @!P1 IMAD.MOV R2, RZ, RZ, -R2 ;  /* 0x000000ffff029224 */ /* 0x000fe200078e0a02 */
[----:B------:R-:W4:Y:S01]  /*1b0c0*/  LDL.LU R5, [R1+0x99c] ;  /* 0x00099c0001057983 */ /* 0x000f220000300800 */
[----:B------:R-:W-:-:S03]  /*1b0d0*/  @!P4 IMAD.MOV R9, RZ, RZ, -R9 ;  /* 0x000000ffff09c224 */ /* 0x000fc600078e0a09 */
[----:B------:R-:W-:Y:S02]  /*1b0e0*/  @!P2 IMAD.IADD R7, R7, 0x1, -R27 ;  /* 0x000000010707a824 */ /* 0x000fe400078e0a1b */
[----:B------:R0:W-:Y:S04]  /*1b0f0*/  STL [R1+0x2a4], R9 ;  /* 0x0002a40901007387 */ /* 0x0001e80000100800 */
[----:B0-----:R-:W4:Y:S04]  /*1b100*/  LDL R9, [R1+0x9b0] ;  /* 0x0009b00001097983 */ /* 0x001f280000100800 */
[----:B------:R-:W-:Y:S01]  /*1b110*/  STL [R1+0x2b0], R2 ;  /* 0x0002b00201007387 */ /* 0x000fe20000100800 */
[----:B---3--:R-:W-:-:S03]  /*1b120*/  ISETP.GE.AND P2, PT, R14, RZ, PT ;  /* 0x000000ff0e00720c */ /* 0x008fc60003f46270 */
[----:B------:R-:W3:Y:S01]  /*1b130*/  LDL.LU R14, [R1+0x9b8] ;  /* 0x0009b800010e7983 */ /* 0x000ee20000300800 */
[C---:B------:R-:W-:Y:S02]  /*1b140*/  ISETP.GT.U32.AND P0, PT, R27.reuse, R8, PT ;  /* 0x000000081b00720c */ /* 0x040fe40003f04070 */
[----:B--2---:R-:W-:Y:S02]  /*1b150*/  ISETP.GE.AND P3, PT, R4, RZ, PT ;  /* 0x000000ff0400720c */ /* 0x004fe40003f66270 */
[----:B------:R-:W-:Y:S01]  /*1b160*/  ISETP.GT.U32.AND P6, PT, R27, R10, PT ;  /* 0x0000000a1b00720c */ /* 0x000fe20003fc4070 */
[----:B------:R-:W-:Y:S01]  /*1b170*/  IMAD.HI.U32 R6, R0, R11, RZ ;  /* 0x0000000b00067227 */ /* 0x000fe200078e00ff */
[----:B-----5:R-:W-:-:S03]  /*1b180*/  IABS R4, R15 ;  /* 0x0000000f00047213 */ /* 0x020fc60000000000 */
[----:B------:R-:W-:-:S04]  /*1b190*/  IMAD.MOV R6, RZ, RZ, -R6 ;  /* 0x000000ffff067224 */ /* 0x000fc800078e0a06 */
[----:B------:R-:W-:Y:S02]  /*1b1a0*/  @!P0 IMAD.IADD R8, R8, 0x1, -R27 ;  /* 0x0000000108088824 */ /* 0x000fe400078e0a1b */
[----:B------:R-:W-:Y:S02]  /*1b1b0*/  IMAD R11, R27, R6, R11 ;  /* 0x000000061b0b7224 */ /* 0x000fe400078e020b */
[----:B------:R-:W-:-:S04]  /*1b1c0*/  IMAD.HI.U32 R6, R0, R4, RZ ;  /* 0x0000000400067227 */ /* 0x000fc800078e00ff */
[----:B------:R-:W-:Y:S02]  /*1b1d0*/  @!P3 IMAD.MOV R8, RZ, RZ, -R8 ;  /* 0x000000ffff08b224 */ /* 0x000fe400078e0a08 */
[----:B------:R-:W-:Y:S01]  /*1b1e0*/  @!P6 IMAD.IADD R10, R10, 0x1, -R27 ;  /* 0x000000010a0ae824 */ /* 0x000fe200078e0a1b */
[----:B------:R-:W-:Y:S01]  /*1b1f0*/  ISETP.GE.AND P6, PT, R15, RZ, PT ;  /* 0x000000ff0f00720c */ /* 0x000fe20003fc6270 */
[----:B------:R-:W-:Y:S02]  /*1b200*/  IMAD.MOV R6, RZ, RZ, -R6 ;  /* 0x000000ffff067224 */ /* 0x000fe400078e0a06 */
[----:B------:R-:W-:Y:S01]  /*1b210*/  @!P5 IMAD.MOV R7, RZ, RZ, -R7 ;  /* 0x000000ffff07d224 */ /* 0x000fe200078e0a07 */
[----:B----4-:R-:W-:Y:S01]  /*1b220*/  ISETP.GE.AND P5, PT, R13, RZ, PT ;  /* 0x000000ff0d00720c */ /* 0x010fe20003fa6270 */
[----:B------:R-:W-:Y:S01]  /*1b230*/  IMAD R4, R27, R6, R4 ;  /* 0x000000061b047224 */ /* 0x000fe200078e0204 */
[----:B------:R-:W-:Y:S02]  /*1b240*/  IABS R6, R13 ;  /* 0x0000000d00067213 */ /* 0x000fe40000000000 */
[----:B------:R-:W-:-:S02]  /*1b250*/  ISETP.GE.AND P4, PT, R5, RZ, PT ;  /* 0x000000ff0500720c */ /* 0x000fc40003f86270 */
[----:B------:R-:W-:Y:S01]  /*1b260*/  IABS R5, R12 ;  /* 0x0000000c00057213 */ /* 0x000fe20000000000 */
[----:B---3--:R0:W-:Y:S04]  /*1b270*/  STL [R1+0x41ec], R14 ;  /* 0x0041ec0e01007387 */ /* 0x0081e80000100800 */
[----:B------:R-:W2:Y:S04]  /*1b280*/  LDL.LU R15, [R1+0x9bc] ;  /* 0x0009bc00010f7983 */ /* 0x000ea80000300800 */
[----:B------:R1:W-:Y:S01]  /*1b290*/  STL [R1+0x2ac], R8 ;  /* 0x0002ac0801007387 */ /* 0x0003e20000100800 */
[----:B0-----:R-:W-:-:S03]  /*1b2a0*/  IMAD.MOV.U32 R14, RZ, RZ, R12 ;  /* 0x000000ffff0e7224 */ /* 0x001fc600078e000c */
[----:B------:R-:W3:Y:S04]  /*1b2b0*/  LDL R12, [R1+0x9b4] ;  /* 0x0009b400010c7983 */ /* 0x000ee80000100800 */
[----:B------:R0:W-:Y:S04]  /*1b2c0*/  STL [R1+0x2a8], R7 ;  /* 0x0002a80701007387 */ /* 0x0001e80000100800 */
[----:B------:R-:W4:Y:S01]  /*1b2d0*/  LDL R13, [R1+0x9c0] ;  /* 0x0009c000010d7983 */ /* 0x000f220000100800 */
[----:B------:R-:W-:Y:S02]  /*1b2e0*/  ISETP.GT.U32.AND P1, PT, R27, R11, PT ;  /* 0x0000000b1b00720c */ /* 0x000fe40003f24070 */
[----:B------:R-:W-:-:S05]  /*1b2f0*/  IABS R9, R9 ;  /* 0x0000000900097213 */ /* 0x000fca0000000000 */
[----:B-1----:R-:W-:-:S06]  /*1b300*/  IMAD.MOV.U32 R8, RZ, RZ, R9 ;  /* 0x000000ffff087224 */ /* 0x002fcc00078e0009 */
[----:B------:R-:W-:Y:S01]  /*1b310*/  @!P1 IMAD.IADD R11, R11, 0x1, -R27 ;  /* 0x000000010b0b9824 */ /* 0x000fe200078e0a1b */
[----:B------:R-:W-:Y:S01]  /*1b320*/  ISETP.GT.U32.AND P1, PT, R27, R10, PT ;  /* 0x0000000a1b00720c */ /* 0x000fe20003f24070 */
[----:B0-----:R-:W-:-:S04]  /*1b330*/  IMAD.HI.U32 R7, R0, R8, RZ ;  /* 0x0000000800077227 */ /* 0x001fc800078e00ff */
[----:B------:R-:W-:Y:S01]  /*1b340*/  IMAD.HI.U32 R2, R0, R6, RZ ;  /* 0x0000000600027227 */ /* 0x000fe200078e00ff */
[----:B------:R-:W-:-:S03]  /*1b350*/  ISETP.GT.U32.AND P3, PT, R27, R11, PT ;  /* 0x0000000b1b00720c */ /* 0x000fc60003f64070 */
[----:B------:R-:W-:Y:S02]  /*1b360*/  IMAD.MOV R7, RZ, RZ, -R7 ;  /* 0x000000ffff077224 */ /* 0x000fe400078e0a07 */
[----:B------:R-:W-:Y:S02]  /*1b370*/  IMAD.MOV R9, RZ, RZ, -R2 ;  /* 0x000000ffff097224 */ /* 0x000fe400078e0a02 */
[C---:B------:R-:W-:Y:S02]  /*1b380*/  IMAD R8, R27.reuse, R7, R8 ;  /* 0x000000071b087224 */ /* 0x040fe400078e0208 */
[----:B------:R-:W-:Y:S02]  /*1b390*/  IMAD R6, R27, R9, R6 ;  /* 0x000000091b067224 */ /* 0x000fe400078e0206 */
[----:B------:R-:W-:Y:S01]  /*1b3a0*/  @!P1 IMAD.IADD R10, R10, 0x1, -R27 ;  /* 0x000000010a0a9824 */ /* 0x000fe200078e0a1b */
[----:B------:R-:W5:Y:S01]  /*1b3b0*/  LDL.LU R9, [R1+0x9b0] ;  /* 0x0009b00001097983 */ /* 0x000f620000300800 */
[----:B------:R-:W-:-:S03]  /*1b3c0*/  ISETP.GE.AND P1, PT, R14, RZ, PT ;  /* 0x000000ff0e00720c */ /* 0x000fc60003f26270 */
[----:B------:R-:W2:Y:S04]  /*1b3d0*/  LDL.LU R14, [R1+0x41ec] ;  /* 0x0041ec00010e7983 */ /* 0x000ea80000300800 */
[----:B------:R0:W-:Y:S01]  /*1b3e0*/  STL [R1+0x41e8], R8 ;  /* 0x0041e80801007387 */ /* 0x0001e20000100800 */
[----:B------:R-:W-:Y:S01]  /*1b3f0*/  @!P3 IMAD.IADD R11, R11, 0x1, -R27 ;  /* 0x000000010b0bb824 */ /* 0x000fe200078e0a1b */
[----:B------:R-:W-:Y:S01]  /*1b400*/  ISETP.GT.U32.AND P0, PT, R27, R4, PT ;  /* 0x000000041b00720c */ /* 0x000fe20003f04070 */
[----:B0-----:R-:W-:-:S04]  /*1b410*/  IMAD.MOV.U32 R8, RZ, RZ, R10 ;  /* 0x000000ffff087224 */ /* 0x001fc800078e000a */
[----:B------:R-:W-:-:S05]  /*1b420*/  @!P4 IMAD.MOV R8, RZ, RZ, -R8 ;  /* 0x000000ffff08c224 */ /* 0x000fca00078e0a08 */
[----:B------:R0:W-:Y:S01]  /*1b430*/  STL [R1+0x2a0], R8 ;  /* 0x0002a00801007387 */ /* 0x0001e20000100800 */
[----:B------:R-:W-:Y:S01]  /*1b440*/  ISETP.GT.U32.AND P3, PT, R27, R6, PT ;  /* 0x000000061b00720c */ /* 0x000fe20003f64070 */
[----:B0-----:R-:W-:Y:S02]  /*1b450*/  IMAD.MOV.U32 R8, RZ, RZ, R11 ;  /* 0x000000ffff087224 */ /* 0x001fe400078e000b */
[----:B------:R-:W5:Y:S02]  /*1b460*/  LDL.LU R11, [R1+0x9b4] ;  /* 0x0009b400010b7983 */ /* 0x000f640000300800 */
[----:B------:R-:W-:Y:S02]  /*1b470*/  @!P2 IMAD.MOV R8, RZ, RZ, -R8 ;  /* 0x000000ffff08a224 */ /* 0x000fe400078e0a08 */
[----:B------:R-:W-:-:S03]  /*1b480*/  @!P0 IMAD.IADD R4, R4, 0x1, -R27 ;  /* 0x0000000104048824 */ /* 0x000fc600078e0a1b */
[----:B------:R0:W-:Y:S02]  /*1b490*/  STL [R1+0x29c], R8 ;  /* 0x00029c0801007387 */ /* 0x0001e40000100800 */
[----:B------:R-:W-:Y:S02]  /*1b4a0*/  ISETP.GT.U32.AND P0, PT, R27, R4, PT ;  /* 0x000000041b00720c */ /* 0x000fe40003f04070 */
[----:B0-----:R-:W5:Y:S01]  /*1b4b0*/  LDL.LU R8, [R1+0x41e8] ;  /* 0x0041e80001087983 */ /* 0x001f620000300800 */
[----:B------:R-:W-:Y:S02]  /*1b4c0*/  @!P3 IMAD.IADD R6, R6, 0x1, -R27 ;  /* 0x000000010606b824 */ /* 0x000fe400078e0a1b */
[----:B------:R-:W-:-:S03]  /*1b4d0*/  IMAD.HI.U32 R2, R0, R5, RZ ;  /* 0x0000000500027227 */ /* 0x000fc600078e00ff */
[----:B------:R-:W-:Y:S01]  /*1b4e0*/  ISETP.GT.U32.AND P4, PT, R27, R6, PT ;  /* 0x000000061b00720c */ /* 0x000fe20003f84070 */
[----:B------:R-:W-:-:S04]  /*1b4f0*/  IMAD.MOV R2, RZ, RZ, -R2 ;  /* 0x000000ffff027224 */ /* 0x000fc800078e0a02 */
[----:B------:R-:W-:Y:S02]  /*1b500*/  @!P0 IMAD.IADD R4, R4, 0x1, -R27 ;  /* 0x0000000104048824 */ /* 0x000fe400078e0a1b */
[----:B------:R-:W-:Y:S02]  /*1b510*/  IMAD R5, R27, R2, R5 ;  /* 0x000000021b057224 */ /* 0x000fe400078e0205 */
[----:B------:R-:W-:-:S04]  /*1b520*/  @!P6 IMAD.MOV R4, RZ, RZ, -R4 ;  /* 0x000000ffff04e224 */ /* 0x000fc800078e0a04 */
[----:B------:R-:W-:Y:S01]  /*1b530*/  @!P4 IMAD.IADD R6, R6, 0x1, -R27 ;  /* 0x000000010606c824 */ /* 0x000fe200078e0a1b */
[----:B------:R0:W-:Y:S01]  /*1b540*/  STL [R1+0x298], R4 ;  /* 0x0002980401007387 */ /* 0x0001e20000100800 */
[----:B---3--:R-:W-:Y:S02]  /*1b550*/  IABS R12, R12 ;  /* 0x0000000c000c7213 */ /* 0x008fe40000000000 */
[----:B----4-:R-:W-:-:S03]  /*1b560*/  IABS R2, R13 ;  /* 0x0000000d00027213 */ /* 0x010fc60000000000 */
[----:B------:R-:W-:-:S04]  /*1b570*/  IMAD.HI.U32 R13, R0, R12, RZ ;  /* 0x0000000c000d7227 */ /* 0x000fc800078e00ff */
[----:B------:R-:W-:-:S04]  /*1b580*/  IMAD.MOV R13, RZ, RZ, -R13 ;  /* 0x000000ffff0d7224 */ /* 0x000fc800078e0a0d */
[----:B0-----:R-:W-:Y:S02]  /*1b590*/  IMAD R4, R27, R13, R12 ;  /* 0x0000000d1b047224 */ /* 0x001fe400078e020c */
[----:B------:R-:W-:Y:S01]  /*1b5a0*/  IMAD.MOV.U32 R13, RZ, RZ, R6 ;  /* 0x000000ffff0d7224 */ /* 0x000fe200078e0006 */
[----:B------:R-:W3:Y:S03]  /*1b5b0*/  LDL.LU R12, [R1+0x9c8] ;  /* 0x0009c800010c7983 */ /* 0x000ee60000300800 */
[----:B------:R-:W-:-:S05]  /*1b5c0*/  @!P5 IMAD.MOV R13, RZ, RZ, -R13 ;  /* 0x000000ffff0dd224 */ /* 0x000fca00078e0a0d */
[----:B------:R0:W-:Y:S04]  /*1b5d0*/  STL [R1+0x290], R13 ;  /* 0x0002900d01007387 */ /* 0x0001e80000100800 */
[----:B0-----:R-:W4:Y:S01]  /*1b5e0*/  LDL.LU R13, [R1+0x9c0] ;  /* 0x0009c000010d7983 */ /* 0x001f220000300800 */
[C---:B------:R-:W-:Y:S02]  /*1b5f0*/  ISETP.GT.U32.AND P3, PT, R27.reuse, R5, PT ;  /* 0x000000051b00720c */ /* 0x040fe40003f64070 */
[----:B------:R-:W-:Y:S02]  /*1b600*/  ISETP.GT.U32.AND P4, PT, R27, R4, PT ;  /* 0x000000041b00720c */ /* 0x000fe40003f84070 */
[----:B--2---:R-:W-:-:S09]  /*1b610*/  IABS R7, R14 ;  /* 0x0000000e00077213 */ /* 0x004fd20000000000 */
[--C-:B------:R-:W-:Y:S02]  /*1b620*/  @!P3 IMAD.IADD R5, R5, 0x1, -R27.reuse ;  /* 0x000000010505b824 */ /* 0x100fe400078e0a1b */
[----:B------:R-:W-:Y:S01]  /*1b630*/  IMAD.HI.U32 R10, R0, R7, RZ ;  /* 0x00000007000a7227 */ /* 0x000fe200078e00ff */
[----:B-----5:R-:W-:Y:S02]  /*1b640*/  ISETP.GE.AND P0, PT, R9, RZ, PT ;  /* 0x000000ff0900720c */ /* 0x020fe40003f06270 */
[----:B------:R-:W-:Y:S02]  /*1b650*/  ISETP.GT.U32.AND P3, PT, R27, R5, PT ;  /* 0x000000051b00720c */ /* 0x000fe40003f64070 */
[----:B------:R-:W-:Y:S01]  /*1b660*/  IABS R9, R15 ;  /* 0x0000000f00097213 */ /* 0x000fe20000000000 */
[----:B------:R-:W-:-:S05]  /*1b670*/  @!P4 IMAD.IADD R4, R4, 0x1, -R27 ;  /* 0x000000010404c824 */ /* 0x000fca00078e0a1b */
[----:B------:R-:W-:Y:S02]  /*1b680*/  ISETP.GT.U32.AND P4, PT, R27, R4, PT ;  /* 0x000000041b00720c */ /* 0x000fe40003f84070 */
[----:B------:R-:W-:Y:S01]  /*1b690*/  ISETP.GE.AND P6, PT, R11, RZ, PT ;  /* 0x000000ff0b00720c */ /* 0x000fe20003fc6270 */
[----:B------:R-:W-:Y:S02]  /*1b6a0*/  IMAD.MOV.U32 R11, RZ, RZ, R2 ;  /* 0x000000ffff0b7224 */ /* 0x000fe400078e0002 */
[----:B------:R-:W-:Y:S02]  /*1b6b0*/  IMAD.MOV R2, RZ, RZ, -R10 ;  /* 0x000000ffff027224 */ /* 0x000fe400078e0a0a */
[----:B------:R-:W-:-:S04]  /*1b6c0*/  IMAD.HI.U32 R10, R0, R9, RZ ;  /* 0x00000009000a7227 */ /* 0x000fc800078e00ff */
[C---:B------:R-:W-:Y:S01]  /*1b6d0*/  IMAD R2, R27.reuse, R2, R7 ;  /* 0x000000021b027224 */ /* 0x040fe200078e0207 */
[----:B------:R-:W-:Y:S01]  /*1b6e0*/  ISETP.GT.U32.AND P2, PT, R27, R8, PT ;  /* 0x000000081b00720c */ /* 0x000fe20003f44070 */
[----:B------:R-:W-:-:S03]  /*1b6f0*/  IMAD.HI.U32 R7, R0, R11, RZ ;  /* 0x0000000b00077227 */ /* 0x000fc600078e00ff */
[----:B------:R-:W-:Y:S01]  /*1b700*/  ISETP.GT.U32.AND P5, PT, R27, R2, PT ;  /* 0x000000021b00720c */ /* 0x000fe20003fa4070 */
[----:B------:R-:W-:Y:S02]  /*1b710*/  IMAD.MOV R10, RZ, RZ, -R10 ;  /* 0x000000ffff0a7224 */ /* 0x000fe400078e0a0a */
[----:B------:R-:W-:Y:S02]  /*1b720*/  IMAD.MOV R7, RZ, RZ, -R7 ;  /* 0x000000ffff077224 */ /* 0x000fe400078e0a07 */
[----:B------:R-:W-:Y:S02]  /*1b730*/  @!P3 IMAD.IADD R5, R5, 0x1, -R27 ;  /* 0x000000010505b824 */ /* 0x000fe400078e0a1b */
[C---:B------:R-:W-:Y:S02]  /*1b740*/  IMAD R9, R27.reuse, R10, R9 ;  /* 0x0000000a1b097224 */ /* 0x040fe400078e0209 */
[----:B------:R-:W-:Y:S02]  /*1b750*/  @!P2 IMAD.IADD R8, R8, 0x1, -R27 ;  /* 0x000000010808a824 */ /* 0x000fe400078e0a1b */
[----:B------:R-:W-:-:S02]  /*1b760*/  IMAD R10, R27, R7, R11 ;  /* 0x000000071b0a7224 */ /* 0x000fc400078e020b */
[----:B------:R-:W-:Y:S01]  /*1b770*/  IMAD.MOV.U32 R11, RZ, RZ, R5 ;  /* 0x000000ffff0b7224 */ /* 0x000fe200078e0005 */
[----:B------:R-:W-:-:S03]  /*1b780*/  ISETP.GT.U32.AND P2, PT, R27, R8, PT ;  /* 0x000000081b00720c */ /* 0x000fc60003f44070 */
[----:B------:R-:W-:Y:S01]  /*1b790*/  @!P1 IMAD.MOV R11, RZ, RZ, -R11 ;  /* 0x000000ffff0b9224 */ /* 0x000fe200078e0a0b */
[----:B------:R-:W-:Y:S01]  /*1b7a0*/  ISETP.GT.U32.AND P3, PT, R27, R9, PT ;  /* 0x000000091b00720c */ /* 0x000fe20003f64070 */
[--C-:B------:R-:W-:Y:S01]  /*1b7b0*/  @!P5 IMAD.IADD R2, R2, 0x1, -R27.reuse ;  /* 0x000000010202d824 */ /* 0x100fe200078e0a1b */
[----:B------:R-:W-:Y:S01]  /*1b7c0*/  ISETP.GE.AND P5, PT, R14, RZ, PT ;  /* 0x000000ff0e00720c */ /* 0x000fe20003fa6270 */
[--C-:B------:R-:W-:Y:S01]  /*1b7d0*/  @!P4 IMAD.IADD R4, R4, 0x1, -R27.reuse ;  /* 0x000000010404c824 */ /* 0x100fe200078e0a1b */
[----:B------:R0:W-:Y:S01]  /*1b7e0*/  STL [R1+0x268], R11 ;  /* 0x0002680b01007387 */ /* 0x0001e20000100800 */
[----:B------:R-:W-:Y:S02]  /*1b7f0*/  IABS R7, R19 ;  /* 0x0000001300077213 */ /* 0x000fe40000000000 */
[----:B------:R-:W-:Y:S01]  /*1b800*/  ISETP.GE.AND P4, PT, R15, RZ, PT ;  /* 0x000000ff0f00720c */ /* 0x000fe20003f86270 */
[----:B------:R-:W2:Y:S01]  /*1b810*/  LDL.LU R14, [R1+0x9cc] ;  /* 0x0009cc00010e7983 */ /* 0x000ea20000300800 */
[----:B------:R-:W-:-:S03]  /*1b820*/  @!P2 IMAD.IADD R8, R8, 0x1, -R27 ;  /* 0x000000010808a824 */ /* 0x000fc600078e0a1b */
[----:B------:R-:W5:Y:S01]  /*1b830*/  LDL.LU R15, [R1+0x9d0] ;  /* 0x0009d000010f7983 */ /* 0x000f620000300800 */
[----:B0-----:R-:W-:-:S04]  /*1b840*/  IMAD.HI.U32 R11, R0, R7, RZ ;  /* 0x00000007000b7227 */ /* 0x001fc800078e00ff */
[----:B------:R-:W-:Y:S02]  /*1b850*/  @!P0 IMAD.MOV R8, RZ, RZ, -R8 ;  /* 0x000000ffff088224 */ /* 0x000fe400078e0a08 */
[----:B------:R-:W-:Y:S02]  /*1b860*/  IMAD.MOV R11, RZ, RZ, -R11 ;  /* 0x000000ffff0b7224 */ /* 0x000fe400078e0a0b */
[----:B------:R-:W-:Y:S01]  /*1b870*/  @!P3 IMAD.IADD R9, R9, 0x1, -R27 ;  /* 0x000000010909b824 */ /* 0x000fe200078e0a1b */
[----:B------:R0:W-:Y:S01]  /*1b880*/  STL [R1+0x278], R8 ;  /* 0x0002780801007387 */ /* 0x0001e20000100800 */
[----:B------:R-:W-:Y:S02]  /*1b890*/  IMAD R7, R27, R11, R7 ;  /* 0x0000000b1b077224 */ /* 0x000fe400078e0207 */
[----:B------:R-:W-:Y:S01]  /*1b8a0*/  IMAD.MOV.U32 R11, RZ, RZ, R19 ;  /* 0x000000ffff0b7224 */ /* 0x000fe200078e0013 */
[----:B----4-:R-:W-:Y:S02]  /*1b8b0*/  ISETP.GE.AND P3, PT, R13, RZ, PT ;  /* 0x000000ff0d00720c */ /* 0x010fe40003f66270 */
[----:B------:R-:W4:Y:S04]  /*1b8c0*/  LDL.LU R13, [R1+0x9f8] ;  /* 0x0009f800010d7983 */ /* 0x000f280000300800 */
[----:B------:R-:W4:Y:S01]  /*1b8d0*/  LDL.LU R19, [R1+0x9d4] ;  /* 0x0009d40001137983 */ /* 0x000f220000300800 */
[----:B------:R-:W-:-:S02]  /*1b8e0*/  ISETP.GT.U32.AND P2, PT, R27, R10, PT ;  /* 0x0000000a1b00720c */ /* 0x000fc40003f44070 */
[----:B------:R-:W-:Y:S01]  /*1b8f0*/  ISETP.GT.U32.AND P1, PT, R27, R2, PT ;  /* 0x000000021b00720c */ /* 0x000fe20003f24070 */
[----:B------:R-:W-:-:S10]  /*1b900*/  @!P6 IMAD.MOV R4, RZ, RZ, -R4 ;  /* 0x000000ffff04e224 */ /* 0x000fd400078e0a04 */
[--C-:B------:R-:W-:Y:S01]  /*1b910*/  @!P2 IMAD.IADD R10, R10, 0x1, -R27.reuse ;  /* 0x000000010a0aa824 */ /* 0x100fe200078e0a1b */
[C---:B------:R-:W-:Y:S01]  /*1b920*/  ISETP.GT.U32.AND P2, PT, R27.reuse, R9, PT ;  /* 0x000000091b00720c */ /* 0x040fe20003f44070 */
[----:B------:R-:W-:Y:S01]  /*1b930*/  @!P1 IMAD.IADD R2, R2, 0x1, -R27 ;  /* 0x0000000102029824 */ /* 0x000fe200078e0a1b */
[----:B------:R-:W-:-:S03]  /*1b940*/  ISETP.GT.U32.AND P1, PT, R27, R7, PT ;  /* 0x000000071b00720c */ /* 0x000fc60003f24070 */
[----:B0-----:R-:W-:-:S04]  /*1b950*/  IMAD.MOV.U32 R8, RZ, RZ, R2 ;  /* 0x000000ffff087224 */ /* 0x001fc800078e0002 */
[----:B------:R-:W-:Y:S01]  /*1b960*/  @!P5 IMAD.MOV R8, RZ, RZ, -R8 ;  /* 0x000000ffff08d224 */ /* 0x000fe200078e0a08 */
[----:B------:R-:W-:Y:S01]  /*1b970*/  STL [R1+0x280], R4 ;  /* 0x0002800401007387 */ /* 0x000fe20000100800 */
[----:B------:R-:W-:Y:S02]  /*1b980*/  ISETP.GT.U32.AND P0, PT, R27, R10, PT ;  /* 0x0000000a1b00720c */ /* 0x000fe40003f04070 */
[--C-:B------:R-:W-:Y:S01]  /*1b990*/  @!P2 IMAD.IADD R9, R9, 0x1, -R27.reuse ;  /* 0x000000010909a824 */ /* 0x100fe200078e0a1b */
[----:B------:R-:W-:Y:S01]  /*1b9a0*/  STL [R1+0x288], R8 ;  /* 0x0002880801007387 */ /* 0x000fe20000100800 */
[----:B------:R-:W-:-:S03]  /*1b9b0*/  @!P1 IMAD.IADD R7, R7, 0x1, -R27 ;  /* 0x0000000107079824 */ /* 0x000fc600078e0a1b */
[----:B------:R0:W-:Y:S01]  /*1b9c0*/  STL [R1+0x41e4], R17 ;  /* 0x0041e41101007387 */ /* 0x0001e20000100800 */
[----:B---3--:R-:W-:Y:S01]  /*1b9d0*/  IABS R6, R12 ;  /* 0x0000000c00067213 */ /* 0x008fe20000000000 */
[----:B0-----:R-:W-:-:S04]  /*1b9e0*/  IMAD.MOV.U32 R17, RZ, RZ, R9 ;  /* 0x000000ffff117224 */ /* 0x001fc800078e0009 */
[----:B------:R-:W-:Y:S01]  /*1b9f0*/  @!P4 IMAD.MOV R17, RZ, RZ, -R17 ;  /* 0x000000ffff11c224 */ /* 0x000fe200078e0a11 */
[----:B------:R-:W-:Y:S01]  /*1ba00*/  ISETP.GT.U32.AND P4, PT, R27, R7, PT ;  /* 0x000000071b00720c */ /* 0x000fe20003f84070 */
[----:B------:R-:W-:Y:S01]  /*1ba10*/  IMAD.HI.U32 R5, R0, R6, RZ ;  /* 0x0000000600057227 */ /* 0x000fe200078e00ff */
[----:B------:R-:W-:-:S03]  /*1ba20*/  ISETP.GE.AND P6, PT, R11, RZ, PT ;  /* 0x000000ff0b00720c */ /* 0x000fc60003fc6270 */
[----:B------:R-:W-:Y:S02]  /*1ba30*/  IMAD.MOV R5, RZ, RZ, -R5 ;  /* 0x000000ffff057224 */ /* 0x000fe400078e0a05 */
[--C-:B------:R-:W-:Y:S01]  /*1ba40*/  @!P0 IMAD.IADD R10, R10, 0x1, -R27.reuse ;  /* 0x000000010a0a8824 */ /* 0x100fe200078e0a1b */
[----:B------:R-:W-:Y:S01]  /*1ba50*/  ISETP.GE.AND P2, PT, R12, RZ, PT ;  /* 0x000000ff0c00720c */ /* 0x000fe20003f46270 */
[----:B------:R-:W-:Y:S01]  /*1ba60*/  IMAD R6, R27, R5, R6 ;  /* 0x000000051b067224 */ /* 0x000fe200078e0206 */
[----:B------:R-:W3:Y:S01]  /*1ba70*/  LDL R12, [R1+0x9d8] ;  /* 0x0009d800010c7983 */ /* 0x000ee20000100800 */
[----:B------:R-:W-:Y:S02]  /*1ba80*/  @!P3 IMAD.MOV R10, RZ, RZ, -R10 ;  /* 0x000000ffff0ab224 */ /* 0x000fe400078e0a0a */
[----:B------:R-:W-:Y:S01]  /*1ba90*/  @!P4 IMAD.IADD R7, R7, 0x1, -R27 ;  /* 0x000000010707c824 */ /* 0x000fe200078e0a1b */
[----:B-----5:R-:W-:-:S05]  /*1baa0*/  IABS R4, R15 ;  /* 0x0000000f00047213 */ /* 0x020fca0000000000 */
[----:B------:R-:W-:Y:S01]  /*1bab0*/  IMAD.HI.U32 R8, R0, R4, RZ ;  /* 0x0000000400087227 */ /* 0x000fe200078e00ff */
[----:B--2---:R-:W-:Y:S02]  /*1bac0*/  IABS R5, R14 ;  /* 0x0000000e00057213 */ /* 0x004fe40000000000 */
[----:B------:R-:W-:Y:S01]  /*1bad0*/  ISETP.GE.AND P0, PT, R14, RZ, PT ;  /* 0x000000ff0e00720c */ /* 0x000fe20003f06270 */
[----:B------:R-:W-:Y:S01]  /*1bae0*/  IMAD.MOV R8, RZ, RZ, -R8 ;  /* 0x000000ffff087224 */ /* 0x000fe200078e0a08 */
[----:B------:R-:W-:Y:S01]  /*1baf0*/  ISETP.GE.AND P1, PT, R15, RZ, PT ;  /* 0x000000ff0f00720c */ /* 0x000fe20003f26270 */
[----:B------:R-:W2:Y:S04]  /*1bb00*/  LDL R14, [R1+0x9dc] ;  /* 0x0009dc00010e7983 */ /* 0x000ea80000100800 */
[----:B------:R-:W5:Y:S01]  /*1bb10*/  LDL R15, [R1+0x9e0] ;  /* 0x0009e000010f7983 */ /* 0x000f620000100800 */
[----:B------:R-:W-:-:S03]  /*1bb20*/  IMAD R4, R27, R8, R4 ;  /* 0x000000081b047224 */ /* 0x000fc600078e0204 */
[----:B------:R0:W-:Y:S04]  /*1bb30*/  STL [R1+0x284], R17 ;  /* 0x0002841101007387 */ /* 0x0001e80000100800 */
[----:B0-----:R-:W5:Y:S04]  /*1bb40*/  LDL.LU R17, [R1+0x41e4] ;  /* 0x0041e40001117983 */ /* 0x001f680000300800 */
[----:B------:R-:W-:Y:S01]  /*1bb50*/  STL [R1+0x27c], R10 ;  /* 0x00027c0a01007387 */ /* 0x000fe20000100800 */
[----:B----4-:R-:W-:-:S03]  /*1bb60*/  IABS R8, R19 ;  /* 0x0000001300087213 */ /* 0x010fc60000000000 */
[----:B------:R0:W-:Y:S02]  /*1bb70*/  STL [R1+0x41e0], R19 ;  /* 0x0041e01301007387 */ /* 0x0001e40000100800 */
[----:B0-----:R-:W-:Y:S02]  /*1bb80*/  IMAD.MOV.U32 R19, RZ, RZ, R7 ;  /* 0x000000ffff137224 */ /* 0x001fe400078e0007 */
[----:B------:R-:W4:Y:S02]  /*1bb90*/  LDL.LU R7, [R1+0x9f0] ;  /* 0x0009f00001077983 */ /* 0x000f240000300800 */
[----:B------:R-:W-:-:S05]  /*1bba0*/  @!P6 IMAD.MOV R19, RZ, RZ, -R19 ;  /* 0x000000ffff13e224 */ /* 0x000fca00078e0a13 */
[----:B------:R0:W-:Y:S04]  /*1bbb0*/  STL [R1+0x274], R19 ;  /* 0x0002741301007387 */ /* 0x0001e80000100800 */
[----:B0-----:R-:W4:Y:S01]  /*1bbc0*/  LDL.LU R19, [R1+0x41e0] ;  /* 0x0041e00001137983 */ /* 0x001f220000300800 */
[----:B------:R-:W-:Y:S01]  /*1bbd0*/  IMAD.HI.U32 R11, R0, R5, RZ ;  /* 0x00000005000b7227 */ /* 0x000fe200078e00ff */
[----:B------:R-:W-:-:S03]  /*1bbe0*/  ISETP.GT.U32.AND P5, PT, R27, R6, PT ;  /* 0x000000061b00720c */ /* 0x000fc60003fa4070 */
[----:B------:R-:W-:-:S04]  /*1bbf0*/  IMAD.MOV R9, RZ, RZ, -R11 ;  /* 0x000000ffff097224 */ /* 0x000fc800078e0a0b */
[----:B------:R-:W-:-:S05]  /*1bc00*/  IMAD R5, R27, R9, R5 ;  /* 0x000000091b057224 */ /* 0x000fca00078e0205 */
[----:B------:R-:W-:Y:S01]  /*1bc10*/  ISETP.GT.U32.AND P4, PT, R27, R5, PT ;  /* 0x000000051b00720c */ /* 0x000fe20003f84070 */
[----:B------:R-:W-:Y:S01]  /*1bc20*/  @!P5 IMAD.IADD R6, R6, 0x1, -R27 ;  /* 0x000000010606d824 */ /* 0x000fe200078e0a1b */
[----:B------:R-:W-:-:S04]  /*1bc30*/  IABS R2, R13 ;  /* 0x0000000d00027213 */ /* 0x000fc80000000000 */
[----:B------:R-:W-:-:S07]  /*1bc40*/  ISETP.GT.U32.AND P5, PT, R27, R6, PT ;  /* 0x000000061b00720c */ /* 0x000fce0003fa4070 */
[----:B------:R-:W-:Y:S01]  /*1bc50*/  @!P4 IMAD.IADD R5, R5, 0x1, -R27 ;  /* 0x000000010505c824 */ /* 0x000fe200078e0a1b */
[----:B---3--:R-:W-:Y:S01]  /*1bc60*/  IABS R9, R12 ;  /* 0x0000000c00097213 */ /* 0x008fe20000000000 */
[----:B------:R-:W-:-:S03]  /*1bc70*/  IMAD.HI.U32 R12, R0, R2, RZ ;  /* 0x00000002000c7227 */ /* 0x000fc600078e00ff */
[C---:B------:R-:W-:Y:S01]  /*1bc80*/  ISETP.GT.U32.AND P6, PT, R27.reuse, R5, PT ;  /* 0x000000051b00720c */ /* 0x040fe20003fc4070 */
[----:B------:R-:W-:Y:S02]  /*1bc90*/  IMAD.MOV R12, RZ, RZ, -R12 ;  /* 0x000000ffff0c7224 */ /* 0x000fe400078e0a0c */
[----:B------:R-:W-:Y:S02]  /*1bca0*/  @!P5 IMAD.IADD R6, R6, 0x1, -R27 ;  /* 0x000000010606d824 */ /* 0x000fe400078e0a1b */
[----:B------:R-:W-:Y:S02]  /*1bcb0*/  IMAD R2, R27, R12, R2 ;  /* 0x0000000c1b027224 */ /* 0x000fe400078e0202 */
[----:B------:R-:W-:-:S04]  /*1bcc0*/  IMAD.HI.U32 R12, R0, R8, RZ ;  /* 0x00000008000c7227 */ /* 0x000fc800078e00ff */
[----:B------:R-:W-:Y:S02]  /*1bcd0*/  @!P2 IMAD.MOV R6, RZ, RZ, -R6 ;  /* 0x000000ffff06a224 */ /* 0x000fe400078e0a06 */
[----:B------:R-:W-:Y:S02]  /*1bce0*/  IMAD.MOV R12, RZ, RZ, -R12 ;  /* 0x000000ffff0c7224 */ /* 0x000fe400078e0a0c */
[----:B------:R-:W-:Y:S01]  /*1bcf0*/  @!P6 IMAD.IADD R5, R5, 0x1, -R27 ;  /* 0x000000010505e824 */ /* 0x000fe200078e0a1b */
[----:B------:R0:W-:Y:S01]  /*1bd00*/  STL [R1+0x26c], R6 ;  /* 0x00026c0601007387 */ /* 0x0001e20000100800 */
[----:B------:R-:W-:-:S03]  /*1bd10*/  IMAD R8, R27, R12, R8 ;  /* 0x0000000c1b087224 */ /* 0x000fc600078e0208 */
[----:B0-----:R-:W3:Y:S01]  /*1bd20*/  LDL R6, [R1+0x9e8] ;  /* 0x0009e80001067983 */ /* 0x001ee20000100800 */
[----:B--2---:R-:W-:Y:S02]  /*1bd30*/  IABS R10, R14 ;  /* 0x0000000e000a7213 */ /* 0x004fe40000000000 */
[----:B-----5:R-:W-:-:S03]  /*1bd40*/  IABS R11, R15 ;  /* 0x0000000f000b7213 */ /* 0x020fc60000000000 */
[----:B------:R-:W-:-:S04]  /*1bd50*/  IMAD.HI.U32 R14, R0, R10, RZ ;  /* 0x0000000a000e7227 */ /* 0x000fc800078e00ff */
[----:B------:R-:W-:-:S04]  /*1bd60*/  IMAD.HI.U32 R15, R0, R11, RZ ;  /* 0x0000000b000f7227 */ /* 0x000fc800078e00ff */
[----:B------:R-:W-:Y:S02]  /*1bd70*/  IMAD.MOV R15, RZ, RZ, -R15 ;  /* 0x000000ffff0f7224 */ /* 0x000fe400078e0a0f */
[----:B------:R-:W-:Y:S02]  /*1bd80*/  IMAD.MOV R14, RZ, RZ, -R14 ;  /* 0x000000ffff0e7224 */ /* 0x000fe400078e0a0e */
[C---:B------:R-:W-:Y:S02]  /*1bd90*/  IMAD R11, R27.reuse, R15, R11 ;  /* 0x0000000f1b0b7224 */ /* 0x040fe400078e020b */
[----:B------:R-:W-:Y:S02]  /*1bda0*/  IMAD R10, R27, R14, R10 ;  /* 0x0000000e1b0a7224 */ /* 0x000fe400078e020a */
[----:B------:R-:W-:Y:S01]  /*1bdb0*/  IMAD.MOV.U32 R14, RZ, RZ, R5 ;  /* 0x000000ffff0e7224 */ /* 0x000fe200078e0005 */
[----:B----4-:R-:W-:Y:S02]  /*1bdc0*/  ISETP.GE.AND P2, PT, R19, RZ, PT ;  /* 0x000000ff1300720c */ /* 0x010fe40003f46270 */
[----:B------:R-:W2:Y:S04]  /*1bdd0*/  LDL.LU R19, [R1+0x9ec] ;  /* 0x0009ec0001137983 */ /* 0x000ea80000300800 */
[----:B------:R-:W4:Y:S04]  /*1bde0*/  LDL.LU R12, [R1+0x9e4] ;  /* 0x0009e400010c7983 */ /* 0x000f280000300800 */
[----:B------:R-:W5:Y:S04]  /*1bdf0*/  LDL.LU R15, [R1+0x9dc] ;  /* 0x0009dc00010f7983 */ /* 0x000f680000300800 */
[----:B------:R-:W3:Y:S01]  /*1be00*/  LDL.LU R5, [R1+0x9d8] ;  /* 0x0009d80001057983 */ /* 0x000ee20000300800 */
[----:B------:R-:W-:-:S13]  /*1be10*/  ISETP.GT.U32.AND P5, PT, R27, R4, PT ;  /* 0x000000041b00720c */ /* 0x000fda0003fa4070 */
[----:B------:R-:W-:-:S05]  /*1be20*/  @!P5 IMAD.IADD R4, R4, 0x1, -R27 ;  /* 0x000000010404d824 */ /* 0x000fca00078e0a1b */
[----:B------:R-:W-:Y:S01]  /*1be30*/  ISETP.GT.U32.AND P5, PT, R27, R4, PT ;  /* 0x000000041b00720c */ /* 0x000fe20003fa4070 */
[----:B------:R-:W-:-:S05]  /*1be40*/  @!P0 IMAD.MOV R14, RZ, RZ, -R14 ;  /* 0x000000ffff0e8224 */ /* 0x000fca00078e0a0e */
[----:B------:R0:W-:Y:S07]  /*1be50*/  STL [R1+0x264], R14 ;  /* 0x0002640e01007387 */ /* 0x0001ee0000100800 */
[----:B------:R-:W-:Y:S01]  /*1be60*/  @!P5 IMAD.IADD R4, R4, 0x1, -R27 ;  /* 0x000000010404d824 */ /* 0x000fe200078e0a1b */
[----:B0-----:R-:W2:Y:S03]  /*1be70*/  LDL.LU R14, [R1+0x9f4] ;  /* 0x0009f400010e7983 */ /* 0x001ea60000300800 */
[----:B------:R-:W-:-:S05]  /*1be80*/  @!P1 IMAD.MOV R4, RZ, RZ, -R4 ;  /* 0x000000ffff049224 */ /* 0x000fca00078e0a04 */
[----:B------:R-:W-:Y:S01]  /*1be90*/  STL [R1+0x260], R4 ;  /* 0x0002600401007387 */ /* 0x000fe20000100800 */
[----:B------:R-:W-:Y:S02]  /*1bea0*/  ISETP.GT.U32.AND P4, PT, R27, R2, PT ;  /* 0x000000021b00720c */ /* 0x000fe40003f84070 */
[----:B------:R-:W-:Y:S01]  /*1beb0*/  ISETP.GE.AND P3, PT, R13, RZ, PT ;  /* 0x000000ff0d00720c */ /* 0x000fe20003f66270 */
[----:B------:R-:W-:-:S04]  /*1bec0*/  IMAD.HI.U32 R13, R0, R9, RZ ;  /* 0x00000009000d7227 */ /* 0x000fc800078e00ff */
[----:B------:R-:W-:Y:S01]  /*1bed0*/  IMAD.MOV R13, RZ, RZ, -R13 ;  /* 0x000000ffff0d7224 */ /* 0x000fe200078e0a0d */
[----:B---3--:R-:W-:Y:S02]  /*1bee0*/  ISETP.GE.AND P1, PT, R5, RZ, PT ;  /* 0x000000ff0500720c */ /* 0x008fe40003f26270 */
[----:B------:R-:W-:Y:S02]  /*1bef0*/  IABS R5, R6 ;  /* 0x0000000600057213 */ /* 0x000fe40000000000 */
[----:B------:R-:W3:Y:S04]  /*1bf00*/  LDL.LU R6, [R1+0x9e0] ;  /* 0x0009e00001067983 */ /* 0x000ee80000300800 */
[----:B------:R0:W-:Y:S04]  /*1bf10*/  STL [R1+0x41dc], R21 ;  /* 0x0041dc1501007387 */ /* 0x0001e80000100800 */
[----:B0-----:R-:W3:Y:S01]  /*1bf20*/  LDL.LU R21, [R1+0x9e8] ;  /* 0x0009e80001157983 */ /* 0x001ee20000300800 */
[----:B------:R-:W-:-:S02]  /*1bf30*/  IMAD R9, R27, R13, R9 ;  /* 0x0000000d1b097224 */ /* 0x000fc400078e0209 */
[----:B------:R-:W-:-:S03]  /*1bf40*/  @!P4 IMAD.IADD R2, R2, 0x1, -R27 ;  /* 0x000000010202c824 */ /* 0x000fc600078e0a1b */
[C---:B------:R-:W-:Y:S02]  /*1bf50*/  ISETP.GT.U32.AND P5, PT, R27.reuse, R9, PT ;  /* 0x000000091b00720c */ /* 0x040fe40003fa4070 */
[C---:B------:R-:W-:Y:S02]  /*1bf60*/  ISETP.GT.U32.AND P4, PT, R27.reuse, R2, PT ;  /* 0x000000021b00720c */ /* 0x040fe40003f84070 */
[C---:B------:R-:W-:Y:S02]  /*1bf70*/  ISETP.GT.U32.AND P6, PT, R27.reuse, R8, PT ;  /* 0x000000081b00720c */ /* 0x040fe40003fc4070 */
[----:B------:R-:W-:Y:S01]  /*1bf80*/  ISETP.GT.U32.AND P0, PT, R27, R10, PT ;  /* 0x0000000a1b00720c */ /* 0x000fe20003f04070 */
[----:B------:R-:W-:Y:S01]  /*1bf90*/  IMAD.MOV.U32 R13, RZ, RZ, R7 ;  /* 0x000000ffff0d7224 */ /* 0x000fe200078e0007 */
[----:B----4-:R-:W-:-:S05]  /*1bfa0*/  IABS R7, R12 ;  /* 0x0000000c00077213 */ /* 0x010fca0000000000 */
[----:B------:R-:W-:Y:S02]  /*1bfb0*/  @!P5 IMAD.IADD R9, R9, 0x1, -R27 ;  /* 0x000000010909d824 */ /* 0x000fe400078e0a1b */
[----:B------:R-:W-:-:S04]  /*1bfc0*/  IMAD.HI.U32 R4, R0, R7, RZ ;  /* 0x0000000700047227 */ /* 0x000fc800078e00ff */
[--C-:B------:R-:W-:Y:S02]  /*1bfd0*/  @!P4 IMAD.IADD R2, R2, 0x1, -R27.reuse ;  /* 0x000000010202c824 */ /* 0x100fe400078e0a1b */
[--C-:B------:R-:W-:Y:S01]  /*1bfe0*/  @!P6 IMAD.IADD R8, R8, 0x1, -R27.reuse ;  /* 0x000000010808e824 */ /* 0x100fe200078e0a1b */
[----:B-----5:R-:W-:Y:S01]  /*1bff0*/  ISETP.GE.AND P6, PT, R15, RZ, PT ;  /* 0x000000ff0f00720c */ /* 0x020fe20003fc6270 */
[----:B------:R-:W-:Y:S01]  /*1c000*/  @!P0 IMAD.IADD R10, R10, 0x1, -R27 ;  /* 0x000000010a0a8824 */ /* 0x000fe200078e0a1b */
[C---:B------:R-:W-:Y:S01]  /*1c010*/  ISETP.GT.U32.AND P0, PT, R27.reuse, R9, PT ;  /* 0x000000091b00720c */ /* 0x040fe20003f04070 */
[----:B------:R-:W-:Y:S02]  /*1c020*/  IMAD.MOV.U32 R15, RZ, RZ, R13 ;  /* 0x000000ffff0f7224 */ /* 0x000fe400078e000d */
[----:B------:R-:W-:Y:S02]  /*1c030*/  IMAD.MOV R4, RZ, RZ, -R4 ;  /* 0x000000ffff047224 */ /* 0x000fe400078e0a04 */
[----:B------:R-:W-:Y:S01]  /*1c040*/  IMAD.MOV.U32 R13, RZ, RZ, R2 ;  /* 0x000000ffff0d7224 */ /* 0x000fe200078e0002 */
[C---:B------:R-:W-:Y:S01]  /*1c050*/  ISETP.GT.U32.AND P5, PT, R27.reuse, R8, PT ;  /* 0x000000081b00720c */ /* 0x040fe20003fa4070 */
[----:B------:R-:W-:Y:S01]  /*1c060*/  IMAD R7, R27, R4, R7 ;  /* 0x000000041b077224 */ /* 0x000fe200078e0207 */
[----:B--2---:R-:W-:Y:S01]  /*1c070*/  IABS R4, R19 ;  /* 0x0000001300047213 */ /* 0x004fe20000000000 */
[----:B------:R-:W-:-:S02]  /*1c080*/  @!P3 IMAD.MOV R13, RZ, RZ, -R13 ;  /* 0x000000ffff0db224 */ /* 0x000fc400078e0a0d */
[----:B------:R-:W-:-:S03]  /*1c090*/  IMAD.HI.U32 R2, R0, R5, RZ ;  /* 0x0000000500027227 */ /* 0x000fc600078e00ff */
[----:B------:R0:W-:Y:S01]  /*1c0a0*/  STL [R1+0x25c], R13 ;  /* 0x00025c0d01007387 */ /* 0x0001e20000100800 */
[----:B------:R-:W-:Y:S01]  /*1c0b0*/  @!P0 IMAD.IADD R9, R9, 0x1, -R27 ;  /* 0x0000000109098824 */ /* 0x000fe200078e0a1b */
[C---:B------:R-:W-:Y:S01]  /*1c0c0*/  ISETP.GT.U32.AND P3, PT, R27.reuse, R10, PT ;  /* 0x0000000a1b00720c */ /* 0x040fe20003f64070 */
[----:B------:R-:W-:Y:S01]  /*1c0d0*/  IMAD.MOV R2, RZ, RZ, -R2 ;  /* 0x000000ffff027224 */ /* 0x000fe200078e0a02 */
[----:B------:R-:W-:Y:S01]  /*1c0e0*/  ISETP.GT.U32.AND P0, PT, R27, R7, PT ;  /* 0x000000071b00720c */ /* 0x000fe20003f04070 */
[----:B0-----:R-:W-:-:S04]  /*1c0f0*/  IMAD.HI.U32 R13, R0, R4, RZ ;  /* 0x00000004000d7227 */ /* 0x001fc800078e00ff */
[----:B------:R-:W-:Y:S02]  /*1c100*/  IMAD.MOV R13, RZ, RZ, -R13 ;  /* 0x000000ffff0d7224 */ /* 0x000fe400078e0a0d */
[----:B------:R-:W-:Y:S02]  /*1c110*/  @!P5 IMAD.IADD R8, R8, 0x1, -R27 ;  /* 0x000000010808d824 */ /* 0x000fe400078e0a1b */
[C---:B------:R-:W-:Y:S01]  /*1c120*/  IMAD R5, R27.reuse, R2, R5 ;  /* 0x000000021b057224 */ /* 0x040fe200078e0205 */
[----:B------:R-:W-:Y:S01]  /*1c130*/  IABS R2, R15 ;  /* 0x0000000f00027213 */ /* 0x000fe20000000000 */
[----:B------:R-:W-:Y:S02]  /*1c140*/  IMAD R4, R27, R13, R4 ;  /* 0x0000000d1b047224 */ /* 0x000fe400078e0204 */
[----:B------:R-:W-:Y:S02]  /*1c150*/  IMAD.MOV.U32 R13, RZ, RZ, R15 ;  /* 0x000000ffff0d7224 */ /* 0x000fe400078e000f */
[----:B------:R-:W-:-:S02]  /*1c160*/  IMAD.MOV.U32 R15, RZ, RZ, R8 ;  /* 0x000000ffff0f7224 */ /* 0x000fc400078e0008 */
[----:B------:R-:W-:Y:S02]  /*1c170*/  @!P3 IMAD.IADD R10, R10, 0x1, -R27 ;  /* 0x000000010a0ab824 */ /* 0x000fe400078e0a1b */
[----:B------:R-:W-:Y:S02]  /*1c180*/  @!P2 IMAD.MOV R15, RZ, RZ, -R15 ;  /* 0x000000ffff0fa224 */ /* 0x000fe400078e0a0f */
[----:B------:R-:W-:Y:S02]  /*1c190*/  @!P0 IMAD.IADD R7, R7, 0x1, -R27 ;  /* 0x0000000107078824 */ /* 0x000fe400078e0a1b */
[----:B------:R-:W-:Y:S02]  /*1c1a0*/  @!P1 IMAD.MOV R9, RZ, RZ, -R9 ;  /* 0x000000ffff099224 */ /* 0x000fe400078e0a09 */
[----:B------:R-:W-:Y:S01]  /*1c1b0*/  @!P6 IMAD.MOV R10, RZ, RZ, -R10 ;  /* 0x000000ffff0ae224 */ /* 0x000fe200078e0a0a */
[----:B------:R-:W-:Y:S02]  /*1c1c0*/  ISETP.GE.AND P6, PT, R19, RZ, PT ;  /* 0x000000ff1300720c */ /* 0x000fe40003fc6270 */
[----:B---3--:R-:W-:-:S02]  /*1c1d0*/  ISETP.GE.AND P0, PT, R21, RZ, PT ;  /* 0x000000ff1500720c */ /* 0x008fc40003f06270 */
[----:B------:R-:W2:Y:S04]  /*1c1e0*/  LDL.LU R21, [R1+0x41dc] ;  /* 0x0041dc0001157983 */ /* 0x000ea80000300800 */
[----:B------:R0:W-:Y:S04]  /*1c1f0*/  STL [R1+0x258], R15 ;  /* 0x0002580f01007387 */ /* 0x0001e80000100800 */
[----:B0-----:R-:W3:Y:S04]  /*1c200*/  LDL.LU R15, [R1+0xa10] ;  /* 0x000a1000010f7983 */ /* 0x001ee80000300800 */
[----:B------:R0:W-:Y:S04]  /*1c210*/  STL [R1+0x254], R9 ;  /* 0x0002540901007387 */ /* 0x0001e80000100800 */
[----:B------:R-:W4:Y:S01]  /*1c220*/  LDL.LU R19, [R1+0xa14] ;  /* 0x000a140001137983 */ /* 0x000f220000300800 */
[----:B------:R-:W-:-:S02]  /*1c230*/  ISETP.GT.U32.AND P4, PT, R27, R11, PT ;  /* 0x0000000b1b00720c */ /* 0x000fc40003f84070 */
[----:B------:R-:W-:-:S11]  /*1c240*/  ISETP.GT.U32.AND P3, PT, R27, R5, PT ;  /* 0x000000051b00720c */ /* 0x000fd60003f64070 */
[--C-:B------:R-:W-:Y:S02]  /*1c250*/  @!P4 IMAD.IADD R11, R11, 0x1, -R27.reuse ;  /* 0x000000010b0bc824 */ /* 0x100fe400078e0a1b */
[----:B------:R-:W-:-:S03]  /*1c260*/  @!P3 IMAD.IADD R5, R5, 0x1, -R27 ;  /* 0x000000010505b824 */ /* 0x000fc600078e0a1b */
[C---:B------:R-:W-:Y:S02]  /*1c270*/  ISETP.GT.U32.AND P4, PT, R27.reuse, R11, PT ;  /* 0x0000000b1b00720c */ /* 0x040fe40003f84070 */
[C---:B------:R-:W-:Y:S02]  /*1c280*/  ISETP.GT.U32.AND P3, PT, R27.reuse, R5, PT ;  /* 0x000000051b00720c */ /* 0x040fe40003f64070 */
[----:B------:R-:W-:Y:S02]  /*1c290*/  ISETP.GT.U32.AND P2, PT, R27, R7, PT ;  /* 0x000000071b00720c */ /* 0x000fe40003f44070 */
[----:B------:R-:W-:-:S07]  /*1c2a0*/  ISETP.GE.AND P5, PT, R6, RZ, PT ;  /* 0x000000ff0600720c */ /* 0x000fce0003fa6270 */
[--C-:B------:R-:W-:Y:S01]  /*1c2b0*/  @!P4 IMAD.IADD R11, R11, 0x1, -R27.reuse ;  /* 0x000000010b0bc824 */ /* 0x100fe200078e0a1b */
[----:B------:R-:W-:Y:S01]  /*1c2c0*/  ISETP.GE.AND P4, PT, R12, RZ, PT ;  /* 0x000000ff0c00720c */ /* 0x000fe20003f86270 */
[--C-:B------:R-:W-:Y:S02]  /*1c2d0*/  @!P3 IMAD.IADD R5, R5, 0x1, -R27.reuse ;  /* 0x000000010505b824 */ /* 0x100fe400078e0a1b */
[----:B------:R-:W-:Y:S02]  /*1c2e0*/  @!P2 IMAD.IADD R7, R7, 0x1, -R27 ;  /* 0x000000010707a824 */ /* 0x000fe400078e0a1b */
[----:B0-----:R-:W-:Y:S02]  /*1c2f0*/  IMAD.MOV.U32 R9, RZ, RZ, R5 ;  /* 0x000000ffff097224 */ /* 0x001fe400078e0005 */
[----:B------:R-:W-:Y:S01]  /*1c300*/  @!P5 IMAD.MOV R11, RZ, RZ, -R11 ;  /* 0x000000ffff0bd224 */ /* 0x000fe200078e0a0b */
[----:B------:R-:W-:Y:S01]  /*1c310*/  STL [R1+0x250], R10 ;  /* 0x0002500a01007387 */ /* 0x000fe20000100800 */
[----:B------:R-:W-:Y:S01]  /*1c320*/  @!P0 IMAD.MOV R9, RZ, RZ, -R9 ;  /* 0x000000ffff098224 */ /* 0x000fe200078e0a09 */
[----:B------:R-:W-:-:S03]  /*1c330*/  IABS R6, R14 ;  /* 0x0000000e00067213 */ /* 0x000fc60000000000 */
[----:B------:R-:W-:Y:S01]  /*1c340*/  @!P4 IMAD.MOV R7, RZ, RZ, -R7 ;  /* 0x000000ffff07c224 */ /* 0x000fe200078e0a07 */
[----:B------:R-:W-:Y:S01]  /*1c350*/  STL [R1+0x240], R11 ;  /* 0x0002400b01007387 */ /* 0x000fe20000100800 */
[----:B------:R-:W-:-:S03]  /*1c360*/  ISETP.GE.AND P2, PT, R14, RZ, PT ;  /* 0x000000ff0e00720c */ /* 0x000fc60003f46270 */
[----:B------:R-:W5:Y:S04]  /*1c370*/  LDL R14, [R1+0xa00] ;  /* 0x000a0000010e7983 */ /* 0x000f680000100800 */
[----:B------:R-:W-:Y:S04]  /*1c380*/  STL [R1+0x248], R7 ;  /* 0x0002480701007387 */ /* 0x000fe80000100800 */
[----:B------:R-:W-:Y:S01]  /*1c390*/  STL [R1+0x24c], R9 ;  /* 0x00024c0901007387 */ /* 0x000fe20000100800 */
[----:B----4-:R-:W-:Y:S02]  /*1c3a0*/  ISETP.GE.AND P0, PT, R19, RZ, PT ;  /* 0x000000ff1300720c */ /* 0x010fe40003f06270 */
[----:B------:R-:W-:-:S02]  /*1c3b0*/  IABS R5, R19 ;  /* 0x0000001300057213 */ /* 0x000fc40000000000 */
[----:B------:R-:W4:Y:S01]  /*1c3c0*/  LDL.LU R19, [R1+0xa1c] ;  /* 0x000a1c0001137983 */ /* 0x000f220000300800 */
[----:B------:R-:W-:Y:S01]  /*1c3d0*/  ISETP.GT.U32.AND P1, PT, R27, R4, PT ;  /* 0x000000041b00720c */ /* 0x000fe20003f24070 */
[----:B------:R-:W-:-:S12]  /*1c3e0*/  IMAD.HI.U32 R8, R0, R6, RZ ;  /* 0x0000000600087227 */ /* 0x000fd800078e00ff */
[----:B------:R-:W-:-:S05]  /*1c3f0*/  @!P1 IMAD.IADD R4, R4, 0x1, -R27 ;  /* 0x0000000104049824 */ /* 0x000fca00078e0a1b */
[C---:B------:R-:W-:Y:S01]  /*1c400*/  ISETP.GT.U32.AND P4, PT, R27.reuse, R4, PT ;  /* 0x000000041b00720c */ /* 0x040fe20003f84070 */
[----:B------:R-:W-:Y:S01]  /*1c410*/  IMAD.MOV R8, RZ, RZ, -R8 ;  /* 0x000000ffff087224 */ /* 0x000fe200078e0a08 */
[----:B----4-:R0:W-:Y:S04]  /*1c420*/  STL [R1+0x41d8], R19 ;  /* 0x0041d81301007387 */ /* 0x0101e80000100800 */
[----:B0-----:R-:W4:Y:S01]  /*1c430*/  LDL.LU R19, [R1+0x9fc] ;  /* 0x0009fc0001137983 */ /* 0x001f220000300800 */
[----:B------:R-:W-:-:S06]  /*1c440*/  IMAD R10, R27, R8, R6 ;  /* 0x000000081b0a7224 */ /* 0x000fcc00078e0206 */
[----:B------:R-:W-:Y:S01]  /*1c450*/  @!P4 IMAD.IADD R4, R4, 0x1, -R27 ;  /* 0x000000010404c824 */ /* 0x000fe200078e0a1b */
[----:B------:R-:W-:Y:S02]  /*1c460*/  ISETP.GT.U32.AND P4, PT, R27, R10, PT ;  /* 0x0000000a1b00720c */ /* 0x000fe40003f84070 */
[----:B-----5:R-:W-:Y:S01]  /*1c470*/  IABS R6, R14 ;  /* 0x0000000e00067213 */ /* 0x020fe20000000000 */
[----:B------:R-:W-:Y:S01]  /*1c480*/  IMAD.HI.U32 R14, R0, R5, RZ ;  /* 0x00000005000e7227 */ /* 0x000fe200078e00ff */
[----:B---3--:R-:W-:-:S03]  /*1c490*/  ISETP.GE.AND P1, PT, R15, RZ, PT ;  /* 0x000000ff0f00720c */ /* 0x008fc60003f26270 */
[----:B------:R-:W-:Y:S01]  /*1c4a0*/  IMAD.MOV R14, RZ, RZ, -R14 ;  /* 0x000000ffff0e7224 */ /* 0x000fe200078e0a0e */
[----:B------:R-:W-:Y:S02]  /*1c4b0*/  IABS R11, R15 ;  /* 0x0000000f000b7213 */ /* 0x000fe40000000000 */
[----:B------:R-:W3:Y:S01]  /*1c4c0*/  LDL R15, [R1+0xa18] ;  /* 0x000a1800010f7983 */ /* 0x000ee20000100800 */
[----:B------:R-:W-:Y:S02]  /*1c4d0*/  IMAD R5, R27, R14, R5 ;  /* 0x0000000e1b057224 */ /* 0x000fe400078e0205 */
[----:B------:R-:W-:Y:S02]  /*1c4e0*/  @!P4 IMAD.IADD R10, R10, 0x1, -R27 ;  /* 0x000000010a0ac824 */ /* 0x000fe400078e0a1b */
[----:B------:R-:W-:-:S04]  /*1c4f0*/  IMAD.HI.U32 R12, R0, R2, RZ ;  /* 0x00000002000c7227 */ /* 0x000fc800078e00ff */
[----:B------:R-:W-:-:S04]  /*1c500*/  IMAD.MOV R12, RZ, RZ, -R12 ;  /* 0x000000ffff0c7224 */ /* 0x000fc800078e0a0c */
[----:B------:R-:W-:Y:S01]  /*1c510*/  IMAD R2, R27, R12, R2 ;  /* 0x0000000c1b027224 */ /* 0x000fe200078e0202 */
[----:B------:R-:W-:Y:S02]  /*1c520*/  ISETP.GE.AND P5, PT, R13, RZ, PT ;  /* 0x000000ff0d00720c */ /* 0x000fe40003fa6270 */
[----:B----4-:R-:W-:Y:S02]  /*1c530*/  IABS R8, R19 ;  /* 0x0000001300087213 */ /* 0x010fe40000000000 */
[----:B------:R-:W-:Y:S02]  /*1c540*/  ISETP.GE.AND P4, PT, R19, RZ, PT ;  /* 0x000000ff1300720c */ /* 0x000fe40003f86270 */
[----:B------:R-:W4:Y:S04]  /*1c550*/  LDL.LU R19, [R1+0x41d8] ;  /* 0x0041d80001137983 */ /* 0x000f280000300800 */
[----:B------:R-:W5:Y:S01]  /*1c560*/  LDL R14, [R1+0xa0c] ;  /* 0x000a0c00010e7983 */ /* 0x000f620000100800 */
[----:B------:R-:W-:Y:S01]  /*1c570*/  ISETP.GT.U32.AND P3, PT, R27, R2, PT ;  /* 0x000000021b00720c */ /* 0x000fe20003f64070 */
[----:B------:R-:W-:-:S04]  /*1c580*/  IMAD.HI.U32 R13, R0, R8, RZ ;  /* 0x00000008000d7227 */ /* 0x000fc800078e00ff */
[----:B------:R-:W-:-:S04]  /*1c590*/  IMAD.MOV R13, RZ, RZ, -R13 ;  /* 0x000000ffff0d7224 */ /* 0x000fc800078e0a0d */
[C---:B------:R-:W-:Y:S02]  /*1c5a0*/  IMAD R8, R27.reuse, R13, R8 ;  /* 0x0000000d1b087224 */ /* 0x040fe400078e0208 */
[----:B------:R-:W2:Y:S02]  /*1c5b0*/  LDL R13, [R1+0xa08] ;  /* 0x000a0800010d7983 */ /* 0x000ea40000100800 */
[----:B------:R-:W-:Y:S02]  /*1c5c0*/  @!P3 IMAD.IADD R2, R2, 0x1, -R27 ;  /* 0x000000010202b824 */ /* 0x000fe400078e0a1b */
[----:B------:R-:W-:Y:S01]  /*1c5d0*/  IMAD.HI.U32 R9, R0, R11, RZ ;  /* 0x0000000b00097227 */ /* 0x000fe200078e00ff */
[----:B------:R-:W-:Y:S02]  /*1c5e0*/  IABS R7, R18 ;  /* 0x0000001200077213 */ /* 0x000fe40000000000 */
[----:B------:R-:W-:Y:S01]  /*1c5f0*/  ISETP.GT.U32.AND P3, PT, R27, R2, PT ;  /* 0x000000021b00720c */ /* 0x000fe20003f64070 */
[----:B------:R-:W-:-:S04]  /*1c600*/  IMAD.MOV R9, RZ, RZ, -R9 ;  /* 0x000000ffff097224 */ /* 0x000fc800078e0a09 */
[----:B------:R-:W-:Y:S02]  /*1c610*/  IMAD R11, R27, R9, R11 ;  /* 0x000000091b0b7224 */ /* 0x000fe400078e020b */
[----:B------:R-:W-:-:S04]  /*1c620*/  IMAD.HI.U32 R9, R0, R7, RZ ;  /* 0x0000000700097227 */ /* 0x000fc800078e00ff */
[----:B------:R-:W-:Y:S02]  /*1c630*/  IMAD.MOV R9, RZ, RZ, -R9 ;  /* 0x000000ffff097224 */ /* 0x000fe400078e0a09 */
[----:B------:R-:W-:Y:S02]  /*1c640*/  @!P3 IMAD.IADD R2, R2, 0x1, -R27 ;  /* 0x000000010202b824 */ /* 0x000fe400078e0a1b */
[----:B------:R-:W-:Y:S02]  /*1c650*/  IMAD R7, R27, R9, R7 ;  /* 0x000000091b077224 */ /* 0x000fe400078e0207 */
[----:B------:R-:W-:-:S05]  /*1c660*/  @!P6 IMAD.MOV R4, RZ, RZ, -R4 ;  /* 0x000000ffff04e224 */ /* 0x000fca00078e0a04 */
[----:B------:R4:W-:Y:S01]  /*1c670*/  STL [R1+0x238], R4 ;  /* 0x0002380401007387 */ /* 0x0009e20000100800 */
[----:B-----5:R-:W-:Y:S01]  /*1c680*/  IABS R9, R14 ;  /* 0x0000000e00097213 */ /* 0x020fe20000000000 */
[----:B------:R-:W-:-:S04]  /*1c690*/  IMAD.MOV.U32 R14, RZ, RZ, R2 ;  /* 0x000000ffff0e7224 */ /* 0x000fc800078e0002 */
[----:B------:R-:W-:Y:S01]  /*1c6a0*/  @!P5 IMAD.MOV R14, RZ, RZ, -R14 ;  /* 0x000000ffff0ed224 */ /* 0x000fe200078e0a0e */
[----:B----4-:R-:W-:Y:S01]  /*1c6b0*/  IABS R4, R19 ;  /* 0x0000001300047213 */ /* 0x010fe20000000000 */
[----:B------:R0:W-:Y:S04]  /*1c6c0*/  STL [R1+0x41cc], R19 ;  /* 0x0041cc1301007387 */ /* 0x0001e80000100800 */
[----:B------:R1:W-:Y:S01]  /*1c6d0*/  STL [R1+0x234], R14 ;  /* 0x0002340e01007387 */ /* 0x0003e20000100800 */
[----:B0-----:R-:W-:-:S03]  /*1c6e0*/  IMAD.MOV.U32 R19, RZ, RZ, R18 ;  /* 0x000000ffff137224 */ /* 0x001fc600078e0012 */
[----:B------:R-:W4:Y:S01]  /*1c6f0*/  LDL.LU R18, [R1+0xa20] ;  /* 0x000a200001127983 */ /* 0x000f220000300800 */
[----:B------:R-:W-:Y:S02]  /*1c700*/  ISETP.GT.U32.AND P3, PT, R27, R11, PT ;  /* 0x0000000b1b00720c */ /* 0x000fe40003f64070 */
[----:B--2---:R-:W-:Y:S01]  /*1c710*/  IABS R13, R13 ;  /* 0x0000000d000d7213 */ /* 0x004fe20000000000 */
[----:B------:R-:W-:-:S04]  /*1c720*/  IMAD.HI.U32 R12, R0, R6, RZ ;  /* 0x00000006000c7227 */ /* 0x000fc800078e00ff */
[----:B------:R-:W-:-:S06]  /*1c730*/  IMAD.MOV.U32 R2, RZ, RZ, R13 ;  /* 0x000000ffff027224 */ /* 0x000fcc00078e000d */
[----:B------:R-:W-:Y:S02]  /*1c740*/  @!P3 IMAD.IADD R11, R11, 0x1, -R27 ;  /* 0x000000010b0bb824 */ /* 0x000fe400078e0a1b */
[----:B------:R-:W-:Y:S01]  /*1c750*/  IMAD.HI.U32 R13, R0, R2, RZ ;  /* 0x00000002000d7227 */ /* 0x000fe200078e00ff */
[C---:B------:R-:W-:Y:S02]  /*1c760*/  ISETP.GT.U32.AND P6, PT, R27.reuse, R10, PT ;  /* 0x0000000a1b00720c */ /* 0x040fe40003fc4070 */
[C---:B------:R-:W-:Y:S01]  /*1c770*/  ISETP.GT.U32.AND P3, PT, R27.reuse, R11, PT ;  /* 0x0000000b1b00720c */ /* 0x040fe20003f64070 */
[----:B------:R-:W-:Y:S02]  /*1c780*/  IMAD.MOV R12, RZ, RZ, -R12 ;  /* 0x000000ffff0c7224 */ /* 0x000fe400078e0a0c */
[----:B------:R-:W-:Y:S02]  /*1c790*/  IMAD.MOV R13, RZ, RZ, -R13 ;  /* 0x000000ffff0d7224 */ /* 0x000fe400078e0a0d */
[C---:B------:R-:W-:Y:S01]  /*1c7a0*/  IMAD R6, R27.reuse, R12, R6 ;  /* 0x0000000c1b067224 */ /* 0x040fe200078e0206 */
[----:B---3--:R-:W-:Y:S01]  /*1c7b0*/  IABS R12, R15 ;  /* 0x0000000f000c7213 */ /* 0x008fe20000000000 */
[----:B------:R-:W-:-:S02]  /*1c7c0*/  IMAD R2, R27, R13, R2 ;  /* 0x0000000d1b027224 */ /* 0x000fc400078e0202 */
[----:B------:R-:W-:-:S04]  /*1c7d0*/  IMAD.HI.U32 R13, R0, R4, RZ ;  /* 0x00000004000d7227 */ /* 0x000fc800078e00ff */
[----:B------:R-:W-:-:S04]  /*1c7e0*/  IMAD.HI.U32 R15, R0, R9, RZ ;  /* 0x00000009000f7227 */ /* 0x000fc800078e00ff */
[----:B------:R-:W-:Y:S02]  /*1c7f0*/  IMAD.MOV R13, RZ, RZ, -R13 ;  /* 0x000000ffff0d7224 */ /* 0x000fe400078e0a0d */
[----:B------:R-:W-:Y:S02]  /*1c800*/  @!P3 IMAD.IADD R11, R11, 0x1, -R27 ;  /* 0x000000010b0bb824 */ /* 0x000fe400078e0a1b */
[----:B-1----:R-:W-:-:S04]  /*1c810*/  IMAD.HI.U32 R14, R0, R12, RZ ;  /* 0x0000000c000e7227 */ /* 0x002fc800078e00ff */
[----:B------:R-:W-:Y:S02]  /*1c820*/  @!P6 IMAD.IADD R10, R10, 0x1, -R27 ;  /* 0x000000010a0ae824 */ /* 0x000fe400078e0a1b */
[----:B------:R-:W-:Y:S02]  /*1c830*/  IMAD.MOV R15, RZ, RZ, -R15 ;  /* 0x000000ffff0f7224 */ /* 0x000fe400078e0a0f */
[----:B------:R-:W-:Y:S02]  /*1c840*/  IMAD R13, R27, R13, R4 ;  /* 0x0000000d1b0d7224 */ /* 0x000fe400078e0204 */
[----:B------:R-:W-:Y:S02]  /*1c850*/  IMAD.MOV R14, RZ, RZ, -R14 ;  /* 0x000000ffff0e7224 */ /* 0x000fe400078e0a0e */
[----:B------:R-:W-:Y:S02]  /*1c860*/  IMAD.MOV.U32 R4, RZ, RZ, R11 ;  /* 0x000000ffff047224 */ /* 0x000fe400078e000b */
[----:B------:R-:W-:-:S02]  /*1c870*/  @!P2 IMAD.MOV R10, RZ, RZ, -R10 ;  /* 0x000000ffff0aa224 */ /* 0x000fc400078e0a0a */
[C---:B------:R-:W-:Y:S02]  /*1c880*/  IMAD R9, R27.reuse, R15, R9 ;  /* 0x0000000f1b097224 */ /* 0x040fe400078e0209 */
[----:B------:R-:W-:Y:S01]  /*1c890*/  @!P1 IMAD.MOV R4, RZ, RZ, -R4 ;  /* 0x000000ffff049224 */ /* 0x000fe200078e0a04 */
[----:B------:R-:W2:Y:S01]  /*1c8a0*/  LDL.LU R15, [R1+0xa00] ;  /* 0x000a0000010f7983 */ /* 0x000ea20000300800 */
[----:B------:R-:W-:-:S03]  /*1c8b0*/  IMAD R12, R27, R14, R12 ;  /* 0x0000000e1b0c7224 */ /* 0x000fc600078e020c */
[----:B------:R-:W3:Y:S04]  /*1c8c0*/  LDL R14, [R1+0xa24] ;  /* 0x000a2400010e7983 */ /* 0x000ee80000100800 */
[----:B------:R0:W-:Y:S04]  /*1c8d0*/  STL [R1+0x22c], R10 ;  /* 0x00022c0a01007387 */ /* 0x0001e80000100800 */
[----:B----4-:R1:W-:Y:S01]  /*1c8e0*/  STL [R1+0x41d0], R18 ;  /* 0x0041d01201007387 */ /* 0x0103e20000100800 */
[----:B0-----:R-:W-:-:S03]  /*1c8f0*/  IABS R10, R18 ;  /* 0x00000012000a7213 */ /* 0x001fc60000000000 */
[----:B------:R-:W-:Y:S04]  /*1c900*/  STL [R1+0x228], R4 ;  /* 0x0002280401007387 */ /* 0x000fe80000100800 */
[----:B-1----:R-:W4:Y:S01]  /*1c910*/  LDL.LU R18, [R1+0xa08] ;  /* 0x000a080001127983 */ /* 0x002f220000300800 */
[----:B------:R-:W-:-:S13]  /*1c920*/  ISETP.GT.U32.AND P6, PT, R27, R8, PT ;  /* 0x000000081b00720c */ /* 0x000fda0003fc4070 */
[----:B------:R-:W-:Y:S01]  /*1c930*/  @!P6 IMAD.IADD R8, R8, 0x1, -R27 ;  /* 0x000000010808e824 */ /* 0x000fe200078e0a1b */
[----:B------:R-:W-:-:S13]  /*1c940*/  ISETP.GT.U32.AND P6, PT, R27, R2, PT ;  /* 0x000000021b00720c */ /* 0x000fda0003fc4070 */
[----:B------:R-:W-:-:S05]  /*1c950*/  @!P6 IMAD.IADD R2, R2, 0x1, -R27 ;  /* 0x000000010202e824 */ /* 0x000fca00078e0a1b */
[----:B------:R-:W-:-:S13]  /*1c960*/  ISETP.GT.U32.AND P1, PT, R27, R2, PT ;  /* 0x000000021b00720c */ /* 0x000fda0003f24070 */
[----:B------:R-:W-:Y:S01]  /*1c970*/  @!P1 IMAD.IADD R2, R2, 0x1, -R27 ;  /* 0x0000000102029824 */ /* 0x000fe200078e0a1b */
[----:B----4-:R0:W-:Y:S04]  /*1c980*/  STL [R1+0x41d4], R18 ;  /* 0x0041d41201007387 */ /* 0x0101e80000100800 */
[----:B------:R-:W4:Y:S01]  /*1c990*/  LDL.LU R11, [R1+0xa0c] ;  /* 0x000a0c00010b7983 */ /* 0x000f220000300800 */
[----:B0-----:R-:W-:-:S03]  /*1c9a0*/  IMAD.MOV.U32 R18, RZ, RZ, R19 ;  /* 0x000000ffff127224 */ /* 0x001fc600078e0013 */
[----:B------:R-:W5:Y:S02]  /*1c9b0*/  LDL.LU R19, [R1+0xa28] ;  /* 0x000a280001137983 */ /* 0x000f640000300800 */
[----:B------:R-:W-:Y:S02]  /*1c9c0*/  ISETP.GE.AND P1, PT, R18, RZ, PT ;  /* 0x000000ff1200720c */ /* 0x000fe40003f26270 */
[----:B------:R-:W5:Y:S01]  /*1c9d0*/  LDL.LU R18, [R1+0x41d4] ;  /* 0x0041d40001127983 */ /* 0x000f620000300800 */
[C---:B------:R-:W-:Y:S02]  /*1c9e0*/  ISETP.GT.U32.AND P5, PT, R27.reuse, R5, PT ;  /* 0x000000051b00720c */ /* 0x040fe40003fa4070 */
[----:B------:R-:W-:-:S11]  /*1c9f0*/  ISETP.GT.U32.AND P3, PT, R27, R6, PT ;  /* 0x000000061b00720c */ /* 0x000fd60003f64070 */
[--C-:B------:R-:W-:Y:S01]  /*1ca00*/  @!P5 IMAD.IADD R5, R5, 0x1, -R27.reuse ;  /* 0x000000010505d824 */ /* 0x100fe200078e0a1b */
[C---:B------:R-:W-:Y:S01]  /*1ca10*/  ISETP.GT.U32.AND P5, PT, R27.reuse, R7, PT ;  /* 0x000000071b00720c */ /* 0x040fe20003fa4070 */
[----:B------:R-:W-:Y:S01]  /*1ca20*/  @!P3 IMAD.IADD R6, R6, 0x1, -R27 ;  /* 0x000000010606b824 */ /* 0x000fe200078e0a1b */
[C---:B------:R-:W-:Y:S02]  /*1ca30*/  ISETP.GT.U32.AND P2, PT, R27.reuse, R8, PT ;  /* 0x000000081b00720c */ /* 0x040fe40003f44070 */
[----:B------:R-:W-:-:S09]  /*1ca40*/  ISETP.GT.U32.AND P3, PT, R27, R5, PT ;  /* 0x000000051b00720c */ /* 0x000fd20003f64070 */
[--C-:B------:R-:W-:Y:S01]  /*1ca50*/  @!P5 IMAD.IADD R7, R7, 0x1, -R27.reuse ;  /* 0x000000010707d824 */ /* 0x100fe200078e0a1b */
[----:B------:R-:W-:Y:S01]  /*1ca60*/  ISETP.GT.U32.AND P5, PT, R27, R6, PT ;  /* 0x000000061b00720c */ /* 0x000fe20003fa4070 */
[--C-:B------:R-:W-:Y:S02]  /*1ca70*/  @!P2 IMAD.IADD R8, R8, 0x1, -R27.reuse ;  /* 0x000000010808a824 */ /* 0x100fe400078e0a1b */
[----:B------:R-:W-:Y:S01]  /*1ca80*/  @!P3 IMAD.IADD R5, R5, 0x1, -R27 ;  /* 0x000000010505b824 */ /* 0x000fe200078e0a1b */
[C---:B------:R-:W-:Y:S02]  /*1ca90*/  ISETP.GT.U32.AND P3, PT, R27.reuse, R9, PT ;  /* 0x000000091b00720c */ /* 0x040fe40003f64070 */
[----:B------:R-:W-:Y:S02]  /*1caa0*/  ISETP.GT.U32.AND P2, PT, R27, R12, PT ;  /* 0x0000000c1b00720c */ /* 0x000fe40003f44070 */
[----:B---3--:R-:W-:-:S05]  /*1cab0*/  IABS R4, R14 ;  /* 0x0000000e00047213 */ /* 0x008fca0000000000 */
[----:B------:R-:W-:Y:S01]  /*1cac0*/  @!P5 IMAD.IADD R6, R6, 0x1, -R27 ;  /* 0x000000010606d824 */ /* 0x000fe200078e0a1b */
[----:B--2---:R-:W-:Y:S01]  /*1cad0*/  ISETP.GE.AND P5, PT, R15, RZ, PT ;  /* 0x000000ff0f00720c */ /* 0x004fe20003fa6270 */
[----:B------:R-:W-:-:S04]  /*1cae0*/  IMAD.HI.U32 R15, R0, R10, RZ ;  /* 0x0000000a000f7227 */ /* 0x000fc800078e00ff */
[----:B------:R-:W-:-:S04]  /*1caf0*/  IMAD.HI.U32 R14, R0, R4, RZ ;  /* 0x00000004000e7227 */ /* 0x000fc800078e00ff */
[----:B------:R-:W-:Y:S02]  /*1cb00*/  IMAD.MOV R15, RZ, RZ, -R15 ;  /* 0x000000ffff0f7224 */ /* 0x000fe400078e0a0f */
[----:B------:R-:W-:Y:S02]  /*1cb10*/  IMAD.MOV R14, RZ, RZ, -R14 ;  /* 0x000000ffff0e7224 */ /* 0x000fe400078e0a0e */
[--C-:B------:R-:W-:Y:S02]  /*1cb20*/  @!P3 IMAD.IADD R9, R9, 0x1, -R27.reuse ;  /* 0x000000010909b824 */ /* 0x100fe400078e0a1b */
[----:B------:R-:W-:Y:S02]  /*1cb30*/  @!P2 IMAD.IADD R12, R12, 0x1, -R27 ;  /* 0x000000010c0ca824 */ /* 0x000fe400078e0a1b */
[C---:B------:R-:W-:Y:S02]  /*1cb40*/  IMAD R10, R27.reuse, R15, R10 ;  /* 0x0000000f1b0a7224 */ /* 0x040fe400078e020a */
[----:B------:R-:W-:Y:S01]  /*1cb50*/  IMAD R4, R27, R14, R4 ;  /* 0x0000000e1b047224 */ /* 0x000fe200078e0204 */
[----:B----4-:R-:W-:-:S02]  /*1cb60*/  ISETP.GE.AND P2, PT, R11, RZ, PT ;  /* 0x000000ff0b00720c */ /* 0x010fc40003f46270 */
[----:B-----5:R-:W-:Y:S01]  /*1cb70*/  IABS R11, R19 ;  /* 0x00000013000b7213 */ /* 0x020fe20000000000 */
[----:B------:R-:W-:Y:S01]  /*1cb80*/  IMAD.MOV.U32 R14, RZ, RZ, R19 ;  /* 0x000000ffff0e7224 */ /* 0x000fe200078e0013 */
[----:B------:R-:W-:Y:S02]  /*1cb90*/  ISETP.GE.AND P3, PT, R18, RZ, PT ;  /* 0x000000ff1200720c */ /* 0x000fe40003f66270 */
[----:B------:R-:W2:Y:S04]  /*1cba0*/  LDL.LU R18, [R1+0x41d0] ;  /* 0x0041d00001127983 */ /* 0x000ea80000300800 */
[----:B------:R-:W3:Y:S04]  /*1cbb0*/  LDL.LU R15, [R1+0xa18] ;  /* 0x000a1800010f7983 */ /* 0x000ee80000300800 */
[----:B------:R-:W4:Y:S01]  /*1cbc0*/  LDL.LU R19, [R1+0x41cc] ;  /* 0x0041cc0001137983 */ /* 0x000f220000300800 */
[C---:B------:R-:W-:Y:S01]  /*1cbd0*/  ISETP.GT.U32.AND P6, PT, R27.reuse, R7, PT ;  /* 0x000000071b00720c */ /* 0x040fe20003fc4070 */
[----:B------:R-:W-:Y:S01]  /*1cbe0*/  @!P0 IMAD.MOV R5, RZ, RZ, -R5 ;  /* 0x000000ffff058224 */ /* 0x000fe200078e0a05 */
[C---:B------:R-:W-:Y:S01]  /*1cbf0*/  ISETP.GT.U32.AND P0, PT, R27.reuse, R9, PT ;  /* 0x000000091b00720c */ /* 0x040fe20003f04070 */
[----:B------:R-:W-:Y:S01]  /*1cc00*/  @!P4 IMAD.MOV R8, RZ, RZ, -R8 ;  /* 0x000000ffff08c224 */ /* 0x000fe200078e0a08 */
[----:B------:R-:W-:-:S02]  /*1cc10*/  ISETP.GT.U32.AND P4, PT, R27, R12, PT ;  /* 0x0000000c1b00720c */ /* 0x000fc40003f84070 */
[----:B------:R0:W-:Y:S07]  /*1cc20*/  STL [R1+0x224], R5 ;  /* 0x0002240501007387 */ /* 0x0001ee0000100800 */
[----:B------:R-:W-:Y:S02]  /*1cc30*/  @!P6 IMAD.IADD R7, R7, 0x1, -R27 ;  /* 0x000000010707e824 */ /* 0x000fe400078e0a1b */
[----:B0-----:R-:W-:Y:S02]  /*1cc40*/  IMAD.MOV.U32 R5, RZ, RZ, R6 ;  /* 0x000000ffff057224 */ /* 0x001fe400078e0006 */
[----:B------:R-:W-:-:S02]  /*1cc50*/  IMAD.MOV.U32 R6, RZ, RZ, R7 ;  /* 0x000000ffff067224 */ /* 0x000fc400078e0007 */
[----:B------:R-:W-:Y:S02]  /*1cc60*/  @!P5 IMAD.MOV R5, RZ, RZ, -R5 ;  /* 0x000000ffff05d224 */ /* 0x000fe400078e0a05 */
[----:B------:R-:W-:Y:S01]  /*1cc70*/  @!P1 IMAD.MOV R6, RZ, RZ, -R6 ;  /* 0x000000ffff069224 */ /* 0x000fe200078e0a06 */
[----:B------:R0:W-:Y:S01]  /*1cc80*/  STL [R1+0x220], R8 ;  /* 0x0002200801007387 */ /* 0x0001e20000100800 */
[----:B------:R-:W-:-:S03]  /*1cc90*/  @!P3 IMAD.MOV R2, RZ, RZ, -R2 ;  /* 0x000000ffff02b224 */ /* 0x000fc600078e0a02 */
[----:B------:R1:W-:Y:S01]  /*1cca0*/  STL [R1+0x21c], R5 ;  /* 0x00021c0501007387 */ /* 0x0003e20000100800 */
[--C-:B------:R-:W-:Y:S02]  /*1ccb0*/  @!P0 IMAD.IADD R9, R9, 0x1, -R27.reuse ;  /* 0x0000000109098824 */ /* 0x100fe400078e0a1b */
[----:B------:R-:W-:Y:S01]  /*1ccc0*/  @!P4 IMAD.IADD R12, R12, 0x1, -R27 ;  /* 0x000000010c0cc824 */ /* 0x000fe200078e0a1b */
[----:B0-----:R-:W5:Y:S04]  /*1ccd0*/  LDL.LU R8, [R1+0xa24] ;  /* 0x000a240001087983 */ /* 0x001f680000300800 */
[----:B------:R0:W-:Y:S04]  /*1cce0*/  STL [R1+0x214], R6 ;  /* 0x0002140601007387 */ /* 0x0001e80000100800 */
[----:B------:R0:W-:Y:S01]  /*1ccf0*/  STL [R1+0x20c], R2 ;  /* 0x00020c0201007387 */ /* 0x0001e20000100800 */
[----:B--2---:R-:W-:-:S02]  /*1cd00*/  ISETP.GE.AND P4, PT, R18, RZ, PT ;  /* 0x000000ff1200720c */ /* 0x004fc40003f86270 */
[----:B---3--:R-:W-:Y:S02]  /*1cd10*/  ISETP.GE.AND P1, PT, R15, RZ, PT ;  /* 0x000000ff0f00720c */ /* 0x008fe40003f26270 */
[----:B------:R-:W2:Y:S01]  /*1cd20*/  LDL.LU R15, [R1+0xa4c] ;  /* 0x000a4c00010f7983 */ /* 0x000ea20000300800 */
[----:B----4-:R-:W-:-:S03]  /*1cd30*/  ISETP.GE.AND P0, PT, R19, RZ, PT ;  /* 0x000000ff1300720c */ /* 0x010fc60003f06270 */
[----:B------:R-:W3:Y:S04]  /*1cd40*/  LDL.LU R19, [R1+0xa2c] ;  /* 0x000a2c0001137983 */ /* 0x000ee80000300800 */
[----:B------:R-:W4:Y:S01]  /*1cd50*/  LDL.LU R18, [R1+0xa30] ;  /* 0x000a300001127983 */ /* 0x000f220000300800 */
[----:B------:R-:W-:Y:S01]  /*1cd60*/  ISETP.GT.U32.AND P6, PT, R27, R13, PT ;  /* 0x0000000d1b00720c */ /* 0x000fe20003fc4070 */
[----:B-1----:R-:W-:Y:S02]  /*1cd70*/  IMAD.MOV.U32 R5, RZ, RZ, R14 ;  /* 0x000000ffff057224 */ /* 0x002fe400078e000e */
[----:B0-----:R-:W-:Y:S01]  /*1cd80*/  IMAD.HI.U32 R6, R0, R11, RZ ;  /* 0x0000000b00067227 */ /* 0x001fe200078e00ff */
[----:B------:R-:W2:Y:S09]  /*1cd90*/  LDL.LU R14, [R1+0xa34] ;  /* 0x000a3400010e7983 */ /* 0x000eb20000300800 */
[----:B------:R-:W-:Y:S01]  /*1cda0*/  @!P6 IMAD.IADD R13, R13, 0x1, -R27 ;  /* 0x000000010d0de824 */ /* 0x000fe200078e0a1b */
[----:B------:R-:W-:-:S04]  /*1cdb0*/  ISETP.GT.U32.AND P6, PT, R27, R10, PT ;  /* 0x0000000a1b00720c */ /* 0x000fc80003fc4070 */
[----:B------:R-:W-:-:S09]  /*1cdc0*/  ISETP.GT.U32.AND P5, PT, R27, R13, PT ;  /* 0x0000000d1b00720c */ /* 0x000fd20003fa4070 */
[----:B------:R-:W-:Y:S01]  /*1cdd0*/  @!P6 IMAD.IADD R10, R10, 0x1, -R27 ;  /* 0x000000010a0ae824 */ /* 0x000fe200078e0a1b */
[----:B------:R-:W-:Y:S01]  /*1cde0*/  ISETP.GE.AND P6, PT, R5, RZ, PT ;  /* 0x000000ff0500720c */ /* 0x000fe20003fc6270 */
[----:B------:R-:W-:-:S04]  /*1cdf0*/  IMAD.MOV.U32 R5, RZ, RZ, R9 ;  /* 0x000000ffff057224 */ /* 0x000fc800078e0009 */
[----:B------:R-:W-:Y:S01]  /*1ce00*/  @!P2 IMAD.MOV R5, RZ, RZ, -R5 ;  /* 0x000000ffff05a224 */ /* 0x000fe200078e0a05 */
[C---:B------:R-:W-:Y:S01]  /*1ce10*/  ISETP.GT.U32.AND P2, PT, R27.reuse, R10, PT ;  /* 0x0000000a1b00720c */ /* 0x040fe20003f44070 */
[----:B------:R-:W-:Y:S02]  /*1ce20*/  IMAD.MOV R6, RZ, RZ, -R6 ;  /* 0x000000ffff067224 */ /* 0x000fe400078e0a06 */
[----:B------:R-:W-:Y:S02]  /*1ce30*/  IMAD.MOV.U32 R2, RZ, RZ, R12 ;  /* 0x000000ffff027224 */ /* 0x000fe400078e000c */
[----:B------:R-:W-:Y:S02]  /*1ce40*/  IMAD R6, R27, R6, R11 ;  /* 0x000000061b067224 */ /* 0x000fe400078e020b */
[----:B------:R-:W-:Y:S02]  /*1ce50*/  @!P1 IMAD.MOV R2, RZ, RZ, -R2 ;  /* 0x000000ffff029224 */ /* 0x000fe400078e0a02 */
[--C-:B------:R-:W-:Y:S01]  /*1ce60*/  @!P5 IMAD.IADD R13, R13, 0x1, -R27.reuse ;  /* 0x000000010d0dd824 */ /* 0x100fe200078e0a1b */
[----:B-----5:R-:W-:Y:S01]  /*1ce70*/  ISETP.GE.AND P5, PT, R8, RZ, PT ;  /* 0x000000ff0800720c */ /* 0x020fe20003fa6270 */
[----:B------:R0:W-:Y:S02]  /*1ce80*/  STL [R1+0x208], R5 ;  /* 0x0002080501007387 */ /* 0x0001e40000100800 */
[----:B------:R-:W-:-:S02]  /*1ce90*/  @!P2 IMAD.IADD R10, R10, 0x1, -R27 ;  /* 0x000000010a0aa824 */ /* 0x000fc400078e0a1b */
[----:B------:R1:W-:Y:S01]  /*1cea0*/  STL [R1+0x160], R2 ;  /* 0x0001600201007387 */ /* 0x0003e20000100800 */
[----:B0-----:R-:W-:-:S03]  /*1ceb0*/  IMAD.MOV.U32 R5, RZ, RZ, R13 ;  /* 0x000000ffff057224 */ /* 0x001fc600078e000d */
[----:B------:R-:W5:Y:S01]  /*1cec0*/  LDL.LU R13, [R1+0xa38] ;  /* 0x000a3800010d7983 */ /* 0x000f620000300800 */
[----:B------:R-:W-:-:S05]  /*1ced0*/  @!P0 IMAD.MOV R5, RZ, RZ, -R5 ;  /* 0x000000ffff058224 */ /* 0x000fca00078e0a05 */
[----:B------:R-:W-:Y:S01]  /*1cee0*/  STL [R1+0x15c], R5 ;  /* 0x00015c0501007387 */ /* 0x000fe20000100800 */
[----:B---3--:R-:W-:Y:S02]  /*1cef0*/  IABS R12, R19 ;  /* 0x00000013000c7213 */ /* 0x008fe40000000000 */
[----:B----4-:R-:W-:-:S03]  /*1cf00*/  IABS R11, R18 ;  /* 0x00000012000b7213 */ /* 0x010fc60000000000 */
[C---:B------:R-:W-:Y:S01]  /*1cf10*/  IMAD.HI.U32 R8, R0.reuse, R12, RZ ;  /* 0x0000000c00087227 */ /* 0x040fe200078e00ff */
[----:B--2---:R-:W-:Y:S02]  /*1cf20*/  ISETP.GE.AND P1, PT, R15, RZ, PT ;  /* 0x000000ff0f00720c */ /* 0x004fe40003f26270 */
[----:B-1----:R-:W-:Y:S01]  /*1cf30*/  IABS R2, R15 ;  /* 0x0000000f00027213 */ /* 0x002fe20000000000 */
[----:B------:R-:W-:-:S04]  /*1cf40*/  IMAD.HI.U32 R7, R0, R11, RZ ;  /* 0x0000000b00077227 */ /* 0x000fc800078e00ff */
[----:B------:R-:W-:Y:S02]  /*1cf50*/  IMAD.MOV.U32 R15, RZ, RZ, R10 ;  /* 0x000000ffff0f7224 */ /* 0x000fe400078e000a */
[----:B------:R-:W-:Y:S02]  /*1cf60*/  IMAD.MOV R8, RZ, RZ, -R8 ;  /* 0x000000ffff087224 */ /* 0x000fe400078e0a08 */
[----:B------:R-:W-:Y:S02]  /*1cf70*/  IMAD.MOV R7, RZ, RZ, -R7 ;  /* 0x000000ffff077224 */ /* 0x000fe400078e0a07 */
[----:B------:R-:W-:Y:S02]  /*1cf80*/  @!P4 IMAD.MOV R15, RZ, RZ, -R15 ;  /* 0x000000ffff0fc224 */ /* 0x000fe400078e0a0f */
[C---:B------:R-:W-:Y:S02]  /*1cf90*/  IMAD R12, R27.reuse, R8, R12 ;  /* 0x000000081b0c7224 */ /* 0x040fe400078e020c */
[C---:B------:R-:W-:Y:S01]  /*1cfa0*/  IMAD R11, R27.reuse, R7, R11 ;  /* 0x000000071b0b7224 */ /* 0x040fe200078e020b */
[----:B------:R-:W2:Y:S04]  /*1cfb0*/  LDL R8, [R1+0xa40] ;  /* 0x000a400001087983 */ /* 0x000ea80000100800 */
[----:B------:R-:W3:Y:S04]  /*1cfc0*/  LDL R7, [R1+0xa3c] ;  /* 0x000a3c0001077983 */ /* 0x000ee80000100800 */
[----:B------:R0:W-:Y:S04]  /*1cfd0*/  STL [R1+0x1f4], R15 ;  /* 0x0001f40f01007387 */ /* 0x0001e80000100800 */
[----:B0-----:R-:W4:Y:S01]  /*1cfe0*/  LDL.LU R15, [R1+0xa44] ;  /* 0x000a4400010f7983 */ /* 0x001f220000300800 */
[----:B------:R-:W-:-:S02]  /*1cff0*/  ISETP.GT.U32.AND P0, PT, R27, R6, PT ;  /* 0x000000061b00720c */ /* 0x000fc40003f04070 */
[----:B------:R-:W-:-:S11]  /*1d000*/  ISETP.GT.U32.AND P3, PT, R27, R4, PT ;  /* 0x000000041b00720c */ /* 0x000fd60003f64070 */
[----:B------:R-:W-:-:S05]  /*1d010*/  @!P0 IMAD.IADD R6, R6, 0x1, -R27 ;  /* 0x0000000106068824 */ /* 0x000fca00078e0a1b */
[----:B------:R-:W-:Y:S01]  /*1d020*/  ISETP.GT.U32.AND P0, PT, R27, R6, PT ;  /* 0x000000061b00720c */ /* 0x000fe20003f04070 */
[----:B------:R-:W-:-:S12]  /*1d030*/  @!P3 IMAD.IADD R4, R4, 0x1, -R27 ;  /* 0x000000010404b824 */ /* 0x000fd800078e0a1b */
[----:B------:R-:W-:Y:S01]  /*1d040*/  @!P0 IMAD.IADD R6, R6, 0x1, -R27 ;  /* 0x0000000106068824 */ /* 0x000fe200078e0a1b */
[C---:B------:R-:W-:Y:S02]  /*1d050*/  ISETP.GT.U32.AND P0, PT, R27.reuse, R11, PT ;  /* 0x0000000b1b00720c */ /* 0x040fe40003f04070 */
[----:B------:R-:W-:-:S11]  /*1d060*/  ISETP.GT.U32.AND P3, PT, R27, R4, PT ;  /* 0x000000041b00720c */ /* 0x000fd60003f64070 */
[----:B------:R-:W-:-:S05]  /*1d070*/  @!P0 IMAD.IADD R11, R11, 0x1, -R27 ;  /* 0x000000010b0b8824 */ /* 0x000fca00078e0a1b */
[----:B------:R-:W-:Y:S01]  /*1d080*/  ISETP.GT.U32.AND P0, PT, R27, R11, PT ;  /* 0x0000000b1b00720c */ /* 0x000fe20003f04070 */
[----:B------:R-:W-:-:S04]  /*1d090*/  @!P3 IMAD.IADD R4, R4, 0x1, -R27 ;  /* 0x000000010404b824 */ /* 0x000fc800078e0a1b */
[----:B------:R-:W-:Y:S02]  /*1d0a0*/  @!P5 IMAD.MOV R4, RZ, RZ, -R4 ;  /* 0x000000ffff04d224 */ /* 0x000fe400078e0a04 */
[----:B------:R-:W-:Y:S01]  /*1d0b0*/  @!P6 IMAD.MOV R6, RZ, RZ, -R6 ;  /* 0x000000ffff06e224 */ /* 0x000fe200078e0a06 */
[----:B------:R-:W-:Y:S02]  /*1d0c0*/  ISETP.GE.AND P2, PT, R19, RZ, PT ;  /* 0x000000ff1300720c */ /* 0x000fe40003f46270 */
[----:B------:R-:W-:Y:S01]  /*1d0d0*/  STL [R1+0x1fc], R4 ;  /* 0x0001fc0401007387 */ /* 0x000fe20000100800 */
[----:B------:R-:W-:Y:S02]  /*1d0e0*/  ISETP.GE.AND P3, PT, R18, RZ, PT ;  /* 0x000000ff1200720c */ /* 0x000fe40003f66270 */
[----:B------:R-:W-:Y:S01]  /*1d0f0*/  @!P0 IMAD.IADD R11, R11, 0x1, -R27 ;  /* 0x000000010b0b8824 */ /* 0x000fe200078e0a1b */
[----:B------:R-:W2:Y:S04]  /*1d100*/  LDL.LU R19, [R1+0xa48] ;  /* 0x000a480001137983 */ /* 0x000ea80000300800 */
[----:B------:R-:W2:Y:S04]  /*1d110*/  LDL.LU R18, [R1+0xa50] ;  /* 0x000a500001127983 */ /* 0x000ea80000300800 */
[----:B------:R-:W-:Y:S04]  /*1d120*/  STL [R1+0x1f8], R6 ;  /* 0x0001f80601007387 */ /* 0x000fe80000100800 */
[----:B----4-:R-:W-:Y:S04]  /*1d130*/  STL [R1+0x41c0], R15 ;  /* 0x0041c00f01007387 */ /* 0x010fe80000100800 */
[----:B------:R0:W-:Y:S04]  /*1d140*/  STL [R1+0x41c8], R11 ;  /* 0x0041c80b01007387 */ /* 0x0001e80000100800 */
[----:B0-----:R-:W4:Y:S01]  /*1d150*/  LDL.LU R11, [R1+0xa3c] ;  /* 0x000a3c00010b7983 */ /* 0x001f220000300800 */
[----:B------:R-:W-:Y:S01]  /*1d160*/  IMAD.HI.U32 R9, R0, R2, RZ ;  /* 0x0000000200097227 */ /* 0x000fe200078e00ff */
[----:B------:R-:W-:-:S03]  /*1d170*/  ISETP.GT.U32.AND P5, PT, R27, R12, PT ;  /* 0x0000000c1b00720c */ /* 0x000fc60003fa4070 */
[----:B------:R-:W-:-:S04]  /*1d180*/  IMAD.MOV R9, RZ, RZ, -R9 ;  /* 0x000000ffff097224 */ /* 0x000fc800078e0a09 */
[----:B------:R-:W-:-:S05]  /*1d190*/  IMAD R2, R27, R9, R2 ;  /* 0x000000091b027224 */ /* 0x000fca00078e0202 */
[C---:B------:R-:W-:Y:S01]  /*1d1a0*/  ISETP.GT.U32.AND P4, PT, R27.reuse, R2, PT ;  /* 0x000000021b00720c */ /* 0x040fe20003f84070 */
[----:B------:R-:W-:Y:S01]  /*1d1b0*/  @!P5 IMAD.IADD R12, R12, 0x1, -R27 ;  /* 0x000000010c0cd824 */ /* 0x000fe200078e0a1b */
[----:B------:R-:W-:Y:S02]  /*1d1c0*/  IABS R5, R14 ;  /* 0x0000000e00057213 */ /* 0x000fe40000000000 */
[----:B---3--:R-:W-:Y:S02]  /*1d1d0*/  IABS R7, R7 ;  /* 0x0000000700077213 */ /* 0x008fe40000000000 */
[----:B------:R-:W-:Y:S01]  /*1d1e0*/  ISETP.GT.U32.AND P6, PT, R27, R12, PT ;  /* 0x0000000c1b00720c */ /* 0x000fe20003fc4070 */
[----:B------:R-:W-:Y:S01]  /*1d1f0*/  IMAD.HI.U32 R10, R0, R5, RZ ;  /* 0x00000005000a7227 */ /* 0x000fe200078e00ff */
[----:B-----5:R-:W-:-:S03]  /*1d200*/  IABS R9, R13 ;  /* 0x0000000d00097213 */ /* 0x020fc60000000000 */
[----:B------:R-:W-:-:S04]  /*1d210*/  IMAD.HI.U32 R4, R0, R7, RZ ;  /* 0x0000000700047227 */ /* 0x000fc800078e00ff */
[----:B------:R-:W-:Y:S02]  /*1d220*/  @!P4 IMAD.IADD R2, R2, 0x1, -R27 ;  /* 0x000000010202c824 */ /* 0x000fe400078e0a1b */
[----:B------:R-:W-:Y:S02]  /*1d230*/  IMAD.MOV R10, RZ, RZ, -R10 ;  /* 0x000000ffff0a7224 */ /* 0x000fe400078e0a0a */
[----:B------:R-:W-:Y:S01]  /*1d240*/  IMAD.MOV R4, RZ, RZ, -R4 ;  /* 0x000000ffff047224 */ /* 0x000fe200078e0a04 */
[C---:B------:R-:W-:Y:S01]  /*1d250*/  ISETP.GT.U32.AND P5, PT, R27.reuse, R2, PT ;  /* 0x000000021b00720c */ /* 0x040fe20003fa4070 */
[----:B------:R-:W-:Y:S02]  /*1d260*/  IMAD R10, R27, R10, R5 ;  /* 0x0000000a1b0a7224 */ /* 0x000fe400078e0205 */
[----:B------:R-:W-:-:S04]  /*1d270*/  IMAD.HI.U32 R5, R0, R9, RZ ;  /* 0x0000000900057227 */ /* 0x000fc800078e00ff */
[C---:B------:R-:W-:Y:S02]  /*1d280*/  IMAD R7, R27.reuse, R4, R7 ;  /* 0x000000041b077224 */ /* 0x040fe400078e0207 */
[----:B------:R-:W-:Y:S02]  /*1d290*/  IMAD.MOV R5, RZ, RZ, -R5 ;  /* 0x000000ffff057224 */ /* 0x000fe400078e0a05 */
[----:B------:R-:W-:Y:S01]  /*1d2a0*/  @!P6 IMAD.IADD R12, R12, 0x1, -R27 ;  /* 0x000000010c0ce824 */ /* 0x000fe200078e0a1b */
[C---:B------:R-:W-:Y:S01]  /*1d2b0*/  ISETP.GT.U32.AND P6, PT, R27.reuse, R7, PT ;  /* 0x000000071b00720c */ /* 0x040fe20003fc4070 */
[----:B------:R-:W-:Y:S02]  /*1d2c0*/  IMAD R9, R27, R5, R9 ;  /* 0x000000051b097224 */ /* 0x000fe400078e0209 */
[----:B------:R-:W-:-:S03]  /*1d2d0*/  @!P5 IMAD.IADD R2, R2, 0x1, -R27 ;  /* 0x000000010202d824 */ /* 0x000fc600078e0a1b */
[----:B------:R-:W-:-:S07]  /*1d2e0*/  ISETP.GT.U32.AND P5, PT, R27, R9, PT ;  /* 0x000000091b00720c */ /* 0x000fce0003fa4070 */
[----:B------:R-:W-:Y:S01]  /*1d2f0*/  @!P6 IMAD.IADD R7, R7, 0x1, -R27 ;  /* 0x000000010707e824 */ /* 0x000fe200078e0a1b */
[----:B------:R-:W-:Y:S01]  /*1d300*/  IABS R6, R15 ;  /* 0x0000000f00067213 */ /* 0x000fe20000000000 */
[----:B--2---:R0:W-:Y:S01]  /*1d310*/  STL [R1+0x41c4], R19 ;  /* 0x0041c41301007387 */ /* 0x0041e20000100800 */
[----:B------:R-:W-:-:S03]  /*1d320*/  IABS R5, R19 ;  /* 0x0000001300057213 */ /* 0x000fc60000000000 */
[----:B------:R-:W-:Y:S01]  /*1d330*/  @!P5 IMAD.IADD R9, R9, 0x1, -R27 ;  /* 0x000000010909d824 */ /* 0x000fe200078e0a1b */
[----:B------:R-:W-:Y:S01]  /*1d340*/  ISETP.GE.AND P5, PT, R13, RZ, PT ;  /* 0x000000ff0d00720c */ /* 0x000fe20003fa6270 */
[----:B------:R-:W2:Y:S04]  /*1d350*/  LDL.LU R15, [R1+0xa40] ;  /* 0x000a4000010f7983 */ /* 0x000ea80000300800 */
[----:B------:R-:W3:Y:S01]  /*1d360*/  LDL.LU R13, [R1+0xa58] ;  /* 0x000a5800010d7983 */ /* 0x000ee20000300800 */
[----:B0-----:R-:W-:-:S03]  /*1d370*/  IMAD.MOV.U32 R19, RZ, RZ, R12 ;  /* 0x000000ffff137224 */ /* 0x001fc600078e000c */
[----:B------:R-:W5:Y:S01]  /*1d380*/  LDL.LU R12, [R1+0xa5c] ;  /* 0x000a5c00010c7983 */ /* 0x000f620000300800 */
[----:B----4-:R-:W-:Y:S01]  /*1d390*/  ISETP.GE.AND P6, PT, R11, RZ, PT ;  /* 0x000000ff0b00720c */ /* 0x010fe20003fc6270 */
[----:B------:R-:W-:-:S04]  /*1d3a0*/  IMAD.MOV.U32 R11, RZ, RZ, R2 ;  /* 0x000000ffff0b7224 */ /* 0x000fc800078e0002 */
[----:B------:R-:W-:-:S05]  /*1d3b0*/  @!P1 IMAD.MOV R11, RZ, RZ, -R11 ;  /* 0x000000ffff0b9224 */ /* 0x000fca00078e0a0b */
[----:B------:R0:W-:Y:S04]  /*1d3c0*/  STL [R1+0x1f0], R11 ;  /* 0x0001f00b01007387 */ /* 0x0001e80000100800 */
[----:B0-----:R-:W4:Y:S01]  /*1d3d0*/  LDL.LU R11, [R1+0x41c8] ;  /* 0x0041c800010b7983 */ /* 0x001f220000300800 */
[----:B------:R-:W-:-:S05]  /*1d3e0*/  @!P2 IMAD.MOV R19, RZ, RZ, -R19 ;  /* 0x000000ffff13a224 */ /* 0x000fca00078e0a13 */
[----:B------:R4:W-:Y:S01]  /*1d3f0*/  STL [R1+0x1c8], R19 ;  /* 0x0001c81301007387 */ /* 0x0009e20000100800 */
[----:B------:R-:W-:Y:S02]  /*1d400*/  ISETP.GT.U32.AND P4, PT, R27, R10, PT ;  /* 0x0000000a1b00720c */ /* 0x000fe40003f84070 */
[----:B------:R-:W-:-:S05]  /*1d410*/  IABS R8, R8 ;  /* 0x0000000800087213 */ /* 0x000fca0000000000 */
[----:B------:R-:W-:-:S06]  /*1d420*/  IMAD.HI.U32 R4, R0, R8, RZ ;  /* 0x0000000800047227 */ /* 0x000fcc00078e00ff */
[----:B------:R-:W-:-:S05]  /*1d430*/  @!P4 IMAD.IADD R10, R10, 0x1, -R27 ;  /* 0x000000010a0ac824 */ /* 0x000fca00078e0a1b */
[----:B------:R-:W-:Y:S01]  /*1d440*/  ISETP.GT.U32.AND P4, PT, R27, R10, PT ;  /* 0x0000000a1b00720c */ /* 0x000fe20003f84070 */
[----:B------:R-:W-:Y:S02]  /*1d450*/  IMAD.MOV R4, RZ, RZ, -R4 ;  /* 0x000000ffff047224 */ /* 0x000fe400078e0a04 */
[----:B----4-:R-:W-:Y:S02]  /*1d460*/  IMAD.MOV.U32 R19, RZ, RZ, R11 ;  /* 0x000000ffff137224 */ /* 0x010fe400078e000b */
[----:B------:R-:W4:Y:S02]  /*1d470*/  LDL.LU R11, [R1+0xa54] ;  /* 0x000a5400010b7983 */ /* 0x000f240000300800 */
[----:B------:R-:W-:-:S05]  /*1d480*/  @!P3 IMAD.MOV R19, RZ, RZ, -R19 ;  /* 0x000000ffff13b224 */ /* 0x000fca00078e0a13 */
[----:B------:R0:W-:Y:S04]  /*1d490*/  STL [R1+0x1d8], R19 ;  /* 0x0001d81301007387 */ /* 0x0001e80000100800 */
[----:B0-----:R-:W3:Y:S01]  /*1d4a0*/  LDL.LU R19, [R1+0x41c4] ;  /* 0x0041c40001137983 */ /* 0x001ee20000300800 */
[----:B------:R-:W-:Y:S02]  /*1d4b0*/  IMAD R8, R27, R4, R8 ;  /* 0x000000041b087224 */ /* 0x000fe400078e0208 */
[----:B------:R-:W-:-:S03]  /*1d4c0*/  @!P4 IMAD.IADD R10, R10, 0x1, -R27 ;  /* 0x000000010a0ac824 */ /* 0x000fc600078e0a1b */
[C---:B------:R-:W-:Y:S02]  /*1d4d0*/  ISETP.GT.U32.AND P4, PT, R27.reuse, R8, PT ;  /* 0x000000081b00720c */ /* 0x040fe40003f84070 */
[C---:B------:R-:W-:Y:S02]  /*1d4e0*/  ISETP.GT.U32.AND P1, PT, R27.reuse, R9, PT ;  /* 0x000000091b00720c */ /* 0x040fe40003f24070 */
[----:B------:R-:W-:-:S09]  /*1d4f0*/  ISETP.GT.U32.AND P2, PT, R27, R7, PT ;  /* 0x000000071b00720c */ /* 0x000fd20003f44070 */
[----:B------:R-:W-:-:S05]  /*1d500*/  @!P4 IMAD.IADD R8, R8, 0x1, -R27 ;  /* 0x000000010808c824 */ /* 0x000fca00078e0a1b */
[----:B------:R-:W-:Y:S02]  /*1d510*/  ISETP.GT.U32.AND P4, PT, R27, R8, PT ;  /* 0x000000081b00720c */ /* 0x000fe40003f84070 */
[----:B------:R-:W-:Y:S02]  /*1d520*/  ISETP.GE.AND P0, PT, R14, RZ, PT ;  /* 0x000000ff0e00720c */ /* 0x000fe40003f06270 */
[----:B--2---:R-:W-:Y:S02]  /*1d530*/  ISETP.GE.AND P3, PT, R15, RZ, PT ;  /* 0x000000ff0f00720c */ /* 0x004fe40003f66270 */
[----:B------:R-:W2:Y:S01]  /*1d540*/  LDL.LU R15, [R1+0x41c0] ;  /* 0x0041c000010f7983 */ /* 0x000ea20000300800 */
[--C-:B------:R-:W-:Y:S02]  /*1d550*/  @!P1 IMAD.IADD R9, R9, 0x1, -R27.reuse ;  /* 0x0000000109099824 */ /* 0x100fe400078e0a1b */
[----:B------:R-:W-:-:S04]  /*1d560*/  @!P2 IMAD.IADD R7, R7, 0x1, -R27 ;  /* 0x000000010707a824 */ /* 0x000fc800078e0a1b */
[----:B------:R-:W-:Y:S02]  /*1d570*/  @!P4 IMAD.IADD R8, R8, 0x1, -R27 ;  /* 0x000000010808c824 */ /* 0x000fe400078e0a1b */
[----:B------:R-:W-:Y:S02]  /*1d580*/  @!P0 IMAD.MOV R10, RZ, RZ, -R10 ;  /* 0x000000ffff0a8224 */ /* 0x000fe400078e0a0a */
[----:B------:R-:W-:Y:S01]  /*1d590*/  @!P6 IMAD.MOV R7, RZ, RZ, -R7 ;  /* 0x000000ffff07e224 */ /* 0x000fe200078e0a07 */
[----:B------:R-:W-:Y:S02]  /*1d5a0*/  IABS R14, R18 ;  /* 0x00000012000e7213 */ /* 0x000fe40000000000 */
[----:B------:R-:W-:Y:S01]  /*1d5b0*/  STL [R1+0x1ec], R10 ;  /* 0x0001ec0a01007387 */ /* 0x000fe20000100800 */
[----:B------:R-:W-:Y:S01]  /*1d5c0*/  IMAD.HI.U32 R4, R0, R6, RZ ;  /* 0x0000000600047227 */ /* 0x000fe200078e00ff */
[----:B---3--:R-:W-:-:S03]  /*1d5d0*/  ISETP.GE.AND P4, PT, R19, RZ, PT ;  /* 0x000000ff1300720c */ /* 0x008fc60003f86270 */
[----:B------:R-:W-:-:S04]  /*1d5e0*/  IMAD.MOV.U32 R19, RZ, RZ, R9 ;  /* 0x000000ffff137224 */ /* 0x000fc800078e0009 */
[----:B------:R-:W-:Y:S01]  /*1d5f0*/  @!P5 IMAD.MOV R19, RZ, RZ, -R19 ;  /* 0x000000ffff13d224 */ /* 0x000fe200078e0a13 */
[----:B------:R-:W-:Y:S01]  /*1d600*/  ISETP.GE.AND P5, PT, R18, RZ, PT ;  /* 0x000000ff1200720c */ /* 0x000fe20003fa6270 */
[----:B------:R-:W-:-:S03]  /*1d610*/  IMAD.MOV.U32 R18, RZ, RZ, R16 ;  /* 0x000000ffff127224 */ /* 0x000fc600078e0010 */
[----:B------:R0:W-:Y:S04]  /*1d620*/  STL [R1+0x1e8], R19 ;  /* 0x0001e81301007387 */ /* 0x0001e80000100800 */
[----:B------:R-:W3:Y:S04]  /*1d630*/  LDL.LU R16, [R1+0xa64] ;  /* 0x000a640001107983 */ /* 0x000ee80000300800 */
[----:B------:R-:W-:Y:S01]  /*1d640*/  STL [R1+0x1e0], R7 ;  /* 0x0001e00701007387 */ /* 0x000fe20000100800 */
[----:B0-----:R-:W-:-:S03]  /*1d650*/  IMAD.MOV.U32 R19, RZ, RZ, R17 ;  /* 0x000000ffff137224 */ /* 0x001fc600078e0011 */
[----:B------:R-:W5:Y:S01]  /*1d660*/  LDL R17, [R1+0xa6c] ;  /* 0x000a6c0001117983 */ /* 0x000f620000100800 */
[----:B------:R-:W-:-:S04]  /*1d670*/  IMAD.MOV R4, RZ, RZ, -R4 ;  /* 0x000000ffff047224 */ /* 0x000fc800078e0a04 */
[----:B------:R-:W-:Y:S02]  /*1d680*/  IMAD R6, R27, R4, R6 ;  /* 0x000000041b067224 */ /* 0x000fe400078e0206 */
[----:B------:R-:W-:-:S03]  /*1d690*/  IMAD.HI.U32 R4, R0, R5, RZ ;  /* 0x0000000500047227 */ /* 0x000fc600078e00ff */
[----:B------:R-:W-:Y:S01]  /*1d6a0*/  ISETP.GT.U32.AND P0, PT, R27, R6, PT ;  /* 0x000000061b00720c */ /* 0x000fe20003f04070 */
[----:B------:R-:W-:Y:S02]  /*1d6b0*/  IMAD.MOV R4, RZ, RZ, -R4 ;  /* 0x000000ffff047224 */ /* 0x000fe400078e0a04 */
[----:B------:R-:W-:-:S04]  /*1d6c0*/  IMAD.HI.U32 R2, R0, R14, RZ ;  /* 0x0000000e00027227 */ /* 0x000fc800078e00ff */
[----:B------:R-:W-:Y:S02]  /*1d6d0*/  IMAD R5, R27, R4, R5 ;  /* 0x000000041b057224 */ /* 0x000fe400078e0205 */
[----:B------:R-:W-:-:S03]  /*1d6e0*/  IMAD.MOV R2, RZ, RZ, -R2 ;  /* 0x000000ffff027224 */ /* 0x000fc600078e0a02 */
[C---:B------:R-:W-:Y:S01]  /*1d6f0*/  ISETP.GT.U32.AND P2, PT, R27.reuse, R5, PT ;  /* 0x000000051b00720c */ /* 0x040fe20003f44070 */
[----:B------:R-:W-:Y:S02]  /*1d700*/  IMAD R14, R27, R2, R14 ;  /* 0x000000021b0e7224 */ /* 0x000fe400078e020e */
[----:B------:R-:W-:-:S03]  /*1d710*/  @!P0 IMAD.IADD R6, R6, 0x1, -R27 ;  /* 0x0000000106068824 */ /* 0x000fc600078e0a1b */
[----:B------:R-:W-:Y:S02]  /*1d720*/  ISETP.GT.U32.AND P0, PT, R27, R14, PT ;  /* 0x0000000e1b00720c */ /* 0x000fe40003f04070 */
[----:B------:R-:W-:-:S05]  /*1d730*/  IABS R2, R13 ;  /* 0x0000000d00027213 */ /* 0x000fca0000000000 */
[----:B------:R-:W-:Y:S01]  /*1d740*/  @!P2 IMAD.IADD R5, R5, 0x1, -R27 ;  /* 0x000000010505a824 */ /* 0x000fe200078e0a1b */
[----:B------:R-:W-:Y:S01]  /*1d750*/  ISETP.GT.U32.AND P2, PT, R27, R6, PT ;  /* 0x000000061b00720c */ /* 0x000fe20003f44070 */
[----:B------:R-:W-:-:S04]  /*1d760*/  IMAD.HI.U32 R10, R0, R2, RZ ;  /* 0x00000002000a7227 */ /* 0x000fc800078e00ff */
[--C-:B------:R-:W-:Y:S01]  /*1d770*/  @!P0 IMAD.IADD R14, R14, 0x1, -R27.reuse ;  /* 0x000000010e0e8824 */ /* 0x100fe200078e0a1b */
[----:B------:R-:W-:Y:S02]  /*1d780*/  ISETP.GT.U32.AND P0, PT, R27, R5, PT ;  /* 0x000000051b00720c */ /* 0x000fe40003f04070 */
[----:B--2---:R-:W-:Y:S02]  /*1d790*/  ISETP.GE.AND P1, PT, R15, RZ, PT ;  /* 0x000000ff0f00720c */ /* 0x004fe40003f26270 */
[----:B----4-:R-:W-:Y:S01]  /*1d7a0*/  IABS R15, R11 ;  /* 0x0000000b000f7213 */ /* 0x010fe20000000000 */
[----:B------:R-:W-:Y:S02]  /*1d7b0*/  IMAD.MOV R10, RZ, RZ, -R10 ;  /* 0x000000ffff0a7224 */ /* 0x000fe400078e0a0a */
[----:B------:R-:W-:Y:S02]  /*1d7c0*/  @!P2 IMAD.IADD R6, R6, 0x1, -R27 ;  /* 0x000000010606a824 */ /* 0x000fe400078e0a1b */
[----:B------:R-:W-:-:S04]  /*1d7d0*/  IMAD.HI.U32 R9, R0, R15, RZ ;  /* 0x0000000f00097227 */ /* 0x000fc800078e00ff */
[----:B------:R-:W-:Y:S02]  /*1d7e0*/  IMAD R2, R27, R10, R2 ;  /* 0x0000000a1b027224 */ /* 0x000fe400078e0202 */
[----:B------:R-:W-:Y:S02]  /*1d7f0*/  IMAD.MOV.U32 R10, RZ, RZ, R11 ;  /* 0x000000ffff0a7224 */ /* 0x000fe400078e000b */
[----:B------:R-:W-:Y:S02]  /*1d800*/  IMAD.MOV.U32 R11, RZ, RZ, R6 ;  /* 0x000000ffff0b7224 */ /* 0x000fe400078e0006 */
[----:B------:R-:W-:Y:S02]  /*1d810*/  IMAD.MOV R9, RZ, RZ, -R9 ;  /* 0x000000ffff097224 */ /* 0x000fe400078e0a09 */
[----:B------:R-:W-:Y:S02]  /*1d820*/  @!P0 IMAD.IADD R5, R5, 0x1, -R27 ;  /* 0x0000000105058824 */ /* 0x000fe400078e0a1b */
[----:B------:R-:W-:-:S02]  /*1d830*/  @!P3 IMAD.MOV R8, RZ, RZ, -R8 ;  /* 0x000000ffff08b224 */ /* 0x000fc400078e0a08 */
[----:B------:R-:W-:Y:S02]  /*1d840*/  @!P1 IMAD.MOV R11, RZ, RZ, -R11 ;  /* 0x000000ffff0b9224 */ /* 0x000fe400078e0a0b */
[----:B------:R-:W-:Y:S02]  /*1d850*/  @!P4 IMAD.MOV R5, RZ, RZ, -R5 ;  /* 0x000000ffff05c224 */ /* 0x000fe400078e0a05 */
[----:B------:R-:W-:Y:S02]  /*1d860*/  IMAD R15, R27, R9, R15 ;  /* 0x000000091b0f7224 */ /* 0x000fe400078e020f */
[----:B------:R-:W2:Y:S01]  /*1d870*/  LDL.LU R9, [R1+0xa60] ;  /* 0x000a600001097983 */ /* 0x000ea20000300800 */
[----:B------:R-:W-:-:S03]  /*1d880*/  ISETP.GE.AND P3, PT, R10, RZ, PT ;  /* 0x000000ff0a00720c */ /* 0x000fc60003f66270 */
[----:B------:R0:W-:Y:S04]  /*1d890*/  STL [R1+0x1cc], R8 ;  /* 0x0001cc0801007387 */ /* 0x0001e80000100800 */
[----:B------:R-:W-:Y:S04]  /*1d8a0*/  STL [R1+0x1d0], R11 ;  /* 0x0001d00b01007387 */ /* 0x000fe80000100800 */
[----:B------:R-:W-:Y:S01]  /*1d8b0*/  STL [R1+0x1d4], R5 ;  /* 0x0001d40501007387 */ /* 0x000fe20000100800 */
[C---:B------:R-:W-:Y:S02]  /*1d8c0*/  ISETP.GT.U32.AND P1, PT, R27.reuse, R2, PT ;  /* 0x000000021b00720c */ /* 0x040fe40003f24070 */
[----:B------:R-:W-:Y:S01]  /*1d8d0*/  ISETP.GT.U32.AND P2, PT, R27, R15, PT ;  /* 0x0000000f1b00720c */ /* 0x000fe20003f44070 */
[----:B0-----:R-:W4:Y:S01]  /*1d8e0*/  LDL R8, [R1+0xa74] ;  /* 0x000a740001087983 */ /* 0x001f220000100800 */
[----:B-----5:R-:W-:-:S03]  /*1d8f0*/  IABS R10, R17 ;  /* 0x00000011000a7213 */ /* 0x020fc60000000000 */
[----:B------:R-:W5:Y:S06]  /*1d900*/  LDL R17, [R1+0xa70] ;  /* 0x000a700001117983 */ /* 0x000f6c0000100800 */
[----:B------:R-:W-:Y:S01]  /*1d910*/  @!P1 IMAD.IADD R2, R2, 0x1, -R27 ;  /* 0x0000000102029824 */ /* 0x000fe200078e0a1b */
[----:B------:R-:W-:-:S04]  /*1d920*/  IABS R4, R12 ;  /* 0x0000000c00047213 */ /* 0x000fc80000000000 */
[----:B------:R-:W-:Y:S01]  /*1d930*/  ISETP.GT.U32.AND P1, PT, R27, R2, PT ;  /* 0x000000021b00720c */ /* 0x000fe20003f24070 */
[----:B------:R-:W-:-:S04]  /*1d940*/  IMAD.HI.U32 R7, R0, R4, RZ ;  /* 0x0000000400077227 */ /* 0x000fc800078e00ff */
[----:B------:R-:W-:Y:S01]  /*1d950*/  @!P2 IMAD.IADD R15, R15, 0x1, -R27 ;  /* 0x000000010f0fa824 */ /* 0x000fe200078e0a1b */
[----:B------:R-:W-:Y:S01]  /*1d960*/  ISETP.GE.AND P2, PT, R12, RZ, PT ;  /* 0x000000ff0c00720c */ /* 0x000fe20003f46270 */
[----:B------:R-:W-:Y:S01]  /*1d970*/  IMAD.MOV R7, RZ, RZ, -R7 ;  /* 0x000000ffff077224 */ /* 0x000fe200078e0a07 */
[----:B---3--:R-:W-:Y:S02]  /*1d980*/  IABS R12, R16 ;  /* 0x00000010000c7213 */ /* 0x008fe40000000000 */
[C---:B------:R-:W-:Y:S01]  /*1d990*/  ISETP.GT.U32.AND P4, PT, R27.reuse, R15, PT ;  /* 0x0000000f1b00720c */ /* 0x040fe20003f84070 */
[----:B------:R-:W-:Y:S02]  /*1d9a0*/  IMAD R4, R27, R7, R4 ;  /* 0x000000071b047224 */ /* 0x000fe400078e0204 */
[----:B------:R-:W-:-:S04]  /*1d9b0*/  IMAD.HI.U32 R7, R0, R12, RZ ;  /* 0x0000000c00077227 */ /* 0x000fc800078e00ff */
[----:B------:R-:W-:Y:S02]  /*1d9c0*/  @!P1 IMAD.IADD R2, R2, 0x1, -R27 ;  /* 0x0000000102029824 */ /* 0x000fe400078e0a1b */
[----:B------:R-:W-:-:S03]  /*1d9d0*/  IMAD.MOV R7, RZ, RZ, -R7 ;  /* 0x000000ffff077224 */ /* 0x000fc600078e0a07 */
[----:B------:R0:W-:Y:S01]  /*1d9e0*/  STL [R1+0x41bc], R2 ;  /* 0x0041bc0201007387 */ /* 0x0001e20000100800 */
[----:B------:R-:W-:Y:S01]  /*1d9f0*/  IMAD R12, R27, R7, R12 ;  /* 0x000000071b0c7224 */ /* 0x000fe200078e020c */
[----:B------:R-:W-:Y:S02]  /*1da00*/  ISETP.GE.AND P0, PT, R13, RZ, PT ;  /* 0x000000ff0d00720c */ /* 0x000fe40003f06270 */
[----:B------:R-:W3:Y:S01]  /*1da10*/  LDL R7, [R1+0xa78] ;  /* 0x000a780001077983 */ /* 0x000ee20000100800 */
[----:B------:R-:W-:-:S03]  /*1da20*/  @!P4 IMAD.IADD R15, R15, 0x1, -R27 ;  /* 0x000000010f0fc824 */ /* 0x000fc600078e0a1b */
[----:B0-----:R-:W3:Y:S01]  /*1da30*/  LDL R2, [R1+0xa7c] ;  /* 0x000a7c0001027983 */ /* 0x001ee20000100800 */
[----:B--2---:R-:W-:Y:S02]  /*1da40*/  IABS R13, R9 ;  /* 0x00000009000d7213 */ /* 0x004fe40000000000 */
[----:B------:R-:W-:Y:S02]  /*1da50*/  ISETP.GE.AND P4, PT, R9, RZ, PT ;  /* 0x000000ff0900720c */ /* 0x000fe40003f86270 */
[----:B-----5:R-:W-:Y:S02]  /*1da60*/  IABS R9, R17 ;  /* 0x0000001100097213 */ /* 0x020fe40000000000 */
[----:B------:R-:W2:Y:S01]  /*1da70*/  LDL R17, [R1+0xa80] ;  /* 0x000a800001117983 */ /* 0x000ea20000100800 */
[----:B------:R-:W-:-:S13]  /*1da80*/  ISETP.GT.U32.AND P6, PT, R27, R14, PT ;  /* 0x0000000e1b00720c */ /* 0x000fda0003fc4070 */
[----:B------:R-:W-:Y:S01]  /*1da90*/  @!P6 IMAD.IADD R14, R14, 0x1, -R27 ;  /* 0x000000010e0ee824 */ /* 0x000fe200078e0a1b */
[----:B------:R-:W-:Y:S01]  /*1daa0*/  ISETP.GT.U32.AND P6, PT, R27, R4, PT ;  /* 0x000000041b00720c */ /* 0x000fe20003fc4070 */
[----:B------:R-:W-:-:S12]  /*1dab0*/  IMAD.HI.U32 R5, R0, R13, RZ ;  /* 0x0000000d00057227 */ /* 0x000fd800078e00ff */
[----:B------:R-:W-:-:S05]  /*1dac0*/  @!P6 IMAD.IADD R4, R4, 0x1, -R27 ;  /* 0x000000010404e824 */ /* 0x000fca00078e0a1b */
[----:B------:R-:W-:Y:S01]  /*1dad0*/  ISETP.GT.U32.AND P6, PT, R27, R4, PT ;  /* 0x000000041b00720c */ /* 0x000fe20003fc4070 */
[----:B------:R-:W-:Y:S01]  /*1dae0*/  IMAD.MOV R5, RZ, RZ, -R5 ;  /* 0x000000ffff057224 */ /* 0x000fe200078e0a05 */
[----:B------:R-:W-:-:S03]  /*1daf0*/  IABS R11, R18 ;  /* 0x00000012000b7213 */ /* 0x000fc60000000000 */
[----:B------:R-:W-:Y:S02]  /*1db00*/  IMAD R13, R27, R5, R13 ;  /* 0x000000051b0d7224 */ /* 0x000fe400078e020d */
[----:B------:R-:W-:-:S06]  /*1db10*/  IMAD.HI.U32 R5, R0, R10, RZ ;  /* 0x0000000a00057227 */ /* 0x000fcc00078e00ff */
[----:B------:R-:W-:Y:S01]  /*1db20*/  @!P6 IMAD.IADD R4, R4, 0x1, -R27 ;  /* 0x000000010404e824 */ /* 0x000fe200078e0a1b */
[----:B------:R-:W-:Y:S01]  /*1db30*/  ISETP.GT.U32.AND P6, PT, R27, R12, PT ;  /* 0x0000000c1b00720c */ /* 0x000fe20003fc4070 */
[----:B------:R-:W-:Y:S01]  /*1db40*/  IMAD.HI.U32 R6, R0, R11, RZ ;  /* 0x0000000b00067227 */ /* 0x000fe200078e00ff */
[----:B----4-:R-:W-:-:S03]  /*1db50*/  IABS R8, R8 ;  /* 0x0000000800087213 */ /* 0x010fc60000000000 */
[----:B------:R-:W-:Y:S02]  /*1db60*/  IMAD.MOV R5, RZ, RZ, -R5 ;  /* 0x000000ffff057224 */ /* 0x000fe400078e0a05 */
[----:B------:R-:W-:Y:S02]  /*1db70*/  IMAD.MOV R6, RZ, RZ, -R6 ;  /* 0x000000ffff067224 */ /* 0x000fe400078e0a06 */
[C---:B------:R-:W-:Y:S02]  /*1db80*/  IMAD R10, R27.reuse, R5, R10 ;  /* 0x000000051b0a7224 */ /* 0x040fe400078e020a */
[----:B------:R-:W-:Y:S01]  /*1db90*/  IMAD R11, R27, R6, R11 ;  /* 0x000000061b0b7224 */ /* 0x000fe200078e020b */
[----:B---3--:R-:W-:Y:S01]  /*1dba0*/  IABS R6, R2 ;  /* 0x0000000200067213 */ /* 0x008fe20000000000 */
[----:B------:R-:W-:Y:S01]  /*1dbb0*/  IMAD.HI.U32 R5, R0, R9, RZ ;  /* 0x0000000900057227 */ /* 0x000fe200078e00ff */
[----:B------:R-:W-:-:S03]  /*1dbc0*/  IABS R7, R7 ;  /* 0x0000000700077213 */ /* 0x000fc60000000000 */
[----:B------:R-:W-:Y:S02]  /*1dbd0*/  IMAD.MOV.U32 R2, RZ, RZ, R19 ;  /* 0x000000ffff027224 */ /* 0x000fe400078e0013 */
[----:B------:R-:W-:Y:S02]  /*1dbe0*/  @!P6 IMAD.IADD R12, R12, 0x1, -R27 ;  /* 0x000000010c0ce824 */ /* 0x000fe400078e0a1b */
[----:B------:R-:W-:-:S04]  /*1dbf0*/  IMAD.HI.U32 R19, R0, R8, RZ ;  /* 0x0000000800137227 */ /* 0x000fc800078e00ff */
[----:B------:R-:W-:Y:S01]  /*1dc00*/  IMAD.MOV R5, RZ, RZ, -R5 ;  /* 0x000000ffff057224 */ /* 0x000fe200078e0a05 */
[----:B------:R0:W-:Y:S01]  /*1dc10*/  STL [R1+0x41b8], R12 ;  /* 0x0041b80c01007387 */ /* 0x0001e20000100800 */
[----:B------:R-:W-:Y:S02]  /*1dc20*/  IMAD.MOV R19, RZ, RZ, -R19 ;  /* 0x000000ffff137224 */ /* 0x000fe400078e0a13 */
[C---:B------:R-:W-:Y:S02]  /*1dc30*/  IMAD R9, R27.reuse, R5, R9 ;  /* 0x000000051b097224 */ /* 0x040fe400078e0209 */
[----:B------:R-:W-:Y:S02]  /*1dc40*/  IMAD R8, R27, R19, R8 ;  /* 0x000000131b087224 */ /* 0x000fe400078e0208 */
[----:B0-----:R-:W-:Y:S02]  /*1dc50*/  IMAD.MOV.U32 R12, RZ, RZ, R18 ;  /* 0x000000ffff0c7224 */ /* 0x001fe400078e0012 */
[----:B------:R-:W-:-:S04]  /*1dc60*/  IMAD.HI.U32 R18, R0, R7, RZ ;  /* 0x0000000700127227 */ /* 0x000fc800078e00ff */
[----:B------:R-:W-:Y:S02]  /*1dc70*/  IMAD.MOV.U32 R19, RZ, RZ, R2 ;  /* 0x000000ffff137224 */ /* 0x000fe400078e0002 */
[----:B------:R-:W-:Y:S02]  /*1dc80*/  IMAD.MOV R18, RZ, RZ, -R18 ;  /* 0x000000ffff127224 */ /* 0x000fe400078e0a12 */
[----:B------:R-:W-:Y:S02]  /*1dc90*/  IMAD.MOV.U32 R2, RZ, RZ, R14 ;  /* 0x000000ffff027224 */ /* 0x000fe400078e000e */
[----:B------:R-:W-:Y:S02]  /*1dca0*/  IMAD R7, R27, R18, R7 ;  /* 0x000000121b077224 */ /* 0x000fe400078e0207 */
[----:B------:R-:W-:Y:S01]  /*1dcb0*/  @!P5 IMAD.MOV R2, RZ, RZ, -R2 ;  /* 0x000000ffff02d224 */ /* 0x000fe200078e0a02 */
[----:B------:R-:W3:Y:S01]  /*1dcc0*/  LDL R18, [R1+0xa84] ;  /* 0x000a840001127983 */ /* 0x000ee20000100800 */
[----:B------:R-:W-:-:S02]  /*1dcd0*/  IMAD.MOV.U32 R14, RZ, RZ, R12 ;  /* 0x000000ffff0e7224 */ /* 0x000fc400078e000c */
[----:B------:R-:W-:Y:S01]  /*1dce0*/  IMAD.MOV.U32 R12, RZ, RZ, R15 ;  /* 0x000000ffff0c7224 */ /* 0x000fe200078e000f */
[----:B--2---:R-:W-:Y:S01]  /*1dcf0*/  IABS R5, R17 ;  /* 0x0000001100057213 */ /* 0x004fe20000000000 */
[----:B------:R-:W-:-:S04]  /*1dd00*/  IMAD.HI.U32 R17, R0, R6, RZ ;  /* 0x0000000600117227 */ /* 0x000fc800078e00ff */
[----:B------:R-:W-:-:S04]  /*1dd10*/  IMAD.MOV R17, RZ, RZ, -R17 ;  /* 0x000000ffff117224 */ /* 0x000fc800078e0a11 */
[C---:B------:R-:W-:Y:S02]  /*1dd20*/  IMAD R6, R27.reuse, R17, R6 ;  /* 0x000000111b067224 */ /* 0x040fe400078e0206 */
[----:B------:R-:W2:Y:S04]  /*1dd30*/  LDL.LU R17, [R1+0xa88] ;  /* 0x000a880001117983 */ /* 0x000ea80000300800 */
[----:B------:R-:W4:Y:S04]  /*1dd40*/  LDL.LU R15, [R1+0xa8c] ;  /* 0x000a8c00010f7983 */ /* 0x000f280000300800 */
[----:B------:R0:W-:Y:S04]  /*1dd50*/  STL [R1+0x1bc], R2 ;  /* 0x0001bc0201007387 */ /* 0x0001e80000100800 */
[----:B0-----:R-:W5:Y:S01]  /*1dd60*/  LDL.LU R2, [R1+0x41bc] ;  /* 0x0041bc0001027983 */ /* 0x001f620000300800 */
[----:B------:R-:W-:Y:S01]  /*1dd70*/  ISETP.GT.U32.AND P6, PT, R27, R10, PT ;  /* 0x0000000a1b00720c */ /* 0x000fe20003fc4070 */
[----:B------:R-:W-:-:S05]  /*1dd80*/  @!P3 IMAD.MOV R12, RZ, RZ, -R12 ;  /* 0x000000ffff0cb224 */ /* 0x000fca00078e0a0c */
[----:B------:R0:W-:Y:S04]  /*1dd90*/  STL [R1+0x1b8], R12 ;  /* 0x0001b80c01007387 */ /* 0x0001e80000100800 */
[----:B0-----:R-:W2:Y:S03]  /*1dda0*/  LDL.LU R12, [R1+0x41b8] ;  /* 0x0041b800010c7983 */ /* 0x001ea60000300800 */
[----:B------:R-:W-:Y:S01]  /*1ddb0*/  @!P6 IMAD.IADD R10, R10, 0x1, -R27 ;  /* 0x000000010a0ae824 */ /* 0x000fe200078e0a1b */
[----:B------:R-:W-:Y:S01]  /*1ddc0*/  ISETP.GE.AND P6, PT, R16, RZ, PT ;  /* 0x000000ff1000720c */ /* 0x000fe20003fc6270 */
[----:B------:R-:W-:-:S04]  /*1ddd0*/  IMAD.HI.U32 R16, R0, R5, RZ ;  /* 0x0000000500107227 */ /* 0x000fc800078e00ff */
[----:B------:R-:W-:Y:S02]  /*1dde0*/  IMAD.MOV R16, RZ, RZ, -R16 ;  /* 0x000000ffff107224 */ /* 0x000fe400078e0a10 */
[----:B------:R-:W-:Y:S02]  /*1ddf0*/  @!P2 IMAD.MOV R4, RZ, RZ, -R4 ;  /* 0x000000ffff04a224 */ /* 0x000fe400078e0a04 */
[C---:B------:R-:W-:Y:S01]  /*1de00*/  IMAD R5, R27.reuse, R16, R5 ;  /* 0x000000101b057224 */ /* 0x040fe200078e0205 */
[----:B------:R-:W-:Y:S01]  /*1de10*/  ISETP.GT.U32.AND P1, PT, R27, R13, PT ;  /* 0x0000000d1b00720c */ /* 0x000fe20003f24070 */
[----:B----4-:R-:W-:Y:S02]  /*1de20*/  IMAD.MOV.U32 R16, RZ, RZ, R15 ;  /* 0x000000ffff107224 */ /* 0x010fe400078e000f */
[----:B-----5:R-:W-:-:S05]  /*1de30*/  @!P0 IMAD.MOV R2, RZ, RZ, -R2 ;  /* 0x000000ffff028224 */ /* 0x020fca00078e0a02 */
[----:B------:R3:W-:Y:S04]  /*1de40*/  STL [R1+0x1b4], R2 ;  /* 0x0001b40201007387 */ /* 0x0007e80000100800 */
[----:B------:R2:W-:Y:S04]  /*1de50*/  STL [R1+0x1b0], R4 ;  /* 0x0001b00401007387 */ /* 0x0005e80000100800 */
[----:B------:R0:W-:Y:S01]  /*1de60*/  STL [R1+0x41b4], R16 ;  /* 0x0041b41001007387 */ /* 0x0001e20000100800 */
[----:B---3--:R-:W-:Y:S02]  /*1de70*/  IABS R2, R18 ;  /* 0x0000001200027213 */ /* 0x008fe40000000000 */
[----:B--2---:R-:W-:Y:S01]  /*1de80*/  IABS R4, R17 ;  /* 0x0000001100047213 */ /* 0x004fe20000000000 */
[----:B0-----:R-:W2:Y:S04]  /*1de90*/  LDL.LU R16, [R1+0xa6c] ;  /* 0x000a6c0001107983 */ /* 0x001ea80000300800 */
[----:B------:R-:W3:Y:S04]  /*1dea0*/  LDL.LU R18, [R1+0xa74] ;  /* 0x000a740001127983 */ /* 0x000ee80000300800 */
[----:B------:R0:W-:Y:S04]  /*1deb0*/  STL [R1+0x41b0], R17 ;  /* 0x0041b01101007387 */ /* 0x0001e80000100800 */
[----:B0-----:R-:W4:Y:S01]  /*1dec0*/  LDL.LU R17, [R1+0xa70] ;  /* 0x000a700001117983 */ /* 0x001f220000300800 */
[----:B------:R-:W-:Y:S01]  /*1ded0*/  @!P1 IMAD.IADD R13, R13, 0x1, -R27 ;  /* 0x000000010d0d9824 */ /* 0x000fe200078e0a1b */
[----:B------:R-:W-:-:S13]  /*1dee0*/  ISETP.GT.U32.AND P1, PT, R27, R11, PT ;  /* 0x0000000b1b00720c */ /* 0x000fda0003f24070 */
[----:B------:R-:W-:Y:S01]  /*1def0*/  @!P1 IMAD.IADD R11, R11, 0x1, -R27 ;  /* 0x000000010b0b9824 */ /* 0x000fe200078e0a1b */
[C---:B------:R-:W-:Y:S02]  /*1df00*/  ISETP.GT.U32.AND P1, PT, R27.reuse, R9, PT ;  /* 0x000000091b00720c */ /* 0x040fe40003f24070 */
[C---:B------:R-:W-:Y:S02]  /*1df10*/  ISETP.GT.U32.AND P3, PT, R27.reuse, R12, PT ;  /* 0x0000000c1b00720c */ /* 0x040fe40003f64070 */
[----:B------:R-:W-:-:S09]  /*1df20*/  ISETP.GT.U32.AND P0, PT, R27, R11, PT ;  /* 0x0000000b1b00720c */ /* 0x000fd20003f04070 */
[--C-:B------:R-:W-:Y:S01]  /*1df30*/  @!P1 IMAD.IADD R9, R9, 0x1, -R27.reuse ;  /* 0x0000000109099824 */ /* 0x100fe200078e0a1b */
[C---:B------:R-:W-:Y:S02]  /*1df40*/  ISETP.GT.U32.AND P1, PT, R27.reuse, R13, PT ;  /* 0x0000000d1b00720c */ /* 0x040fe40003f24070 */
[C---:B------:R-:W-:Y:S01]  /*1df50*/  ISETP.GT.U32.AND P5, PT, R27.reuse, R10, PT ;  /* 0x0000000a1b00720c */ /* 0x040fe20003fa4070 */
[--C-:B------:R-:W-:Y:S01]  /*1df60*/  @!P3 IMAD.IADD R12, R12, 0x1, -R27.reuse ;  /* 0x000000010c0cb824 */ /* 0x100fe200078e0a1b */
[----:B------:R-:W-:Y:S01]  /*1df70*/  ISETP.GT.U32.AND P3, PT, R27, R7, PT ;  /* 0x000000071b00720c */ /* 0x000fe20003f64070 */
[----:B------:R-:W-:Y:S01]  /*1df80*/  @!P0 IMAD.IADD R11, R11, 0x1, -R27 ;  /* 0x000000010b0b8824 */ /* 0x000fe200078e0a1b */
[----:B------:R-:W-:-:S07]  /*1df90*/  ISETP.GT.U32.AND P0, PT, R27, R6, PT ;  /* 0x000000061b00720c */ /* 0x000fce0003f04070 */
[----:B------:R-:W-:Y:S01]  /*1dfa0*/  @!P1 IMAD.IADD R13, R13, 0x1, -R27 ;  /* 0x000000010d0d9824 */ /* 0x000fe200078e0a1b */
[----:B------:R-:W-:Y:S01]  /*1dfb0*/  ISETP.GT.U32.AND P1, PT, R27, R8, PT ;  /* 0x000000081b00720c */ /* 0x000fe20003f24070 */
[----:B------:R-:W-:-:S04]  /*1dfc0*/  IMAD.HI.U32 R15, R0, R2, RZ ;  /* 0x00000002000f7227 */ /* 0x000fc800078e00ff */
[----:B------:R-:W-:Y:S01]  /*1dfd0*/  @!P5 IMAD.IADD R10, R10, 0x1, -R27 ;  /* 0x000000010a0ad824 */ /* 0x000fe200078e0a1b */
[----:B------:R-:W-:Y:S01]  /*1dfe0*/  ISETP.GE.AND P5, PT, R14, RZ, PT ;  /* 0x000000ff0e00720c */ /* 0x000fe20003fa6270 */
[----:B------:R-:W-:-:S04]  /*1dff0*/  IMAD.MOV R15, RZ, RZ, -R15 ;  /* 0x000000ffff0f7224 */ /* 0x000fc800078e0a0f */
[----:B------:R-:W-:Y:S02]  /*1e000*/  IMAD R2, R27, R15, R2 ;  /* 0x0000000f1b027224 */ /* 0x000fe400078e0202 */
[--C-:B------:R-:W-:Y:S02]  /*1e010*/  @!P1 IMAD.IADD R8, R8, 0x1, -R27.reuse ;  /* 0x0000000108089824 */ /* 0x100fe400078e0a1b */
[----:B------:R-:W-:Y:S02]  /*1e020*/  IMAD.MOV.U32 R15, RZ, RZ, R12 ;  /* 0x000000ffff0f7224 */ /* 0x000fe400078e000c */
[--C-:B------:R-:W-:Y:S02]  /*1e030*/  @!P3 IMAD.IADD R7, R7, 0x1, -R27.reuse ;  /* 0x000000010707b824 */ /* 0x100fe400078e0a1b */
[----:B------:R-:W-:Y:S02]  /*1e040*/  @!P0 IMAD.IADD R6, R6, 0x1, -R27 ;  /* 0x0000000106068824 */ /* 0x000fe400078e0a1b */
[----:B------:R-:W-:-:S02]  /*1e050*/  @!P4 IMAD.MOV R13, RZ, RZ, -R13 ;  /* 0x000000ffff0dc224 */ /* 0x000fc400078e0a0d */
[----:B------:R-:W-:Y:S01]  /*1e060*/  @!P6 IMAD.MOV R15, RZ, RZ, -R15 ;  /* 0x000000ffff0fe224 */ /* 0x000fe200078e0a0f */
[----:B--2---:R-:W-:Y:S02]  /*1e070*/  ISETP.GE.AND P1, PT, R16, RZ, PT ;  /* 0x000000ff1000720c */ /* 0x004fe40003f26270 */
[----:B------:R-:W2:Y:S01]  /*1e080*/  LDL.LU R16, [R1+0x41b4] ;  /* 0x0041b40001107983 */ /* 0x000ea20000300800 */
[----:B---3--:R-:W-:-:S03]  /*1e090*/  ISETP.GE.AND P0, PT, R18, RZ, PT ;  /* 0x000000ff1200720c */ /* 0x008fc60003f06270 */
[----:B------:R-:W3:Y:S01]  /*1e0a0*/  LDL.LU R18, [R1+0xa90] ;  /* 0x000a900001127983 */ /* 0x000ee20000300800 */
[----:B----4-:R-:W-:Y:S01]  /*1e0b0*/  ISETP.GE.AND P3, PT, R17, RZ, PT ;  /* 0x000000ff1100720c */ /* 0x010fe20003f66270 */
[----:B------:R-:W-:Y:S02]  /*1e0c0*/  IMAD.MOV.U32 R17, RZ, RZ, R11 ;  /* 0x000000ffff117224 */ /* 0x000fe400078e000b */
[----:B------:R-:W4:Y:S02]  /*1e0d0*/  LDL.LU R11, [R1+0xa78] ;  /* 0x000a7800010b7983 */ /* 0x000f240000300800 */
[----:B------:R-:W-:Y:S02]  /*1e0e0*/  @!P5 IMAD.MOV R17, RZ, RZ, -R17 ;  /* 0x000000ffff11d224 */ /* 0x000fe400078e0a11 */
[----:B------:R-:W5:Y:S04]  /*1e0f0*/  LDL.LU R12, [R1+0xa7c] ;  /* 0x000a7c00010c7983 */ /* 0x000f680000300800 */
[----:B------:R0:W-:Y:S04]  /*1e100*/  STL [R1+0x158], R13 ;  /* 0x0001580d01007387 */ /* 0x0001e80000100800 */
[----:B0-----:R-:W3:Y:S04]  /*1e110*/  LDL.LU R13, [R1+0xa80] ;  /* 0x000a8000010d7983 */ /* 0x001ee80000300800 */
[----:B------:R0:W-:Y:S04]  /*1e120*/  STL [R1+0x154], R15 ;  /* 0x0001540f01007387 */ /* 0x0001e80000100800 */
[----:B0-----:R-:W4:Y:S04]  /*1e130*/  LDL.LU R15, [R1+0xa84] ;  /* 0x000a8400010f7983 */ /* 0x001f280000300800 */
[----:B------:R0:W-:Y:S04]  /*1e140*/  STL [R1+0x150], R17 ;  /* 0x0001501101007387 */ /* 0x0001e80000100800 */
[----:B0-----:R-:W5:Y:S01]  /*1e150*/  LDL.LU R17, [R1+0x41b0] ;  /* 0x0041b00001117983 */ /* 0x001f620000300800 */
[----:B------:R-:W-:-:S13]  /*1e160*/  ISETP.GT.U32.AND P2, PT, R27, R9, PT ;  /* 0x000000091b00720c */ /* 0x000fda0003f44070 */
[----:B------:R-:W-:Y:S01]  /*1e170*/  @!P2 IMAD.IADD R9, R9, 0x1, -R27 ;  /* 0x000000010909a824 */ /* 0x000fe200078e0a1b */
[C---:B------:R-:W-:Y:S01]  /*1e180*/  ISETP.GT.U32.AND P2, PT, R27.reuse, R5, PT ;  /* 0x000000051b00720c */ /* 0x040fe20003f44070 */
[----:B------:R-:W-:Y:S01]  /*1e190*/  IMAD.HI.U32 R14, R0, R4, RZ ;  /* 0x00000004000e7227 */ /* 0x000fe200078e00ff */
[----:B------:R-:W-:-:S03]  /*1e1a0*/  ISETP.GT.U32.AND P5, PT, R27, R6, PT ;  /* 0x000000061b00720c */ /* 0x000fc60003fa4070 */
[----:B------:R-:W-:Y:S02]  /*1e1b0*/  IMAD.MOV R14, RZ, RZ, -R14 ;  /* 0x000000ffff0e7224 */ /* 0x000fe400078e0a0e */
[----:B------:R-:W-:-:S06]  /*1e1c0*/  @!P1 IMAD.MOV R10, RZ, RZ, -R10 ;  /* 0x000000ffff0a9224 */ /* 0x000fcc00078e0a0a */
[----:B------:R-:W-:Y:S01]  /*1e1d0*/  @!P2 IMAD.IADD R5, R5, 0x1, -R27 ;  /* 0x000000010505a824 */ /* 0x000fe200078e0a1b */
[C---:B------:R-:W-:Y:S01]  /*1e1e0*/  ISETP.GT.U32.AND P2, PT, R27.reuse, R8, PT ;  /* 0x000000081b00720c */ /* 0x040fe20003f44070 */
[----:B------:R-:W-:-:S03]  /*1e1f0*/  IMAD R4, R27, R14, R4 ;  /* 0x0000000e1b047224 */ /* 0x000fc600078e0204 */
[C---:B------:R-:W-:Y:S01]  /*1e200*/  ISETP.GT.U32.AND P6, PT, R27.reuse, R5, PT ;  /* 0x000000051b00720c */ /* 0x040fe20003fc4070 */
[----:B------:R-:W-:Y:S01]  /*1e210*/  @!P3 IMAD.MOV R9, RZ, RZ, -R9 ;  /* 0x000000ffff09b224 */ /* 0x000fe200078e0a09 */
[----:B------:R-:W-:Y:S01]  /*1e220*/  ISETP.GT.U32.AND P1, PT, R27, R2, PT ;  /* 0x000000021b00720c */ /* 0x000fe20003f24070 */
[----:B------:R-:W-:Y:S04]  /*1e230*/  STL [R1+0x14c], R10 ;  /* 0x00014c0a01007387 */ /* 0x000fe80000100800 */
[----:B------:R0:W-:Y:S02]  /*1e240*/  STL [R1+0x148], R9 ;  /* 0x0001480901007387 */ /* 0x0001e40000100800 */
[--C-:B------:R-:W-:Y:S02]  /*1e250*/  @!P2 IMAD.IADD R8, R8, 0x1, -R27.reuse ;  /* 0x000000010808a824 */ /* 0x100fe400078e0a1b */
[----:B------:R-:W-:-:S02]  /*1e260*/  @!P5 IMAD.IADD R6, R6, 0x1, -R27 ;  /* 0x000000010606d824 */ /* 0x000fc400078e0a1b */
[--C-:B------:R-:W-:Y:S02]  /*1e270*/  @!P6 IMAD.IADD R5, R5, 0x1, -R27.reuse ;  /* 0x000000010505e824 */ /* 0x100fe400078e0a1b */
[----:B------:R-:W-:Y:S02]  /*1e280*/  @!P0 IMAD.MOV R8, RZ, RZ, -R8 ;  /* 0x000000ffff088224 */ /* 0x000fe400078e0a08 */
[----:B------:R-:W-:Y:S01]  /*1e290*/  @!P1 IMAD.IADD R2, R2, 0x1, -R27 ;  /* 0x0000000102029824 */ /* 0x000fe200078e0a1b */
[----:B--2---:R-:W-:-:S05]  /*1e2a0*/  IABS R14, R16 ;  /* 0x00000010000e7213 */ /* 0x004fca0000000000 */
[----:B0-----:R-:W-:-:S04]  /*1e2b0*/  IMAD.HI.U32 R9, R0, R14, RZ ;  /* 0x0000000e00097227 */ /* 0x001fc800078e00ff */
[----:B------:R-:W-:-:S04]  /*1e2c0*/  IMAD.MOV R9, RZ, RZ, -R9 ;  /* 0x000000ffff097224 */ /* 0x000fc800078e0a09 */
[----:B------:R-:W-:Y:S01]  /*1e2d0*/  IMAD R9, R27, R9, R14 ;  /* 0x000000091b097224 */ /* 0x000fe200078e020e */
[----:B---3--:R-:W-:Y:S01]  /*1e2e0*/  ISETP.GE.AND P5, PT, R13, RZ, PT ;  /* 0x000000ff0d00720c */ /* 0x008fe20003fa6270 */
[----:B------:R-:W-:Y:S01]  /*1e2f0*/  IMAD.MOV.U32 R13, RZ, RZ, R16 ;  /* 0x000000ffff0d7224 */ /* 0x000fe200078e0010 */
[----:B----4-:R-:W-:Y:S02]  /*1e300*/  ISETP.GE.AND P6, PT, R15, RZ, PT ;  /* 0x000000ff0f00720c */ /* 0x010fe40003fc6270 */
[----:B------:R-:W2:Y:S04]  /*1e310*/  LDL.LU R15, [R1+0xab0] ;  /* 0x000ab000010f7983 */ /* 0x000ea80000300800 */
[----:B------:R-:W3:Y:S04]  /*1e320*/  LDL.LU R16, [R1+0xab4] ;  /* 0x000ab40001107983 */ /* 0x000ee80000300800 */
[----:B------:R-:W4:Y:S01]  /*1e330*/  LDL.LU R14, [R1+0xa94] ;  /* 0x000a9400010e7983 */ /* 0x000f220000300800 */
[----:B-----5:R-:W-:-:S03]  /*1e340*/  ISETP.GE.AND P1, PT, R17, RZ, PT ;  /* 0x000000ff1100720c */ /* 0x020fc60003f26270 */
[----:B------:R-:W-:Y:S04]  /*1e350*/  STL [R1+0x144], R8 ;  /* 0x0001440801007387 */ /* 0x000fe80000100800 */
[----:B------:R-:W5:Y:S01]  /*1e360*/  LDL.LU R17, [R1+0xab8] ;  /* 0x000ab80001117983 */ /* 0x000f620000300800 */
[----:B------:R-:W-:Y:S02]  /*1e370*/  ISETP.GT.U32.AND P4, PT, R27, R7, PT ;  /* 0x000000071b00720c */ /* 0x000fe40003f84070 */
[----:B------:R-:W-:Y:S02]  /*1e380*/  ISETP.GE.AND P3, PT, R11, RZ, PT ;  /* 0x000000ff0b00720c */ /* 0x000fe40003f66270 */
[----:B------:R-:W-:-:S09]  /*1e390*/  ISETP.GT.U32.AND P0, PT, R27, R2, PT ;  /* 0x000000021b00720c */ /* 0x000fd20003f04070 */
[----:B------:R-:W-:Y:S01]  /*1e3a0*/  @!P4 IMAD.IADD R7, R7, 0x1, -R27 ;  /* 0x000000010707c824 */ /* 0x000fe200078e0a1b */
[----:B------:R-:W-:-:S03]  /*1e3b0*/  ISETP.GE.AND P4, PT, R12, RZ, PT ;  /* 0x000000ff0c00720c */ /* 0x000fc60003f86270 */
[----:B------:R-:W-:Y:S01]  /*1e3c0*/  IMAD.MOV.U32 R11, RZ, RZ, R7 ;  /* 0x000000ffff0b7224 */ /* 0x000fe200078e0007 */
[----:B------:R-:W-:Y:S01]  /*1e3d0*/  IABS R10, R18 ;  /* 0x00000012000a7213 */ /* 0x000fe20000000000 */
[----:B------:R-:W-:Y:S02]  /*1e3e0*/  @!P5 IMAD.MOV R5, RZ, RZ, -R5 ;  /* 0x000000ffff05d224 */ /* 0x000fe400078e0a05 */
[----:B------:R-:W-:Y:S01]  /*1e3f0*/  @!P3 IMAD.MOV R11, RZ, RZ, -R11 ;  /* 0x000000ffff0bb224 */ /* 0x000fe200078e0a0b */
[----:B------:R-:W-:Y:S01]  /*1e400*/  ISETP.GT.U32.AND P3, PT, R27, R9, PT ;  /* 0x000000091b00720c */ /* 0x000fe20003f64070 */
[----:B------:R-:W-:-:S04]  /*1e410*/  @!P0 IMAD.IADD R2, R2, 0x1, -R27 ;  /* 0x0000000102028824 */ /* 0x000fc800078e0a1b */
[----:B------:R-:W-:Y:S01]  /*1e420*/  @!P4 IMAD.MOV R6, RZ, RZ, -R6 ;  /* 0x000000ffff06c224 */ /* 0x000fe200078e0a06 */
[----:B------:R-:W-:Y:S01]  /*1e430*/  STL [R1+0x18c], R11 ;  /* 0x00018c0b01007387 */ /* 0x000fe20000100800 */
[----:B------:R-:W-:-:S03]  /*1e440*/  IMAD.HI.U32 R7, R0, R10, RZ ;  /* 0x0000000a00077227 */ /* 0x000fc600078e00ff */
[----:B------:R-:W-:Y:S01]  /*1e450*/  STL [R1+0x190], R6 ;  /* 0x0001900601007387 */ /* 0x000fe20000100800 */
[----:B------:R-:W-:-:S03]  /*1e460*/  IMAD.MOV R7, RZ, RZ, -R7 ;  /* 0x000000ffff077224 */ /* 0x000fc600078e0a07 */
[----:B------:R0:W-:Y:S01]  /*1e470*/  STL [R1+0x194], R5 ;  /* 0x0001940501007387 */ /* 0x0001e20000100800 */
[----:B------:R-:W-:Y:S01]  /*1e480*/  ISETP.GE.AND P5, PT, R18, RZ, PT ;  /* 0x000000ff1200720c */ /* 0x000fe20003fa6270 */
[----:B------:R-:W-:Y:S02]  /*1e490*/  IMAD.MOV.U32 R18, RZ, RZ, R19 ;  /* 0x000000ffff127224 */ /* 0x000fe400078e0013 */
[----:B------:R-:W-:Y:S01]  /*1e4a0*/  IMAD R10, R27, R7, R10 ;  /* 0x000000071b0a7224 */ /* 0x000fe200078e020a */
[----:B------:R-:W3:Y:S01]  /*1e4b0*/  LDL.LU R19, [R1+0xa98] ;  /* 0x000a980001137983 */ /* 0x000ee20000300800 */
[----:B0-----:R-:W-:-:S04]  /*1e4c0*/  IMAD.MOV.U32 R5, RZ, RZ, R2 ;  /* 0x000000ffff057224 */ /* 0x001fc800078e0002 */
[----:B------:R-:W-:Y:S01]  /*1e4d0*/  @!P6 IMAD.MOV R5, RZ, RZ, -R5 ;  /* 0x000000ffff05e224 */ /* 0x000fe200078e0a05 */
[----:B------:R-:W-:Y:S01]  /*1e4e0*/  ISETP.GT.U32.AND P2, PT, R27, R4, PT ;  /* 0x000000041b00720c */ /* 0x000fe20003f44070 */
[--C-:B------:R-:W-:Y:S01]  /*1e4f0*/  @!P3 IMAD.IADD R9, R9, 0x1, -R27.reuse ;  /* 0x000000010909b824 */ /* 0x100fe200078e0a1b */
[----:B------:R-:W-:Y:S02]  /*1e500*/  ISETP.GT.U32.AND P3, PT, R27, R10, PT ;  /* 0x0000000a1b00720c */ /* 0x000fe40003f64070 */
[----:B------:R4:W-:Y:S04]  /*1e510*/  STL [R1+0x198], R5 ;  /* 0x0001980501007387 */ /* 0x0009e80000100800 */
[----:B------:R-:W3:Y:S05]  /*1e520*/  LDL R11, [R1+0xa9c] ;  /* 0x000a9c00010b7983 */ /* 0x000eea0000100800 */
[----:B------:R-:W-:-:S02]  /*1e530*/  @!P2 IMAD.IADD R4, R4, 0x1, -R27 ;  /* 0x000000010404a824 */ /* 0x000fc400078e0a1b */
[----:B------:R-:W-:Y:S01]  /*1e540*/  @!P3 IMAD.IADD R10, R10, 0x1, -R27 ;  /* 0x000000010a0ab824 */ /* 0x000fe200078e0a1b */
[C---:B------:R-:W-:Y:S02]  /*1e550*/  ISETP.GT.U32.AND P6, PT, R27.reuse, R9, PT ;  /* 0x000000091b00720c */ /* 0x040fe40003fc4070 */
[C---:B------:R-:W-:Y:S02]  /*1e560*/  ISETP.GT.U32.AND P2, PT, R27.reuse, R4, PT ;  /* 0x000000041b00720c */ /* 0x040fe40003f44070 */
[----:B------:R-:W-:Y:S02]  /*1e570*/  ISETP.GT.U32.AND P3, PT, R27, R10, PT ;  /* 0x0000000a1b00720c */ /* 0x000fe40003f64070 */
[----:B------:R-:W-:-:S07]  /*1e580*/  ISETP.GE.AND P4, PT, R13, RZ, PT ;  /* 0x000000ff0d00720c */ /* 0x000fce0003f86270 */
[--C-:B------:R-:W-:Y:S02]  /*1e590*/  @!P6 IMAD.IADD R9, R9, 0x1, -R27.reuse ;  /* 0x000000010909e824 */ /* 0x100fe400078e0a1b */
[--C-:B------:R-:W-:Y:S02]  /*1e5a0*/  @!P2 IMAD.IADD R4, R4, 0x1, -R27.reuse ;  /* 0x000000010404a824 */ /* 0x100fe400078e0a1b */
[----:B------:R-:W-:Y:S02]  /*1e5b0*/  @!P3 IMAD.IADD R10, R10, 0x1, -R27 ;  /* 0x000000010a0ab824 */ /* 0x000fe400078e0a1b */
[----:B------:R-:W-:-:S05]  /*1e5c0*/  @!P1 IMAD.MOV R4, RZ, RZ, -R4 ;  /* 0x000000ffff049224 */ /* 0x000fca00078e0a04 */
[----:B------:R-:W-:Y:S01]  /*1e5d0*/  STL [R1+0x19c], R4 ;  /* 0x00019c0401007387 */ /* 0x000fe20000100800 */
[----:B----4-:R-:W-:-:S05]  /*1e5e0*/  IABS R5, R14 ;  /* 0x0000000e00057213 */ /* 0x010fca0000000000 */
[----:B------:R-:W-:Y:S01]  /*1e5f0*/  IMAD.HI.U32 R12, R0, R5, RZ ;  /* 0x00000005000c7227 */ /* 0x000fe200078e00ff */
[----:B-----5:R-:W-:-:S03]  /*1e600*/  IABS R6, R17 ;  /* 0x0000001100067213 */ /* 0x020fc60000000000 */
[----:B------:R-:W-:Y:S02]  /*1e610*/  IMAD.MOV R12, RZ, RZ, -R12 ;  /* 0x000000ffff0c7224 */ /* 0x000fe400078e0a0c */
[----:B------:R-:W-:-:S04]  /*1e620*/  IMAD.HI.U32 R13, R0, R6, RZ ;  /* 0x00000006000d7227 */ /* 0x000fc800078e00ff */
[----:B------:R-:W-:Y:S02]  /*1e630*/  IMAD.MOV R13, RZ, RZ, -R13 ;  /* 0x000000ffff0d7224 */ /* 0x000fe400078e0a0d */
[C---:B------:R-:W-:Y:S02]  /*1e640*/  IMAD R5, R27.reuse, R12, R5 ;  /* 0x0000000c1b057224 */ /* 0x040fe400078e0205 */
[----:B------:R-:W-:Y:S02]  /*1e650*/  IMAD R6, R27, R13, R6 ;  /* 0x0000000d1b067224 */ /* 0x000fe400078e0206 */
[----:B------:R-:W-:Y:S02]  /*1e660*/  IMAD.MOV.U32 R12, RZ, RZ, R9 ;  /* 0x000000ffff0c7224 */ /* 0x000fe400078e0009 */
[----:B------:R-:W-:Y:S01]  /*1e670*/  IMAD.MOV.U32 R13, RZ, RZ, R10 ;  /* 0x000000ffff0d7224 */ /* 0x000fe200078e000a */
[----:B------:R-:W-:Y:S01]  /*1e680*/  ISETP.GE.AND P1, PT, R17, RZ, PT ;  /* 0x000000ff1100720c */ /* 0x000fe20003f26270 */
[----:B------:R-:W-:Y:S01]  /*1e690*/  @!P4 IMAD.MOV R12, RZ, RZ, -R12 ;  /* 0x000000ffff0cc224 */ /* 0x000fe200078e0a0c */
[----:B--2---:R-:W-:Y:S01]  /*1e6a0*/  IABS R8, R15 ;  /* 0x0000000f00087213 */ /* 0x004fe20000000000 */
[----:B------:R-:W-:Y:S01]  /*1e6b0*/  @!P5 IMAD.MOV R13, RZ, RZ, -R13 ;  /* 0x000000ffff0dd224 */ /* 0x000fe200078e0a0d */
[----:B------:R-:W-:Y:S01]  /*1e6c0*/  ISETP.GE.AND P0, PT, R15, RZ, PT ;  /* 0x000000ff0f00720c */ /* 0x000fe20003f06270 */
[----:B------:R-:W2:Y:S01]  /*1e6d0*/  LDL.LU R17, [R1+0xaa0] ;  /* 0x000aa00001117983 */ /* 0x000ea20000300800 */
[----:B---3--:R-:W-:-:S02]  /*1e6e0*/  ISETP.GE.AND P2, PT, R16, RZ, PT ;  /* 0x000000ff1000720c */ /* 0x008fc40003f46270 */
[----:B------:R-:W-:Y:S01]  /*1e6f0*/  IABS R7, R16 ;  /* 0x0000001000077213 */ /* 0x000fe20000000000 */
[----:B------:R-:W-:Y:S01]  /*1e700*/  IMAD.MOV.U32 R16, RZ, RZ, R18 ;  /* 0x000000ffff107224 */ /* 0x000fe200078e0012 */
[----:B------:R-:W3:Y:S04]  /*1e710*/  LDL.LU R15, [R1+0xaa8] ;  /* 0x000aa800010f7983 */ /* 0x000ee80000300800 */
[----:B------:R-:W4:Y:S04]  /*1e720*/  LDL.LU R18, [R1+0xaac] ;  /* 0x000aac0001127983 */ /* 0x000f280000300800 */
[----:B------:R-:W-:Y:S04]  /*1e730*/  STL [R1+0x180], R12 ;  /* 0x0001800c01007387 */ /* 0x000fe80000100800 */
[----:B------:R-:W-:Y:S04]  /*1e740*/  STL [R1+0x188], R13 ;  /* 0x0001880d01007387 */ /* 0x000fe80000100800 */
[----:B------:R0:W-:Y:S04]  /*1e750*/  STL [R1+0x41ac], R3 ;  /* 0x0041ac0301007387 */ /* 0x0001e80000100800 */
[----:B0-----:R-:W5:Y:S01]  /*1e760*/  LDL.LU R3, [R1+0xa9c] ;  /* 0x000a9c0001037983 */ /* 0x001f620000300800 */
[----:B------:R-:W-:-:S04]  /*1e770*/  IMAD.HI.U32 R2, R0, R8, RZ ;  /* 0x0000000800027227 */ /* 0x000fc800078e00ff */
[----:B------:R-:W-:Y:S02]  /*1e780*/  IMAD.MOV R2, RZ, RZ, -R2 ;  /* 0x000000ffff027224 */ /* 0x000fe400078e0a02 */
[----:B------:R-:W-:-:S04]  /*1e790*/  IMAD.HI.U32 R4, R0, R7, RZ ;  /* 0x0000000700047227 */ /* 0x000fc800078e00ff */
[----:B------:R-:W-:Y:S02]  /*1e7a0*/  IMAD R8, R27, R2, R8 ;  /* 0x000000021b087224 */ /* 0x000fe400078e0208 */
[----:B------:R-:W-:-:S03]  /*1e7b0*/  IMAD.MOV R4, RZ, RZ, -R4 ;  /* 0x000000ffff047224 */ /* 0x000fc600078e0a04 */
[C---:B------:R-:W-:Y:S01]  /*1e7c0*/  ISETP.GT.U32.AND P6, PT, R27.reuse, R8, PT ;  /* 0x000000081b00720c */ /* 0x040fe20003fc4070 */
[C---:B------:R-:W-:Y:S01]  /*1e7d0*/  IMAD R7, R27.reuse, R4, R7 ;  /* 0x000000041b077224 */ /* 0x040fe200078e0207 */
[----:B------:R-:W-:Y:S02]  /*1e7e0*/  IABS R2, R19 ;  /* 0x0000001300027213 */ /* 0x000fe40000000000 */
[----:B------:R-:W-:Y:S02]  /*1e7f0*/  IABS R4, R11 ;  /* 0x0000000b00047213 */ /* 0x000fe40000000000 */
[----:B------:R-:W-:Y:S01]  /*1e800*/  ISETP.GT.U32.AND P3, PT, R27, R7, PT ;  /* 0x000000071b00720c */ /* 0x000fe20003f64070 */
[----:B------:R-:W-:-:S04]  /*1e810*/  IMAD.HI.U32 R11, R0, R2, RZ ;  /* 0x00000002000b7227 */ /* 0x000fc800078e00ff */
[----:B------:R-:W-:Y:S02]  /*1e820*/  IMAD.MOV R11, RZ, RZ, -R11 ;  /* 0x000000ffff0b7224 */ /* 0x000fe400078e0a0b */
[----:B------:R-:W-:Y:S02]  /*1e830*/  @!P6 IMAD.IADD R8, R8, 0x1, -R27 ;  /* 0x000000010808e824 */ /* 0x000fe400078e0a1b */
[----:B------:R-:W-:-:S03]  /*1e840*/  IMAD R2, R27, R11, R2 ;  /* 0x0000000b1b027224 */ /* 0x000fc600078e0202 */
[----:B------:R-:W-:Y:S01]  /*1e850*/  ISETP.GT.U32.AND P6, PT, R27, R8, PT ;  /* 0x000000081b00720c */ /* 0x000fe20003fc4070 */
[----:B------:R-:W-:Y:S01]  /*1e860*/  @!P3 IMAD.IADD R7, R7, 0x1, -R27 ;  /* 0x000000010707b824 */ /* 0x000fe200078e0a1b */
[C---:B------:R-:W-:Y:S02]  /*1e870*/  ISETP.GT.U32.AND P4, PT, R27.reuse, R6, PT ;  /* 0x000000061b00720c */ /* 0x040fe40003f84070 */
[C---:B------:R-:W-:Y:S02]  /*1e880*/  ISETP.GT.U32.AND P3, PT, R27.reuse, R2, PT ;  /* 0x000000021b00720c */ /* 0x040fe40003f64070 */
[----:B------:R-:W-:-:S07]  /*1e890*/  ISETP.GT.U32.AND P5, PT, R27, R5, PT ;  /* 0x000000051b00720c */ /* 0x000fce0003fa4070 */
[--C-:B------:R-:W-:Y:S02]  /*1e8a0*/  @!P6 IMAD.IADD R8, R8, 0x1, -R27.reuse ;  /* 0x000000010808e824 */ /* 0x100fe400078e0a1b */
[--C-:B------:R-:W-:Y:S02]  /*1e8b0*/  @!P4 IMAD.IADD R6, R6, 0x1, -R27.reuse ;  /* 0x000000010606c824 */ /* 0x100fe400078e0a1b */
[----:B------:R-:W-:Y:S02]  /*1e8c0*/  IMAD.MOV.U32 R10, RZ, RZ, R8 ;  /* 0x000000ffff0a7224 */ /* 0x000fe400078e0008 */
[--C-:B------:R-:W-:Y:S02]  /*1e8d0*/  @!P3 IMAD.IADD R2, R2, 0x1, -R27.reuse ;  /* 0x000000010202b824 */ /* 0x100fe400078e0a1b */
[----:B------:R-:W-:Y:S01]  /*1e8e0*/  @!P5 IMAD.IADD R5, R5, 0x1, -R27 ;  /* 0x000000010505d824 */ /* 0x000fe200078e0a1b */
[C---:B------:R-:W-:Y:S01]  /*1e8f0*/  ISETP.GT.U32.AND P5, PT, R27.reuse, R6, PT ;  /* 0x000000061b00720c */ /* 0x040fe20003fa4070 */
[----:B------:R-:W-:Y:S01]  /*1e900*/  @!P0 IMAD.MOV R10, RZ, RZ, -R10 ;  /* 0x000000ffff0a8224 */ /* 0x000fe200078e0a0a */
[----:B------:R-:W-:-:S04]  /*1e910*/  ISETP.GT.U32.AND P0, PT, R27, R2, PT ;  /* 0x000000021b00720c */ /* 0x000fc80003f04070 */
[----:B------:R0:W-:Y:S07]  /*1e920*/  STL [R1+0x184], R10 ;  /* 0x0001840a01007387 */ /* 0x0001ee0000100800 */
[--C-:B------:R-:W-:Y:S01]  /*1e930*/  @!P5 IMAD.IADD R6, R6, 0x1, -R27.reuse ;  /* 0x000000010606d824 */ /* 0x100fe200078e0a1b */
[----:B------:R-:W-:Y:S01]  /*1e940*/  ISETP.GE.AND P5, PT, R19, RZ, PT ;  /* 0x000000ff1300720c */ /* 0x000fe20003fa6270 */
[----:B------:R-:W-:Y:S01]  /*1e950*/  @!P0 IMAD.IADD R2, R2, 0x1, -R27 ;  /* 0x0000000102028824 */ /* 0x000fe200078e0a1b */
[----:B------:R-:W3:Y:S01]  /*1e960*/  LDL R19, [R1+0xac0] ;  /* 0x000ac00001137983 */ /* 0x000ee20000100800 */
[----:B-----5:R-:W-:-:S03]  /*1e970*/  ISETP.GE.AND P0, PT, R3, RZ, PT ;  /* 0x000000ff0300720c */ /* 0x020fc60003f06270 */
[----:B------:R-:W5:Y:S01]  /*1e980*/  LDL.LU R3, [R1+0x41ac] ;  /* 0x0041ac0001037983 */ /* 0x000f620000300800 */
[----:B------:R-:W-:Y:S02]  /*1e990*/  ISETP.GE.AND P6, PT, R14, RZ, PT ;  /* 0x000000ff0e00720c */ /* 0x000fe40003fc6270 */
[----:B--2---:R-:W-:Y:S02]  /*1e9a0*/  IABS R14, R17 ;  /* 0x00000011000e7213 */ /* 0x004fe40000000000 */
[----:B------:R-:W-:-:S03]  /*1e9b0*/  ISETP.GT.U32.AND P3, PT, R27, R5, PT ;  /* 0x000000051b00720c */ /* 0x000fc60003f64070 */
[----:B------:R-:W-:Y:S01]  /*1e9c0*/  IMAD.HI.U32 R8, R0, R14, RZ ;  /* 0x0000000e00087227 */ /* 0x000fe200078e00ff */
[----:B------:R-:W-:-:S03]  /*1e9d0*/  ISETP.GT.U32.AND P4, PT, R27, R7, PT ;  /* 0x000000071b00720c */ /* 0x000fc60003f84070 */
[----:B------:R-:W-:-:S04]  /*1e9e0*/  IMAD.HI.U32 R9, R0, R4, RZ ;  /* 0x0000000400097227 */ /* 0x000fc800078e00ff */
[----:B------:R-:W-:Y:S02]  /*1e9f0*/  IMAD.MOV R8, RZ, RZ, -R8 ;  /* 0x000000ffff087224 */ /* 0x000fe400078e0a08 */
[----:B------:R-:W-:Y:S02]  /*1ea00*/  IMAD.MOV R9, RZ, RZ, -R9 ;  /* 0x000000ffff097224 */ /* 0x000fe400078e0a09 */
[C---:B------:R-:W-:Y:S01]  /*1ea10*/  IMAD R14, R27.reuse, R8, R14 ;  /* 0x000000081b0e7224 */ /* 0x040fe200078e020e */
[----:B------:R-:W-:Y:S01]  /*1ea20*/  IABS R13, R16 ;  /* 0x00000010000d7213 */ /* 0x000fe20000000000 */
[----:B------:R-:W-:Y:S02]  /*1ea30*/  IMAD R4, R27, R9, R4 ;  /* 0x000000091b047224 */ /* 0x000fe400078e0204 */
[----:B------:R-:W-:Y:S01]  /*1ea40*/  @!P3 IMAD.IADD R5, R5, 0x1, -R27 ;  /* 0x000000010505b824 */ /* 0x000fe200078e0a1b */
[----:B------:R-:W-:Y:S01]  /*1ea50*/  ISETP.GT.U32.AND P3, PT, R27, R14, PT ;  /* 0x0000000e1b00720c */ /* 0x000fe20003f64070 */
[----:B0-----:R-:W-:Y:S01]  /*1ea60*/  IMAD.HI.U32 R10, R0, R13, RZ ;  /* 0x0000000d000a7227 */ /* 0x001fe200078e00ff */
[----:B----4-:R-:W-:-:S03]  /*1ea70*/  IABS R11, R18 ;  /* 0x00000012000b7213 */ /* 0x010fc60000000000 */
[----:B------:R-:W-:Y:S01]  /*1ea80*/  @!P4 IMAD.IADD R7, R7, 0x1, -R27 ;  /* 0x000000010707c824 */ /* 0x000fe200078e0a1b */
[----:B------:R-:W-:Y:S01]  /*1ea90*/  ISETP.GT.U32.AND P4, PT, R27, R4, PT ;  /* 0x000000041b00720c */ /* 0x000fe20003f84070 */
[----:B------:R-:W-:Y:S02]  /*1eaa0*/  IMAD.MOV R10, RZ, RZ, -R10 ;  /* 0x000000ffff0a7224 */ /* 0x000fe400078e0a0a */
[----:B------:R-:W-:-:S04]  /*1eab0*/  IMAD.HI.U32 R8, R0, R11, RZ ;  /* 0x0000000b00087227 */ /* 0x000fc800078e00ff */
[C---:B------:R-:W-:Y:S02]  /*1eac0*/  IMAD R13, R27.reuse, R10, R13 ;  /* 0x0000000a1b0d7224 */ /* 0x040fe400078e020d */
[----:B------:R-:W-:Y:S02]  /*1ead0*/  IMAD.MOV.U32 R10, RZ, RZ, R16 ;  /* 0x000000ffff0a7224 */ /* 0x000fe400078e0010 */
[----:B------:R-:W-:Y:S02]  /*1eae0*/  IMAD.MOV.U32 R16, RZ, RZ, R7 ;  /* 0x000000ffff107224 */ /* 0x000fe400078e0007 */
[--C-:B------:R-:W-:Y:S02]  /*1eaf0*/  @!P3 IMAD.IADD R14, R14, 0x1, -R27.reuse ;  /* 0x000000010e0eb824 */ /* 0x100fe400078e0a1b */
[----:B------:R-:W-:Y:S02]  /*1eb00*/  IMAD.MOV R8, RZ, RZ, -R8 ;  /* 0x000000ffff087224 */ /* 0x000fe400078e0a08 */
[----:B------:R-:W-:Y:S01]  /*1eb10*/  @!P2 IMAD.MOV R16, RZ, RZ, -R16 ;  /* 0x000000ffff10a224 */ /* 0x000fe200078e0a10 */
[----:B------:R-:W-:Y:S01]  /*1eb20*/  ISETP.GT.U32.AND P3, PT, R27, R14, PT ;  /* 0x0000000e1b00720c */ /* 0x000fe20003f64070 */
[----:B------:R-:W-:Y:S01]  /*1eb30*/  @!P4 IMAD.IADD R4, R4, 0x1, -R27 ;  /* 0x000000010404c824 */ /* 0x000fe200078e0a1b */
[----:B------:R-:W-:Y:S01]  /*1eb40*/  ISETP.GE.AND P4, PT, R17, RZ, PT ;  /* 0x000000ff1100720c */ /* 0x000fe20003f86270 */
[----:B------:R-:W-:Y:S01]  /*1eb50*/  IMAD R11, R27, R8, R11 ;  /* 0x000000081b0b7224 */ /* 0x000fe200078e020b */
[----:B------:R-:W2:Y:S01]  /*1eb60*/  LDL.LU R17, [R1+0xac4] ;  /* 0x000ac40001117983 */ /* 0x000ea20000300800 */
[----:B------:R-:W-:-:S03]  /*1eb70*/  @!P1 IMAD.MOV R6, RZ, RZ, -R6 ;  /* 0x000000ffff069224 */ /* 0x000fc600078e0a06 */
[----:B------:R-:W4:Y:S04]  /*1eb80*/  LDL.LU R8, [R1+0xabc] ;  /* 0x000abc0001087983 */ /* 0x000f280000300800 */
[----:B------:R0:W-:Y:S01]  /*1eb90*/  STL [R1+0x140], R16 ;  /* 0x0001401001007387 */ /* 0x0001e20000100800 */
[----:B---3--:R-:W-:Y:S01]  /*1eba0*/  IABS R7, R19 ;  /* 0x0000001300077213 */ /* 0x008fe20000000000 */
[----:B------:R-:W-:Y:S02]  /*1ebb0*/  @!P5 IMAD.MOV R2, RZ, RZ, -R2 ;  /* 0x000000ffff02d224 */ /* 0x000fe400078e0a02 */
[----:B------:R-:W-:Y:S02]  /*1ebc0*/  @!P3 IMAD.IADD R14, R14, 0x1, -R27 ;  /* 0x000000010e0eb824 */ /* 0x000fe400078e0a1b */
[----:B-----5:R-:W-:-:S02]  /*1ebd0*/  IMAD.MOV.U32 R19, RZ, RZ, R3 ;  /* 0x000000ffff137224 */ /* 0x020fc400078e0003 */
[----:B------:R-:W3:Y:S04]  /*1ebe0*/  LDL.LU R3, [R1+0xacc] ;  /* 0x000acc0001037983 */ /* 0x000ee80000300800 */
[----:B0-----:R-:W5:Y:S04]  /*1ebf0*/  LDL.LU R16, [R1+0xad0] ;  /* 0x000ad00001107983 */ /* 0x001f680000300800 */
[----:B------:R0:W-:Y:S02]  /*1ec00*/  STL [R1+0x13c], R6 ;  /* 0x00013c0601007387 */ /* 0x0001e40000100800 */
[----:B0-----:R-:W-:-:S04]  /*1ec10*/  IMAD.MOV.U32 R6, RZ, RZ, R5 ;  /* 0x000000ffff067224 */ /* 0x001fc800078e0005 */
[----:B------:R-:W-:-:S05]  /*1ec20*/  @!P6 IMAD.MOV R6, RZ, RZ, -R6 ;  /* 0x000000ffff06e224 */ /* 0x000fca00078e0a06 */
[----:B------:R-:W-:Y:S04]  /*1ec30*/  STL [R1+0x138], R6 ;  /* 0x0001380601007387 */ /* 0x000fe80000100800 */
[----:B------:R-:W-:Y:S04]  /*1ec40*/  STL [R1+0x178], R2 ;  /* 0x0001780201007387 */ /* 0x000fe80000100800 */
[----:B------:R0:W-:Y:S04]  /*1ec50*/  STL [R1+0x41a8], R14 ;  /* 0x0041a80e01007387 */ /* 0x0001e80000100800 */
[----:B0-----:R-:W2:Y:S01]  /*1ec60*/  LDL.LU R14, [R1+0xac0] ;  /* 0x000ac000010e7983 */ /* 0x001ea20000300800 */
[----:B------:R-:W-:-:S02]  /*1ec70*/  IABS R12, R15 ;  /* 0x0000000f000c7213 */ /* 0x000fc40000000000 */
[----:B------:R-:W-:-:S03]  /*1ec80*/  ISETP.GT.U32.AND P2, PT, R27, R4, PT ;  /* 0x000000041b00720c */ /* 0x000fc60003f44070 */
[----:B------:R-:W-:-:S04]  /*1ec90*/  IMAD.HI.U32 R9, R0, R12, RZ ;  /* 0x0000000c00097227 */ /* 0x000fc800078e00ff */
[----:B------:R-:W-:-:S04]  /*1eca0*/  IMAD.MOV R9, RZ, RZ, -R9 ;  /* 0x000000ffff097224 */ /* 0x000fc800078e0a09 */
[----:B------:R-:W-:Y:S02]  /*1ecb0*/  IMAD R12, R27, R9, R12 ;  /* 0x000000091b0c7224 */ /* 0x000fe400078e020c */
[----:B------:R-:W-:-:S03]  /*1ecc0*/  @!P2 IMAD.IADD R4, R4, 0x1, -R27 ;  /* 0x000000010404a824 */ /* 0x000fc600078e0a1b */
[C---:B------:R-:W-:Y:S02]  /*1ecd0*/  ISETP.GT.U32.AND P6, PT, R27.reuse, R12, PT ;  /* 0x0000000c1b00720c */ /* 0x040fe40003fc4070 */
[----:B------:R-:W-:Y:S01]  /*1ece0*/  ISETP.GT.U32.AND P2, PT, R27, R11, PT ;  /* 0x0000000b1b00720c */ /* 0x000fe20003f44070 */
[----:B------:R-:W-:-:S10]  /*1ecf0*/  IMAD.HI.U32 R2, R0, R7, RZ ;  /* 0x0000000700027227 */ /* 0x000fd400078e00ff */
[--C-:B------:R-:W-:Y:S02]  /*1ed00*/  @!P6 IMAD.IADD R12, R12, 0x1, -R27.reuse ;  /* 0x000000010c0ce824 */ /* 0x100fe400078e0a1b */
[----:B------:R-:W-:-:S03]  /*1ed10*/  @!P2 IMAD.IADD R11, R11, 0x1, -R27 ;  /* 0x000000010b0ba824 */ /* 0x000fc600078e0a1b */
[C---:B------:R-:W-:Y:S01]  /*1ed20*/  ISETP.GT.U32.AND P2, PT, R27.reuse, R12, PT ;  /* 0x0000000c1b00720c */ /* 0x040fe20003f44070 */
[----:B------:R-:W-:Y:S01]  /*1ed30*/  IMAD.MOV R2, RZ, RZ, -R2 ;  /* 0x000000ffff027224 */ /* 0x000fe200078e0a02 */
[----:B------:R-:W-:-:S03]  /*1ed40*/  ISETP.GT.U32.AND P1, PT, R27, R13, PT ;  /* 0x0000000d1b00720c */ /* 0x000fc60003f24070 */
[----:B------:R-:W-:-:S08]  /*1ed50*/  IMAD R7, R27, R2, R7 ;  /* 0x000000021b077224 */ /* 0x000fd000078e0207 */
[--C-:B------:R-:W-:Y:S01]  /*1ed60*/  @!P2 IMAD.IADD R12, R12, 0x1, -R27.reuse ;  /* 0x000000010c0ca824 */ /* 0x100fe200078e0a1b */
[----:B------:R-:W-:Y:S01]  /*1ed70*/  ISETP.GT.U32.AND P2, PT, R27, R7, PT ;  /* 0x000000071b00720c */ /* 0x000fe20003f44070 */
[----:B------:R-:W-:Y:S02]  /*1ed80*/  @!P0 IMAD.MOV R4, RZ, RZ, -R4 ;  /* 0x000000ffff048224 */ /* 0x000fe400078e0a04 */
[--C-:B------:R-:W-:Y:S01]  /*1ed90*/  @!P1 IMAD.IADD R13, R13, 0x1, -R27.reuse ;  /* 0x000000010d0d9824 */ /* 0x100fe200078e0a1b */
[----:B------:R-:W-:Y:S02]  /*1eda0*/  ISETP.GE.AND P1, PT, R18, RZ, PT ;  /* 0x000000ff1200720c */ /* 0x000fe40003f26270 */
[----:B------:R-:W5:Y:S04]  /*1edb0*/  LDL.LU R18, [R1+0xad8] ;  /* 0x000ad80001127983 */ /* 0x000f680000300800 */
[----:B------:R-:W-:Y:S03]  /*1edc0*/  STL [R1+0x174], R4 ;  /* 0x0001740401007387 */ /* 0x000fe60000100800 */
[----:B------:R-:W-:Y:S01]  /*1edd0*/  @!P2 IMAD.IADD R7, R7, 0x1, -R27 ;  /* 0x000000010707a824 */ /* 0x000fe200078e0a1b */
[----:B--2---:R-:W-:-:S02]  /*1ede0*/  ISETP.GE.AND P2, PT, R14, RZ, PT ;  /* 0x000000ff0e00720c */ /* 0x004fc40003f46270 */
[----:B------:R-:W2:Y:S01]  /*1edf0*/  LDL.LU R14, [R1+0x41a8] ;  /* 0x0041a800010e7983 */ /* 0x000ea20000300800 */
[----:B------:R-:W-:Y:S02]  /*1ee00*/  ISETP.GE.AND P5, PT, R10, RZ, PT ;  /* 0x000000ff0a00720c */ /* 0x000fe40003fa6270 */
[----:B------:R-:W-:Y:S02]  /*1ee10*/  IABS R10, R19 ;  /* 0x00000013000a7213 */ /* 0x000fe40000000000 */
[----:B------:R-:W-:-:S03]  /*1ee20*/  ISETP.GE.AND P3, PT, R15, RZ, PT ;  /* 0x000000ff0f00720c */ /* 0x000fc60003f66270 */
[----:B------:R-:W-:-:S04]  /*1ee30*/  IMAD.HI.U32 R15, R0, R10, RZ ;  /* 0x0000000a000f7227 */ /* 0x000fc800078e00ff */
[----:B------:R-:W-:-:S04]  /*1ee40*/  IMAD.MOV R15, RZ, RZ, -R15 ;  /* 0x000000ffff0f7224 */ /* 0x000fc800078e0a0f */
[C---:B------:R-:W-:Y:S02]  /*1ee50*/  IMAD R10, R27.reuse, R15, R10 ;  /* 0x0000000f1b0a7224 */ /* 0x040fe400078e020a */
[----:B------:R-:W5:Y:S01]  /*1ee60*/  LDL.LU R15, [R1+0xad4] ;  /* 0x000ad400010f7983 */ /* 0x000f620000300800 */
[----:B------:R-:W-:Y:S01]  /*1ee70*/  ISETP.GT.U32.AND P6, PT, R27, R13, PT ;  /* 0x0000000d1b00720c */ /* 0x000fe20003fc4070 */
[----:B------:R-:W-:-:S12]  /*1ee80*/  @!P3 IMAD.MOV R12, RZ, RZ, -R12 ;  /* 0x000000ffff0cb224 */ /* 0x000fd800078e0a0c */
[----:B------:R-:W-:-:S04]  /*1ee90*/  @!P6 IMAD.IADD R13, R13, 0x1, -R27 ;  /* 0x000000010d0de824 */ /* 0x000fc800078e0a1b */
[----:B------:R-:W-:Y:S01]  /*1eea0*/  @!P5 IMAD.MOV R13, RZ, RZ, -R13 ;  /* 0x000000ffff0dd224 */ /* 0x000fe200078e0a0d */
[----:B----4-:R-:W-:-:S05]  /*1eeb0*/  IABS R9, R8 ;  /* 0x0000000800097213 */ /* 0x010fca0000000000 */
[----:B------:R-:W-:-:S04]  /*1eec0*/  IMAD.HI.U32 R5, R0, R9, RZ ;  /* 0x0000000900057227 */ /* 0x000fc800078e00ff */
[----:B------:R-:W-:-:S04]  /*1eed0*/  IMAD.MOV R5, RZ, RZ, -R5 ;  /* 0x000000ffff057224 */ /* 0x000fc800078e0a05 */
[----:B------:R-:W-:Y:S02]  /*1eee0*/  IMAD R9, R27, R5, R9 ;  /* 0x000000051b097224 */ /* 0x000fe400078e0209 */
[----:B--2---:R-:W-:-:S05]  /*1eef0*/  @!P4 IMAD.MOV R14, RZ, RZ, -R14 ;  /* 0x000000ffff0ec224 */ /* 0x004fca00078e0a0e */
[----:B------:R0:W-:Y:S04]  /*1ef00*/  STL [R1+0x130], R14 ;  /* 0x0001300e01007387 */ /* 0x0001e80000100800 */
[----:B------:R1:W-:Y:S04]  /*1ef10*/  STL [R1+0x12c], R13 ;  /* 0x00012c0d01007387 */ /* 0x0003e80000100800 */
[----:B------:R2:W-:Y:S01]  /*1ef20*/  STL [R1+0x128], R12 ;  /* 0x0001280c01007387 */ /* 0x0005e20000100800 */
[----:B0-----:R-:W-:-:S03]  /*1ef30*/  IMAD.MOV.U32 R14, RZ, RZ, R19 ;  /* 0x000000ffff0e7224 */ /* 0x001fc600078e0013 */
[----:B------:R-:W4:Y:S01]  /*1ef40*/  LDL.LU R19, [R1+0xadc] ;  /* 0x000adc0001137983 */ /* 0x000f220000300800 */
[C---:B------:R-:W-:Y:S02]  /*1ef50*/  ISETP.GT.U32.AND P6, PT, R27.reuse, R9, PT ;  /* 0x000000091b00720c */ /* 0x040fe40003fc4070 */
[----:B------:R-:W-:Y:S02]  /*1ef60*/  IABS R5, R17 ;  /* 0x0000001100057213 */ /* 0x000fe40000000000 */
[----:B------:R-:W-:-:S03]  /*1ef70*/  ISETP.GT.U32.AND P0, PT, R27, R11, PT ;  /* 0x0000000b1b00720c */ /* 0x000fc60003f04070 */
[----:B------:R-:W-:Y:S01]  /*1ef80*/  IMAD.HI.U32 R2, R0, R5, RZ ;  /* 0x0000000500027227 */ /* 0x000fe200078e00ff */
[----:B---3--:R-:W-:-:S03]  /*1ef90*/  IABS R4, R3 ;  /* 0x0000000300047213 */ /* 0x008fc60000000000 */
[----:B------:R-:W-:Y:S02]  /*1efa0*/  IMAD.MOV R2, RZ, RZ, -R2 ;  /* 0x000000ffff027224 */ /* 0x000fe400078e0a02 */
[----:B------:R-:W-:Y:S02]  /*1efb0*/  @!P6 IMAD.IADD R9, R9, 0x1, -R27 ;  /* 0x000000010909e824 */ /* 0x000fe400078e0a1b */
[----:B------:R-:W-:Y:S02]  /*1efc0*/  IMAD R5, R27, R2, R5 ;  /* 0x000000021b057224 */ /* 0x000fe400078e0205 */
[----:B------:R-:W-:Y:S01]  /*1efd0*/  @!P0 IMAD.IADD R11, R11, 0x1, -R27 ;  /* 0x000000010b0b8824 */ /* 0x000fe200078e0a1b */
[----:B------:R-:W-:Y:S01]  /*1efe0*/  ISETP.GE.AND P0, PT, R8, RZ, PT ;  /* 0x000000ff0800720c */ /* 0x000fe20003f06270 */
[----:B------:R-:W-:Y:S01]  /*1eff0*/  IMAD.HI.U32 R8, R0, R4, RZ ;  /* 0x0000000400087227 */ /* 0x000fe200078e00ff */
[C---:B------:R-:W-:Y:S02]  /*1f000*/  ISETP.GT.U32.AND P4, PT, R27.reuse, R9, PT ;  /* 0x000000091b00720c */ /* 0x040fe40003f84070 */
[C---:B------:R-:W-:Y:S01]  /*1f010*/  ISETP.GT.U32.AND P6, PT, R27.reuse, R5, PT ;  /* 0x000000051b00720c */ /* 0x040fe20003fc4070 */
[----:B------:R-:W-:Y:S01]  /*1f020*/  IMAD.MOV R8, RZ, RZ, -R8 ;  /* 0x000000ffff087224 */ /* 0x000fe200078e0a08 */
[----:B------:R-:W-:-:S02]  /*1f030*/  ISETP.GT.U32.AND P5, PT, R27, R7, PT ;  /* 0x000000071b00720c */ /* 0x000fc40003fa4070 */
[C---:B------:R-:W-:Y:S01]  /*1f040*/  ISETP.GT.U32.AND P3, PT, R27.reuse, R10, PT ;  /* 0x0000000a1b00720c */ /* 0x040fe20003f64070 */
[----:B------:R-:W-:Y:S01]  /*1f050*/  IMAD R4, R27, R8, R4 ;  /* 0x000000081b047224 */ /* 0x000fe200078e0204 */
[----:B-----5:R-:W-:Y:S01]  /*1f060*/  IABS R8, R15 ;  /* 0x0000000f00087213 */ /* 0x020fe20000000000 */
[----:B-1----:R-:W-:-:S04]  /*1f070*/  IMAD.MOV.U32 R13, RZ, RZ, R11 ;  /* 0x000000ffff0d7224 */ /* 0x002fc800078e000b */
[----:B------:R-:W-:Y:S02]  /*1f080*/  @!P4 IMAD.IADD R9, R9, 0x1, -R27 ;  /* 0x000000010909c824 */ /* 0x000fe400078e0a1b */
[----:B------:R-:W-:Y:S02]  /*1f090*/  @!P1 IMAD.MOV R13, RZ, RZ, -R13 ;  /* 0x000000ffff0d9224 */ /* 0x000fe400078e0a0d */
[----:B------:R-:W-:Y:S02]  /*1f0a0*/  @!P6 IMAD.IADD R5, R5, 0x1, -R27 ;  /* 0x000000010505e824 */ /* 0x000fe400078e0a1b */
[----:B--2---:R-:W-:Y:S01]  /*1f0b0*/  IMAD.HI.U32 R12, R0, R8, RZ ;  /* 0x00000008000c7227 */ /* 0x004fe200078e00ff */
[----:B------:R-:W-:Y:S03]  /*1f0c0*/  STL [R1+0x124], R13 ;  /* 0x0001240d01007387 */ /* 0x000fe60000100800 */
[----:B------:R-:W-:-:S02]  /*1f0d0*/  @!P0 IMAD.MOV R9, RZ, RZ, -R9 ;  /* 0x000000ffff098224 */ /* 0x000fc400078e0a09 */
[--C-:B------:R-:W-:Y:S01]  /*1f0e0*/  @!P5 IMAD.IADD R7, R7, 0x1, -R27.reuse ;  /* 0x000000010707d824 */ /* 0x100fe200078e0a1b */
[----:B------:R-:W-:Y:S01]  /*1f0f0*/  ISETP.GE.AND P5, PT, R17, RZ, PT ;  /* 0x000000ff1100720c */ /* 0x000fe20003fa6270 */
[----:B------:R-:W-:Y:S01]  /*1f100*/  IMAD.MOV R12, RZ, RZ, -R12 ;  /* 0x000000ffff0c7224 */ /* 0x000fe200078e0a0c */
[----:B------:R-:W-:Y:S01]  /*1f110*/  ISETP.GT.U32.AND P6, PT, R27, R5, PT ;  /* 0x000000051b00720c */ /* 0x000fe20003fc4070 */
[----:B------:R-:W-:Y:S01]  /*1f120*/  @!P3 IMAD.IADD R10, R10, 0x1, -R27 ;  /* 0x000000010a0ab824 */ /* 0x000fe200078e0a1b */
[----:B------:R-:W2:Y:S01]  /*1f130*/  LDL.LU R17, [R1+0xae0] ;  /* 0x000ae00001117983 */ /* 0x000ea20000300800 */
[----:B------:R-:W-:Y:S01]  /*1f140*/  ISETP.GE.AND P3, PT, R3, RZ, PT ;  /* 0x000000ff0300720c */ /* 0x000fe20003f66270 */
[----:B------:R-:W-:Y:S02]  /*1f150*/  IMAD R8, R27, R12, R8 ;  /* 0x0000000c1b087224 */ /* 0x000fe400078e0208 */
[----:B------:R-:W3:Y:S01]  /*1f160*/  LDL.LU R3, [R1+0x41a4] ;  /* 0x0041a40001037983 */ /* 0x000ee20000300800 */
[----:B------:R-:W-:-:S03]  /*1f170*/  IABS R6, R16 ;  /* 0x0000001000067213 */ /* 0x000fc60000000000 */
[----:B------:R0:W-:Y:S02]  /*1f180*/  STL [R1+0x11c], R9 ;  /* 0x00011c0901007387 */ /* 0x0001e40000100800 */
[----:B------:R-:W-:-:S04]  /*1f190*/  IMAD.HI.U32 R2, R0, R6, RZ ;  /* 0x0000000600027227 */ /* 0x000fc800078e00ff */
[----:B0-----:R-:W-:-:S04]  /*1f1a0*/  IMAD.MOV.U32 R9, RZ, RZ, R7 ;  /* 0x000000ffff097224 */ /* 0x001fc800078e0007 */
[----:B------:R-:W-:Y:S01]  /*1f1b0*/  @!P2 IMAD.MOV R9, RZ, RZ, -R9 ;  /* 0x000000ffff09a224 */ /* 0x000fe200078e0a09 */
[----:B------:R-:W-:Y:S01]  /*1f1c0*/  ISETP.GT.U32.AND P2, PT, R27, R8, PT ;  /* 0x000000081b00720c */ /* 0x000fe20003f44070 */
[----:B------:R-:W-:Y:S02]  /*1f1d0*/  IMAD.MOV R2, RZ, RZ, -R2 ;  /* 0x000000ffff027224 */ /* 0x000fe400078e0a02 */
[----:B------:R-:W-:Y:S02]  /*1f1e0*/  @!P6 IMAD.IADD R5, R5, 0x1, -R27 ;  /* 0x000000010505e824 */ /* 0x000fe400078e0a1b */
[----:B------:R-:W-:Y:S02]  /*1f1f0*/  IMAD R6, R27, R2, R6 ;  /* 0x000000021b067224 */ /* 0x000fe400078e0206 */
[----:B------:R-:W-:Y:S01]  /*1f200*/  @!P5 IMAD.MOV R5, RZ, RZ, -R5 ;  /* 0x000000ffff05d224 */ /* 0x000fe200078e0a05 */
[----:B------:R-:W-:Y:S01]  /*1f210*/  STL [R1+0x118], R9 ;  /* 0x0001180901007387 */ /* 0x000fe20000100800 */
[----:B------:R-:W-:-:S02]  /*1f220*/  ISETP.GE.AND P5, PT, R16, RZ, PT ;  /* 0x000000ff1000720c */ /* 0x000fc40003fa6270 */
[----:B------:R-:W-:Y:S01]  /*1f230*/  ISETP.GT.U32.AND P4, PT, R27, R6, PT ;  /* 0x000000061b00720c */ /* 0x000fe20003f84070 */
[----:B------:R-:W5:Y:S01]  /*1f240*/  LDL.LU R16, [R1+0xae4] ;  /* 0x000ae40001107983 */ /* 0x000f620000300800 */
[----:B------:R-:W-:-:S03]  /*1f250*/  @!P2 IMAD.IADD R8, R8, 0x1, -R27 ;  /* 0x000000010808a824 */ /* 0x000fc600078e0a1b */
[----:B------:R0:W-:Y:S08]  /*1f260*/  STL [R1+0x114], R5 ;  /* 0x0001140501007387 */ /* 0x0001f00000100800 */
[----:B------:R-:W-:-:S05]  /*1f270*/  @!P4 IMAD.IADD R6, R6, 0x1, -R27 ;  /* 0x000000010606c824 */ /* 0x000fca00078e0a1b */
[----:B------:R-:W-:Y:S02]  /*1f280*/  ISETP.GT.U32.AND P4, PT, R27, R6, PT ;  /* 0x000000061b00720c */ /* 0x000fe40003f84070 */
[----:B------:R-:W-:-:S11]  /*1f290*/  IABS R2, R18 ;  /* 0x0000001200027213 */ /* 0x000fd60000000000 */
[----:B------:R-:W-:Y:S01]  /*1f2a0*/  @!P4 IMAD.IADD R6, R6, 0x1, -R27 ;  /* 0x000000010606c824 */ /* 0x000fe200078e0a1b */
[----:B------:R-:W-:Y:S01]  /*1f2b0*/  ISETP.GE.AND P4, PT, R18, RZ, PT ;  /* 0x000000ff1200720c */ /* 0x000fe20003f86270 */
[----:B------:R-:W-:Y:S01]  /*1f2c0*/  IMAD.MOV.U32 R18, RZ, RZ, R28 ;  /* 0x000000ffff127224 */ /* 0x000fe200078e001c */
[----:B----4-:R-:W-:Y:S02]  /*1f2d0*/  IABS R7, R19 ;  /* 0x0000001300077213 */ /* 0x010fe40000000000 */
[----:B------:R-:W-:Y:S02]  /*1f2e0*/  ISETP.GE.AND P2, PT, R19, RZ, PT ;  /* 0x000000ff1300720c */ /* 0x000fe40003f46270 */
[----:B------:R-:W4:Y:S04]  /*1f2f0*/  LDL.LU R19, [R1+0xb0c] ;  /* 0x000b0c0001137983 */ /* 0x000f280000300800 */
[----:B------:R-:W3:Y:S01]  /*1f300*/  LDL.LU R28, [R1+0xae8] ;  /* 0x000ae800011c7983 */ /* 0x000ee20000300800 */
[----:B------:R-:W-:-:S02]  /*1f310*/  ISETP.GT.U32.AND P1, PT, R27, R4, PT ;  /* 0x000000041b00720c */ /* 0x000fc40003f24070 */
[----:B------:R-:W-:-:S11]  /*1f320*/  ISETP.GE.AND P6, PT, R14, RZ, PT ;  /* 0x000000ff0e00720c */ /* 0x000fd60003fc6270 */
[----:B------:R-:W-:Y:S01]  /*1f330*/  @!P1 IMAD.IADD R4, R4, 0x1, -R27 ;  /* 0x0000000104049824 */ /* 0x000fe200078e0a1b */
[----:B------:R-:W-:-:S04]  /*1f340*/  ISETP.GT.U32.AND P1, PT, R27, R10, PT ;  /* 0x0000000a1b00720c */ /* 0x000fc80003f24070 */
[----:B------:R-:W-:Y:S01]  /*1f350*/  ISETP.GT.U32.AND P0, PT, R27, R4, PT ;  /* 0x000000041b00720c */ /* 0x000fe20003f04070 */
[----:B0-----:R-:W-:-:S08]  /*1f360*/  IMAD.HI.U32 R5, R0, R7, RZ ;  /* 0x0000000700057227 */ /* 0x001fd000078e00ff */
[----:B------:R-:W-:Y:S02]  /*1f370*/  @!P1 IMAD.IADD R10, R10, 0x1, -R27 ;  /* 0x000000010a0a9824 */ /* 0x000fe400078e0a1b */
[----:B------:R-:W-:Y:S02]  /*1f380*/  IMAD.MOV R5, RZ, RZ, -R5 ;  /* 0x000000ffff057224 */ /* 0x000fe400078e0a05 */
[----:B------:R-:W-:Y:S02]  /*1f390*/  @!P6 IMAD.MOV R10, RZ, RZ, -R10 ;  /* 0x000000ffff0ae224 */ /* 0x000fe400078e0a0a */
[----:B------:R-:W-:Y:S02]  /*1f3a0*/  @!P0 IMAD.IADD R4, R4, 0x1, -R27 ;  /* 0x0000000104048824 */ /* 0x000fe400078e0a1b */
[----:B------:R-:W-:Y:S01]  /*1f3b0*/  IMAD.HI.U32 R11, R0, R2, RZ ;  /* 0x00000002000b7227 */ /* 0x000fe200078e00ff */
[----:B------:R0:W-:Y:S03]  /*1f3c0*/  STL [R1+0x10c], R10 ;  /* 0x00010c0a01007387 */ /* 0x0001e60000100800 */
[----:B------:R-:W-:-:S02]  /*1f3d0*/  IMAD R7, R27, R5, R7 ;  /* 0x000000051b077224 */ /* 0x000fc400078e0207 */
[----:B------:R-:W-:Y:S02]  /*1f3e0*/  IMAD.MOV R11, RZ, RZ, -R11 ;  /* 0x000000ffff0b7224 */ /* 0x000fe400078e0a0b */
[----:B0-----:R-:W-:Y:S02]  /*1f3f0*/  IMAD.MOV.U32 R10, RZ, RZ, R4 ;  /* 0x000000ffff0a7224 */ /* 0x001fe400078e0004 */
[C---:B------:R-:W-:Y:S02]  /*1f400*/  IMAD R2, R27.reuse, R11, R2 ;  /* 0x0000000b1b027224 */ /* 0x040fe400078e0202 */
[----:B------:R-:W-:Y:S01]  /*1f410*/  @!P3 IMAD.MOV R10, RZ, RZ, -R10 ;  /* 0x000000ffff0ab224 */ /* 0x000fe200078e0a0a */
[C---:B------:R-:W-:Y:S02]  /*1f420*/  ISETP.GT.U32.AND P3, PT, R27.reuse, R7, PT ;  /* 0x000000071b00720c */ /* 0x040fe40003f64070 */
[----:B------:R-:W-:Y:S01]  /*1f430*/  ISETP.GT.U32.AND P1, PT, R27, R2, PT ;  /* 0x000000021b00720c */ /* 0x000fe20003f24070 */
[----:B------:R-:W-:Y:S01]  /*1f440*/  @!P5 IMAD.MOV R6, RZ, RZ, -R6 ;  /* 0x000000ffff06d224 */ /* 0x000fe200078e0a06 */
[----:B--2---:R-:W-:Y:S01]  /*1f450*/  IABS R9, R17 ;  /* 0x0000001100097213 */ /* 0x004fe20000000000 */
[----:B------:R-:W-:Y:S01]  /*1f460*/  STL [R1+0x108], R10 ;  /* 0x0001080a01007387 */ /* 0x000fe20000100800 */
[----:B------:R-:W-:-:S02]  /*1f470*/  ISETP.GE.AND P5, PT, R17, RZ, PT ;  /* 0x000000ff1100720c */ /* 0x000fc40003fa6270 */
[----:B------:R-:W-:Y:S01]  /*1f480*/  ISETP.GE.AND P0, PT, R15, RZ, PT ;  /* 0x000000ff0f00720c */ /* 0x000fe20003f06270 */
[----:B------:R-:W2:Y:S01]  /*1f490*/  LDL.LU R17, [R1+0xaf0] ;  /* 0x000af00001117983 */ /* 0x000ea20000300800 */
[----:B------:R-:W-:-:S03]  /*1f4a0*/  ISETP.GT.U32.AND P6, PT, R27, R8, PT ;  /* 0x000000081b00720c */ /* 0x000fc60003fc4070 */
[----:B------:R4:W-:Y:S01]  /*1f4b0*/  STL [R1+0x104], R6 ;  /* 0x0001040601007387 */ /* 0x0009e20000100800 */
[----:B------:R-:W-:-:S03]  /*1f4c0*/  @!P3 IMAD.IADD R7, R7, 0x1, -R27 ;  /* 0x000000010707b824 */ /* 0x000fc600078e0a1b */
[----:B------:R-:W2:Y:S01]  /*1f4d0*/  LDL.LU R15, [R1+0xaec] ;  /* 0x000aec00010f7983 */ /* 0x000ea20000300800 */
[----:B------:R-:W-:-:S05]  /*1f4e0*/  @!P1 IMAD.IADD R2, R2, 0x1, -R27 ;  /* 0x0000000102029824 */ /* 0x000fca00078e0a1b */
[----:B------:R-:W-:Y:S01]  /*1f4f0*/  ISETP.GT.U32.AND P1, PT, R27, R2, PT ;  /* 0x000000021b00720c */ /* 0x000fe20003f24070 */
[----:B------:R-:W-:-:S04]  /*1f500*/  @!P6 IMAD.IADD R8, R8, 0x1, -R27 ;  /* 0x000000010808e824 */ /* 0x000fc800078e0a1b */
[----:B------:R-:W-:Y:S01]  /*1f510*/  @!P0 IMAD.MOV R8, RZ, RZ, -R8 ;  /* 0x000000ffff088224 */ /* 0x000fe200078e0a08 */
[----:B------:R-:W-:-:S07]  /*1f520*/  ISETP.GT.U32.AND P0, PT, R27, R7, PT ;  /* 0x000000071b00720c */ /* 0x000fce0003f04070 */
[----:B------:R-:W-:-:S04]  /*1f530*/  @!P1 IMAD.IADD R2, R2, 0x1, -R27 ;  /* 0x0000000102029824 */ /* 0x000fc800078e0a1b */
[----:B------:R-:W-:Y:S02]  /*1f540*/  @!P4 IMAD.MOV R2, RZ, RZ, -R2 ;  /* 0x000000ffff02c224 */ /* 0x000fe400078e0a02 */
[----:B------:R-:W-:Y:S01]  /*1f550*/  @!P0 IMAD.IADD R7, R7, 0x1, -R27 ;  /* 0x0000000107078824 */ /* 0x000fe200078e0a1b */
[----:B----4-:R-:W-:Y:S02]  /*1f560*/  IABS R6, R19 ;  /* 0x0000001300067213 */ /* 0x010fe40000000000 */
[----:B------:R-:W-:Y:S02]  /*1f570*/  ISETP.GE.AND P3, PT, R19, RZ, PT ;  /* 0x000000ff1300720c */ /* 0x000fe40003f66270 */
[----:B------:R-:W4:Y:S01]  /*1f580*/  LDL.LU R19, [R1+0xaf4] ;  /* 0x000af40001137983 */ /* 0x000f220000300800 */
[----:B---3--:R-:W-:Y:S02]  /*1f590*/  IABS R10, R28 ;  /* 0x0000001c000a7213 */ /* 0x008fe40000000000 */
[----:B------:R-:W-:Y:S01]  /*1f5a0*/  ISETP.GE.AND P0, PT, R28, RZ, PT ;  /* 0x000000ff1c00720c */ /* 0x000fe20003f06270 */
[----:B------:R0:W-:Y:S04]  /*1f5b0*/  STL [R1+0xfc], R8 ;  /* 0x0000fc0801007387 */ /* 0x0001e80000100800 */
[----:B------:R2:W-:Y:S04]  /*1f5c0*/  STL [R1+0xf8], R2 ;  /* 0x0000f80201007387 */ /* 0x0005e80000100800 */
[----:B------:R-:W3:Y:S01]  /*1f5d0*/  LDL.LU R28, [R1+0xaf8] ;  /* 0x000af800011c7983 */ /* 0x000ee20000300800 */
[----:B------:R-:W-:-:S04]  /*1f5e0*/  IMAD.HI.U32 R5, R0, R9, RZ ;  /* 0x0000000900057227 */ /* 0x000fc800078e00ff */
[----:B------:R-:W-:-:S04]  /*1f5f0*/  IMAD.MOV R5, RZ, RZ, -R5 ;  /* 0x000000ffff057224 */ /* 0x000fc800078e0a05 */
[----:B------:R-:W-:-:S05]  /*1f600*/  IMAD R9, R27, R5, R9 ;  /* 0x000000051b097224 */ /* 0x000fca00078e0209 */
[----:B------:R-:W-:Y:S02]  /*1f610*/  ISETP.GT.U32.AND P1, PT, R27, R9, PT ;  /* 0x000000091b00720c */ /* 0x000fe40003f24070 */
[----:B-----5:R-:W-:-:S05]  /*1f620*/  IABS R4, R16 ;  /* 0x0000001000047213 */ /* 0x020fca0000000000 */
[----:B------:R-:W-:-:S06]  /*1f630*/  IMAD.HI.U32 R5, R0, R4, RZ ;  /* 0x0000000400057227 */ /* 0x000fcc00078e00ff */
[----:B------:R-:W-:Y:S02]  /*1f640*/  @!P1 IMAD.IADD R9, R9, 0x1, -R27 ;  /* 0x0000000109099824 */ /* 0x000fe400078e0a1b */
[----:B------:R-:W-:Y:S02]  /*1f650*/  IMAD.MOV R5, RZ, RZ, -R5 ;  /* 0x000000ffff057224 */ /* 0x000fe400078e0a05 */
[----:B------:R-:W-:Y:S01]  /*1f660*/  IMAD.HI.U32 R11, R0, R6, RZ ;  /* 0x00000006000b7227 */ /* 0x000fe200078e00ff */
[----:B------:R-:W-:-:S03]  /*1f670*/  ISETP.GT.U32.AND P1, PT, R27, R9, PT ;  /* 0x000000091b00720c */ /* 0x000fc60003f24070 */
[----:B------:R-:W-:Y:S02]  /*1f680*/  IMAD R4, R27, R5, R4 ;  /* 0x000000051b047224 */ /* 0x000fe400078e0204 */
[----:B------:R-:W-:-:S03]  /*1f690*/  IMAD.MOV R11, RZ, RZ, -R11 ;  /* 0x000000ffff0b7224 */ /* 0x000fc600078e0a0b */
[C---:B------:R-:W-:Y:S01]  /*1f6a0*/  ISETP.GT.U32.AND P4, PT, R27.reuse, R4, PT ;  /* 0x000000041b00720c */ /* 0x040fe20003f84070 */
[----:B------:R-:W-:-:S04]  /*1f6b0*/  IMAD R6, R27, R11, R6 ;  /* 0x0000000b1b067224 */ /* 0x000fc800078e0206 */
[----:B------:R-:W-:Y:S01]  /*1f6c0*/  @!P1 IMAD.IADD R9, R9, 0x1, -R27 ;  /* 0x0000000109099824 */ /* 0x000fe200078e0a1b */
[----:B------:R-:W-:-:S07]  /*1f6d0*/  ISETP.GT.U32.AND P1, PT, R27, R6, PT ;  /* 0x000000061b00720c */ /* 0x000fce0003f24070 */
[----:B------:R-:W-:Y:S02]  /*1f6e0*/  @!P4 IMAD.IADD R4, R4, 0x1, -R27 ;  /* 0x000000010404c824 */ /* 0x000fe400078e0a1b */
[----:B0-----:R-:W-:-:S03]  /*1f6f0*/  IMAD.HI.U32 R8, R0, R10, RZ ;  /* 0x0000000a00087227 */ /* 0x001fc600078e00ff */
[----:B------:R-:W-:Y:S01]  /*1f700*/  ISETP.GT.U32.AND P4, PT, R27, R4, PT ;  /* 0x000000041b00720c */ /* 0x000fe20003f84070 */
[----:B------:R-:W-:Y:S02]  /*1f710*/  @!P1 IMAD.IADD R6, R6, 0x1, -R27 ;  /* 0x0000000106069824 */ /* 0x000fe400078e0a1b */
[----:B------:R-:W-:-:S03]  /*1f720*/  IMAD.MOV R8, RZ, RZ, -R8 ;  /* 0x000000ffff087224 */ /* 0x000fc600078e0a08 */
[C---:B------:R-:W-:Y:S02]  /*1f730*/  ISETP.GT.U32.AND P1, PT, R27.reuse, R6, PT ;  /* 0x000000061b00720c */ /* 0x040fe40003f24070 */
[----:B------:R-:W-:Y:S01]  /*1f740*/  ISETP.GE.AND P6, PT, R16, RZ, PT ;  /* 0x000000ff1000720c */ /* 0x000fe20003fc6270 */
[C---:B------:R-:W-:Y:S01]  /*1f750*/  IMAD R10, R27.reuse, R8, R10 ;  /* 0x000000081b0a7224 */ /* 0x040fe200078e020a */
[----:B------:R-:W5:Y:S01]  /*1f760*/  LDL.LU R16, [R1+0xafc] ;  /* 0x000afc0001107983 */ /* 0x000f620000300800 */
[----:B------:R-:W-:Y:S02]  /*1f770*/  IMAD.MOV.U32 R13, RZ, RZ, R7 ;  /* 0x000000ffff0d7224 */ /* 0x000fe400078e0007 */
[----:B------:R-:W-:Y:S02]  /*1f780*/  IMAD.MOV.U32 R12, RZ, RZ, R9 ;  /* 0x000000ffff0c7224 */ /* 0x000fe400078e0009 */
[----:B------:R-:W-:Y:S02]  /*1f790*/  @!P4 IMAD.IADD R4, R4, 0x1, -R27 ;  /* 0x000000010404c824 */ /* 0x000fe400078e0a1b */
[----:B------:R-:W-:Y:S01]  /*1f7a0*/  @!P2 IMAD.MOV R13, RZ, RZ, -R13 ;  /* 0x000000ffff0da224 */ /* 0x000fe200078e0a0d */
[----:B------:R-:W-:Y:S01]  /*1f7b0*/  ISETP.GT.U32.AND P2, PT, R27, R10, PT ;  /* 0x0000000a1b00720c */ /* 0x000fe20003f44070 */
[----:B------:R-:W-:-:S02]  /*1f7c0*/  @!P5 IMAD.MOV R12, RZ, RZ, -R12 ;  /* 0x000000ffff0cd224 */ /* 0x000fc400078e0a0c */
[----:B------:R-:W-:Y:S02]  /*1f7d0*/  IMAD.MOV.U32 R11, RZ, RZ, R4 ;  /* 0x000000ffff0b7224 */ /* 0x000fe400078e0004 */
[----:B------:R-:W-:Y:S01]  /*1f7e0*/  @!P1 IMAD.IADD R6, R6, 0x1, -R27 ;  /* 0x0000000106069824 */ /* 0x000fe200078e0a1b */
[----:B------:R-:W-:Y:S01]  /*1f7f0*/  STL [R1+0xf4], R13 ;  /* 0x0000f40d01007387 */ /* 0x000fe20000100800 */
[----:B------:R-:W-:-:S03]  /*1f800*/  @!P6 IMAD.MOV R11, RZ, RZ, -R11 ;  /* 0x000000ffff0be224 */ /* 0x000fc600078e0a0b */
[----:B------:R0:W-:Y:S01]  /*1f810*/  STL [R1+0xf0], R12 ;  /* 0x0000f00c01007387 */ /* 0x0001e20000100800 */
[----:B--2---:R-:W-:Y:S02]  /*1f820*/  IABS R2, R17 ;  /* 0x0000001100027213 */ /* 0x004fe40000000000 */
[----:B------:R-:W-:Y:S01]  /*1f830*/  ISETP.GE.AND P1, PT, R17, RZ, PT ;  /* 0x000000ff1100720c */ /* 0x000fe20003f26270 */
[----:B------:R1:W-:Y:S01]  /*1f840*/  STL [R1+0xec], R11 ;  /* 0x0000ec0b01007387 */ /* 0x0003e20000100800 */
[----:B------:R-:W-:-:S03]  /*1f850*/  @!P2 IMAD.IADD R10, R10, 0x1, -R27 ;  /* 0x000000010a0aa824 */ /* 0x000fc600078e0a1b */
[----:B------:R-:W2:Y:S01]  /*1f860*/  LDL.LU R17, [R1+0xb04] ;  /* 0x000b040001117983 */ /* 0x000ea20000300800 */
[----:B0-----:R-:W-:-:S04]  /*1f870*/  IMAD.MOV.U32 R12, RZ, RZ, R6 ;  /* 0x000000ffff0c7224 */ /* 0x001fc800078e0006 */
[----:B------:R-:W-:Y:S01]  /*1f880*/  @!P3 IMAD.MOV R12, RZ, RZ, -R12 ;  /* 0x000000ffff0cb224 */ /* 0x000fe200078e0a0c */
[----:B------:R-:W-:-:S13]  /*1f890*/  ISETP.GT.U32.AND P2, PT, R27, R10, PT ;  /* 0x0000000a1b00720c */ /* 0x000fda0003f44070 */
[----:B------:R-:W-:-:S04]  /*1f8a0*/  @!P2 IMAD.IADD R10, R10, 0x1, -R27 ;  /* 0x000000010a0aa824 */ /* 0x000fc800078e0a1b */
[----:B-1----:R-:W-:-:S04]  /*1f8b0*/  IMAD.MOV.U32 R11, RZ, RZ, R10 ;  /* 0x000000ffff0b7224 */ /* 0x002fc800078e000a */
[----:B------:R-:W-:Y:S01]  /*1f8c0*/  @!P0 IMAD.MOV R11, RZ, RZ, -R11 ;  /* 0x000000ffff0b8224 */ /* 0x000fe200078e0a0b */
[----:B----4-:R-:W-:Y:S02]  /*1f8d0*/  IABS R9, R19 ;  /* 0x0000001300097213 */ /* 0x010fe40000000000 */
[----:B------:R-:W-:Y:S02]  /*1f8e0*/  ISETP.GE.AND P3, PT, R19, RZ, PT ;  /* 0x000000ff1300720c */ /* 0x000fe40003f66270 */
[----:B------:R-:W4:Y:S04]  /*1f8f0*/  LDL.LU R19, [R1+0xb30] ;  /* 0x000b300001137983 */ /* 0x000f280000300800 */
[----:B------:R-:W-:Y:S01]  /*1f900*/  STL [R1+0xe8], R12 ;  /* 0x0000e80c01007387 */ /* 0x000fe20000100800 */
[----:B---3--:R-:W-:-:S03]  /*1f910*/  IABS R4, R28 ;  /* 0x0000001c00047213 */ /* 0x008fc60000000000 */
[----:B------:R0:W-:Y:S01]  /*1f920*/  STL [R1+0xe4], R11 ;  /* 0x0000e40b01007387 */ /* 0x0001e20000100800 */
[----:B------:R-:W-:-:S03]  /*1f930*/  ISETP.GE.AND P0, PT, R28, RZ, PT ;  /* 0x000000ff1c00720c */ /* 0x000fc60003f06270 */
[----:B------:R-:W3:Y:S01]  /*1f940*/  LDL.LU R28, [R1+0xb08] ;  /* 0x000b0800011c7983 */ /* 0x000ee20000300800 */
[----:B------:R-:W-:Y:S01]  /*1f950*/  IABS R5, R15 ;  /* 0x0000000f00057213 */ /* 0x000fe20000000000 */
[C---:B------:R-:W-:Y:S02]  /*1f960*/  IMAD.HI.U32 R7, R0.reuse, R2, RZ ;  /* 0x0000000200077227 */ /* 0x040fe400078e00ff */
[----:B------:R-:W2:Y:S02]  /*1f970*/  LDL.LU R14, [R1+0xb10] ;  /* 0x000b1000010e7983 */ /* 0x000ea40000300800 */
[----:B------:R-:W-:-:S04]  /*1f980*/  IMAD.HI.U32 R8, R0, R5, RZ ;  /* 0x0000000500087227 */ /* 0x000fc800078e00ff */
[----:B------:R-:W-:Y:S02]  /*1f990*/  IMAD.MOV R7, RZ, RZ, -R7 ;  /* 0x000000ffff077224 */ /* 0x000fe400078e0a07 */
[----:B------:R-:W-:Y:S02]  /*1f9a0*/  IMAD.MOV R8, RZ, RZ, -R8 ;  /* 0x000000ffff087224 */ /* 0x000fe400078e0a08 */
[C---:B------:R-:W-:Y:S02]  /*1f9b0*/  IMAD R2, R27.reuse, R7, R2 ;  /* 0x000000071b027224 */ /* 0x040fe400078e0202 */
[C---:B------:R-:W-:Y:S02]  /*1f9c0*/  IMAD R5, R27.reuse, R8, R5 ;  /* 0x000000081b057224 */ /* 0x040fe400078e0205 */
[----:B------:R-:W-:Y:S01]  /*1f9d0*/  IMAD.HI.U32 R8, R0, R9, RZ ;  /* 0x0000000900087227 */ /* 0x000fe200078e00ff */
[C---:B------:R-:W-:Y:S02]  /*1f9e0*/  ISETP.GT.U32.AND P6, PT, R27.reuse, R2, PT ;  /* 0x000000021b00720c */ /* 0x040fe40003fc4070 */
[----:B------:R-:W-:Y:S01]  /*1f9f0*/  ISETP.GT.U32.AND P4, PT, R27, R5, PT ;  /* 0x000000051b00720c */ /* 0x000fe20003f84070 */
[----:B------:R-:W-:-:S04]  /*1fa00*/  IMAD.MOV R8, RZ, RZ, -R8 ;  /* 0x000000ffff087224 */ /* 0x000fc800078e0a08 */
[----:B------:R-:W-:Y:S01]  /*1fa10*/  IMAD R9, R27, R8, R9 ;  /* 0x000000081b097224 */ /* 0x000fe200078e0209 */
[----:B------:R-:W-:-:S05]  /*1fa20*/  ISETP.GE.AND P5, PT, R15, RZ, PT ;  /* 0x000000ff0f00720c */ /* 0x000fca0003fa6270 */
[--C-:B------:R-:W-:Y:S01]  /*1fa30*/  @!P6 IMAD.IADD R2, R2, 0x1, -R27.reuse ;  /* 0x000000010202e824 */ /* 0x100fe200078e0a1b */
[----:B------:R-:W-:Y:S01]  /*1fa40*/  ISETP.GT.U32.AND P2, PT, R27, R9, PT ;  /* 0x000000091b00720c */ /* 0x000fe20003f44070 */
[----:B------:R-:W-:Y:S01]  /*1fa50*/  @!P4 IMAD.IADD R5, R5, 0x1, -R27 ;  /* 0x000000010505c824 */ /* 0x000fe200078e0a1b */
[----:B------:R-:W2:Y:S01]  /*1fa60*/  LDL.LU R15, [R1+0xb14] ;  /* 0x000b1400010f7983 */ /* 0x000ea20000300800 */
[----:B------:R-:W-:Y:S01]  /*1fa70*/  IMAD.HI.U32 R8, R0, R4, RZ ;  /* 0x0000000400087227 */ /* 0x000fe200078e00ff */
[C---:B------:R-:W-:Y:S02]  /*1fa80*/  ISETP.GT.U32.AND P6, PT, R27.reuse, R2, PT ;  /* 0x000000021b00720c */ /* 0x040fe40003fc4070 */
[----:B------:R-:W-:Y:S01]  /*1fa90*/  ISETP.GT.U32.AND P4, PT, R27, R5, PT ;  /* 0x000000051b00720c */ /* 0x000fe20003f84070 */
[----:B------:R-:W-:-:S04]  /*1faa0*/  IMAD.MOV R8, RZ, RZ, -R8 ;  /* 0x000000ffff087224 */ /* 0x000fc800078e0a08 */
[----:B------:R-:W-:Y:S02]  /*1fab0*/  IMAD R4, R27, R8, R4 ;  /* 0x000000081b047224 */ /* 0x000fe400078e0204 */
[----:B------:R-:W-:-:S04]  /*1fac0*/  @!P2 IMAD.IADD R9, R9, 0x1, -R27 ;  /* 0x000000010909a824 */ /* 0x000fc800078e0a1b */
[--C-:B------:R-:W-:Y:S01]  /*1fad0*/  @!P6 IMAD.IADD R2, R2, 0x1, -R27.reuse ;  /* 0x000000010202e824 */ /* 0x100fe200078e0a1b */
[C---:B------:R-:W-:Y:S02]  /*1fae0*/  ISETP.GT.U32.AND P2, PT, R27.reuse, R9, PT ;  /* 0x000000091b00720c */ /* 0x040fe40003f44070 */
[----:B------:R-:W-:Y:S01]  /*1faf0*/  ISETP.GT.U32.AND P6, PT, R27, R4, PT ;  /* 0x000000041b00720c */ /* 0x000fe20003fc4070 */
[----:B------:R-:W-:Y:S02]  /*1fb00*/  @!P4 IMAD.IADD R5, R5, 0x1, -R27 ;  /* 0x000000010505c824 */ /* 0x000fe400078e0a1b */
[----:B0-----:R-:W-:Y:S01]  /*1fb10*/  IMAD.MOV.U32 R11, RZ, RZ, R2 ;  /* 0x000000ffff0b7224 */ /* 0x001fe200078e0002 */
[----:B-----5:R-:W-:Y:S01]  /*1fb20*/  IABS R7, R16 ;  /* 0x0000001000077213 */ /* 0x020fe20000000000 */
[----:B------:R-:W-:-:S04]  /*1fb30*/  @!P5 IMAD.MOV R5, RZ, RZ, -R5 ;  /* 0x000000ffff05d224 */ /* 0x000fc800078e0a05 */
[----:B------:R-:W-:-:S04]  /*1fb40*/  IMAD.HI.U32 R6, R0, R7, RZ ;  /* 0x0000000700067227 */ /* 0x000fc800078e00ff */
[----:B------:R-:W-:Y:S02]  /*1fb50*/  IMAD.MOV R6, RZ, RZ, -R6 ;  /* 0x000000ffff067224 */ /* 0x000fe400078e0a06 */
[----:B------:R-:W-:Y:S01]  /*1fb60*/  @!P1 IMAD.MOV R11, RZ, RZ, -R11 ;  /* 0x000000ffff0b9224 */ /* 0x000fe200078e0a0b */
[----:B------:R0:W-:Y:S01]  /*1fb70*/  STL [R1+0xe0], R5 ;  /* 0x0000e00501007387 */ /* 0x0001e20000100800 */
[----:B------:R-:W-:Y:S01]  /*1fb80*/  IMAD R7, R27, R6, R7 ;  /* 0x000000061b077224 */ /* 0x000fe200078e0207 */
[----:B------:R-:W-:Y:S01]  /*1fb90*/  IABS R6, R18 ;  /* 0x0000001200067213 */ /* 0x000fe20000000000 */
[--C-:B------:R-:W-:Y:S01]  /*1fba0*/  @!P2 IMAD.IADD R9, R9, 0x1, -R27.reuse ;  /* 0x000000010909a824 */ /* 0x100fe200078e0a1b */
[----:B------:R-:W-:Y:S01]  /*1fbb0*/  ISETP.GE.AND P5, PT, R18, RZ, PT ;  /* 0x000000ff1200720c */ /* 0x000fe20003fa6270 */
[----:B------:R-:W-:Y:S01]  /*1fbc0*/  STL [R1+0xdc], R11 ;  /* 0x0000dc0b01007387 */ /* 0x000fe20000100800 */
[----:B------:R-:W-:-:S03]  /*1fbd0*/  @!P6 IMAD.IADD R4, R4, 0x1, -R27 ;  /* 0x000000010404e824 */ /* 0x000fc600078e0a1b */
[----:B------:R-:W5:Y:S02]  /*1fbe0*/  LDL.LU R18, [R1+0xb18] ;  /* 0x000b180001127983 */ /* 0x000f640000300800 */
[----:B------:R-:W-:Y:S01]  /*1fbf0*/  ISETP.GT.U32.AND P6, PT, R27, R4, PT ;  /* 0x000000041b00720c */ /* 0x000fe20003fc4070 */
[----:B------:R-:W-:-:S12]  /*1fc00*/  @!P3 IMAD.MOV R9, RZ, RZ, -R9 ;  /* 0x000000ffff09b224 */ /* 0x000fd800078e0a09 */
[----:B------:R-:W-:-:S04]  /*1fc10*/  @!P6 IMAD.IADD R4, R4, 0x1, -R27 ;  /* 0x000000010404e824 */ /* 0x000fc800078e0a1b */
[----:B------:R-:W-:-:S04]  /*1fc20*/  IMAD.MOV.U32 R12, RZ, RZ, R4 ;  /* 0x000000ffff0c7224 */ /* 0x000fc800078e0004 */
[----:B------:R-:W-:Y:S01]  /*1fc30*/  @!P0 IMAD.MOV R12, RZ, RZ, -R12 ;  /* 0x000000ffff0c8224 */ /* 0x000fe200078e0a0c */
[----:B----4-:R-:W-:Y:S02]  /*1fc40*/  IABS R10, R19 ;  /* 0x00000013000a7213 */ /* 0x010fe40000000000 */
[----:B------:R-:W-:Y:S02]  /*1fc50*/  ISETP.GE.AND P2, PT, R19, RZ, PT ;  /* 0x000000ff1300720c */ /* 0x000fe40003f46270 */
[----:B------:R-:W4:Y:S01]  /*1fc60*/  LDL.LU R19, [R1+0xb1c] ;  /* 0x000b1c0001137983 */ /* 0x000f220000300800 */
[----:B0-----:R-:W-:-:S04]  /*1fc70*/  IMAD.HI.U32 R5, R0, R10, RZ ;  /* 0x0000000a00057227 */ /* 0x001fc800078e00ff */
[----:B------:R-:W-:-:S04]  /*1fc80*/  IMAD.MOV R5, RZ, RZ, -R5 ;  /* 0x000000ffff057224 */ /* 0x000fc800078e0a05 */
[----:B------:R-:W-:-:S05]  /*1fc90*/  IMAD R10, R27, R5, R10 ;  /* 0x000000051b0a7224 */ /* 0x000fca00078e020a */
[----:B------:R-:W-:Y:S01]  /*1fca0*/  ISETP.GT.U32.AND P6, PT, R27, R10, PT ;  /* 0x0000000a1b00720c */ /* 0x000fe20003fc4070 */
[----:B------:R0:W-:Y:S01]  /*1fcb0*/  STL [R1+0xd8], R9 ;  /* 0x0000d80901007387 */ /* 0x0001e20000100800 */
[----:B---3--:R-:W-:-:S03]  /*1fcc0*/  IABS R13, R28 ;  /* 0x0000001c000d7213 */ /* 0x008fc60000000000 */
[----:B------:R-:W-:Y:S08]  /*1fcd0*/  STL [R1+0xd4], R12 ;  /* 0x0000d40c01007387 */ /* 0x000ff00000100800 */
[----:B------:R-:W-:Y:S01]  /*1fce0*/  @!P6 IMAD.IADD R10, R10, 0x1, -R27 ;  /* 0x000000010a0ae824 */ /* 0x000fe200078e0a1b */
[----:B------:R-:W-:Y:S02]  /*1fcf0*/  ISETP.GE.AND P6, PT, R28, RZ, PT ;  /* 0x000000ff1c00720c */ /* 0x000fe40003fc6270 */
[----:B------:R-:W3:Y:S01]  /*1fd00*/  LDL.LU R28, [R1+0xb20] ;  /* 0x000b2000011c7983 */ /* 0x000ee20000300800 */
[----:B------:R-:W-:Y:S01]  /*1fd10*/  ISETP.GT.U32.AND P1, PT, R27, R7, PT ;  /* 0x000000071b00720c */ /* 0x000fe20003f24070 */
[----:B------:R-:W-:-:S04]  /*1fd20*/  IMAD.HI.U32 R2, R0, R6, RZ ;  /* 0x0000000600027227 */ /* 0x000fc800078e00ff */
[----:B------:R-:W-:Y:S01]  /*1fd30*/  IMAD.MOV R2, RZ, RZ, -R2 ;  /* 0x000000ffff027224 */ /* 0x000fe200078e0a02 */
[----:B--2---:R-:W-:-:S03]  /*1fd40*/  IABS R8, R17 ;  /* 0x0000001100087213 */ /* 0x004fc60000000000 */
[----:B------:R-:W-:-:S04]  /*1fd50*/  IMAD R6, R27, R2, R6 ;  /* 0x000000021b067224 */ /* 0x000fc800078e0206 */
[----:B------:R-:W-:Y:S01]  /*1fd60*/  @!P1 IMAD.IADD R7, R7, 0x1, -R27 ;  /* 0x0000000107079824 */ /* 0x000fe200078e0a1b */
[----:B------:R-:W-:Y:S01]  /*1fd70*/  ISETP.GT.U32.AND P3, PT, R27, R6, PT ;  /* 0x000000061b00720c */ /* 0x000fe20003f64070 */
[----:B------:R-:W-:-:S03]  /*1fd80*/  IMAD.HI.U32 R2, R0, R8, RZ ;  /* 0x0000000800027227 */ /* 0x000fc600078e00ff */
[----:B------:R-:W-:Y:S01]  /*1fd90*/  ISETP.GT.U32.AND P1, PT, R27, R7, PT ;  /* 0x000000071b00720c */ /* 0x000fe20003f24070 */
[----:B------:R-:W-:-:S04]  /*1fda0*/  IMAD.MOV R2, RZ, RZ, -R2 ;  /* 0x000000ffff027224 */ /* 0x000fc800078e0a02 */
[----:B------:R-:W-:Y:S01]  /*1fdb0*/  IMAD R8, R27, R2, R8 ;  /* 0x000000021b087224 */ /* 0x000fe200078e0208 */
[----:B------:R-:W-:-:S03]  /*1fdc0*/  ISETP.GE.AND P4, PT, R16, RZ, PT ;  /* 0x000000ff1000720c */ /* 0x000fc60003f86270 */
[----:B------:R-:W-:-:S04]  /*1fdd0*/  @!P3 IMAD.IADD R6, R6, 0x1, -R27 ;  /* 0x000000010606b824 */ /* 0x000fc800078e0a1b */
[----:B------:R-:W-:Y:S01]  /*1fde0*/  @!P1 IMAD.IADD R7, R7, 0x1, -R27 ;  /* 0x0000000107079824 */ /* 0x000fe200078e0a1b */
[C---:B------:R-:W-:Y:S02]  /*1fdf0*/  ISETP.GT.U32.AND P1, PT, R27.reuse, R8, PT ;  /* 0x000000081b00720c */ /* 0x040fe40003f24070 */
[----:B0-----:R-:W-:Y:S01]  /*1fe00*/  IABS R9, R15 ;  /* 0x0000000f00097213 */ /* 0x001fe20000000000 */
[----:B------:R-:W-:Y:S01]  /*1fe10*/  IMAD.HI.U32 R11, R0, R13, RZ ;  /* 0x0000000d000b7227 */ /* 0x000fe200078e00ff */
[----:B------:R-:W-:Y:S01]  /*1fe20*/  ISETP.GT.U32.AND P3, PT, R27, R6, PT ;  /* 0x000000061b00720c */ /* 0x000fe20003f64070 */
[----:B------:R-:W2:Y:S01]  /*1fe30*/  LDL.LU R16, [R1+0xb24] ;  /* 0x000b240001107983 */ /* 0x000ea20000300800 */
[----:B------:R-:W-:Y:S01]  /*1fe40*/  IABS R2, R14 ;  /* 0x0000000e00027213 */ /* 0x000fe20000000000 */
[----:B------:R-:W-:-:S04]  /*1fe50*/  @!P4 IMAD.MOV R7, RZ, RZ, -R7 ;  /* 0x000000ffff07c224 */ /* 0x000fc800078e0a07 */
[----:B------:R-:W-:-:S04]  /*1fe60*/  IMAD.HI.U32 R4, R0, R2, RZ ;  /* 0x0000000200047227 */ /* 0x000fc800078e00ff */
[--C-:B------:R-:W-:Y:S01]  /*1fe70*/  @!P1 IMAD.IADD R8, R8, 0x1, -R27.reuse ;  /* 0x0000000108089824 */ /* 0x100fe200078e0a1b */
[----:B------:R-:W-:Y:S01]  /*1fe80*/  ISETP.GT.U32.AND P1, PT, R27, R10, PT ;  /* 0x0000000a1b00720c */ /* 0x000fe20003f24070 */
[----:B------:R-:W-:Y:S01]  /*1fe90*/  IMAD.HI.U32 R5, R0, R9, RZ ;  /* 0x0000000900057227 */ /* 0x000fe200078e00ff */
[----:B------:R0:W-:Y:S03]  /*1fea0*/  STL [R1+0xd0], R7 ;  /* 0x0000d00701007387 */ /* 0x0001e60000100800 */
[----:B------:R-:W-:Y:S02]  /*1feb0*/  IMAD.MOV R4, RZ, RZ, -R4 ;  /* 0x000000ffff047224 */ /* 0x000fe400078e0a04 */
[----:B------:R-:W-:Y:S02]  /*1fec0*/  @!P3 IMAD.IADD R6, R6, 0x1, -R27 ;  /* 0x000000010606b824 */ /* 0x000fe400078e0a1b */
[----:B------:R-:W-:-:S02]  /*1fed0*/  IMAD.MOV R11, RZ, RZ, -R11 ;  /* 0x000000ffff0b7224 */ /* 0x000fc400078e0a0b */
[----:B------:R-:W-:Y:S02]  /*1fee0*/  IMAD.MOV R5, RZ, RZ, -R5 ;  /* 0x000000ffff057224 */ /* 0x000fe400078e0a05 */
[C---:B------:R-:W-:Y:S02]  /*1fef0*/  IMAD R2, R27.reuse, R4, R2 ;  /* 0x000000041b027224 */ /* 0x040fe400078e0202 */
[----:B0-----:R-:W-:Y:S02]  /*1ff00*/  IMAD.MOV.U32 R7, RZ, RZ, R6 ;  /* 0x000000ffff077224 */ /* 0x001fe400078e0006 */
[C---:B------:R-:W-:Y:S02]  /*1ff10*/  IMAD R13, R27.reuse, R11, R13 ;  /* 0x0000000b1b0d7224 */ /* 0x040fe400078e020d */
[C---:B------:R-:W-:Y:S02]  /*1ff20*/  IMAD R9, R27.reuse, R5, R9 ;  /* 0x000000051b097224 */ /* 0x040fe400078e0209 */
[----:B------:R-:W-:Y:S01]  /*1ff30*/  @!P5 IMAD.MOV R7, RZ, RZ, -R7 ;  /* 0x000000ffff07d224 */ /* 0x000fe200078e0a07 */
[C---:B------:R-:W-:Y:S01]  /*1ff40*/  ISETP.GT.U32.AND P5, PT, R27.reuse, R2, PT ;  /* 0x000000021b00720c */ /* 0x040fe20003fa4070 */
[----:B------:R-:W-:Y:S01]  /*1ff50*/  @!P1 IMAD.IADD R10, R10, 0x1, -R27 ;  /* 0x000000010a0a9824 */ /* 0x000fe200078e0a1b */
[----:B------:R-:W-:-:S02]  /*1ff60*/  ISETP.GT.U32.AND P3, PT, R27, R13, PT ;  /* 0x0000000d1b00720c */ /* 0x000fc40003f64070 */
[----:B------:R-:W-:Y:S01]  /*1ff70*/  ISETP.GT.U32.AND P1, PT, R27, R9, PT ;  /* 0x000000091b00720c */ /* 0x000fe20003f24070 */
[----:B------:R0:W-:Y:S01]  /*1ff80*/  STL [R1+0xcc], R7 ;  /* 0x0000cc0701007387 */ /* 0x0001e20000100800 */
[----:B------:R-:W-:Y:S02]  /*1ff90*/  ISETP.GE.AND P0, PT, R17, RZ, PT ;  /* 0x000000ff1100720c */ /* 0x000fe40003f06270 */
[----:B------:R-:W-:Y:S01]  /*1ffa0*/  ISETP.GT.U32.AND P4, PT, R27, R8, PT ;  /* 0x000000081b00720c */ /* 0x000fe20003f84070 */
[----:B------:R-:W2:Y:S04]  /*1ffb0*/  LDL.LU R17, [R1+0xb28] ;  /* 0x000b280001117983 */ /* 0x000ea80000300800 */
[--C-:B------:R-:W-:Y:S02]  /*1ffc0*/  @!P5 IMAD.IADD R2, R2, 0x1, -R27.reuse ;  /* 0x000000010202d824 */ /* 0x100fe400078e0a1b */
[----:B------:R-:W-:-:S02]  /*1ffd0*/  @!P3 IMAD.IADD R13, R13, 0x1, -R27 ;  /* 0x000000010d0db824 */ /* 0x000fc400078e0a1b */
[--C-:B------:R-:W-:Y:S01]  /*1ffe0*/  @!P1 IMAD.IADD R9, R9, 0x1, -R27.reuse ;  /* 0x0000000109099824 */ /* 0x100fe200078e0a1b */
[C---:B------:R-:W-:Y:S02]  /*1fff0*/  ISETP.GT.U32.AND P1, PT, R27.reuse, R2, PT ;  /* 0x000000021b00720c */ /* 0x040fe40003f24070 */
[C---:B------:R-:W-:Y:S01]  /*20000*/  ISETP.GT.U32.AND P5, PT, R27.reuse, R13, PT ;  /* 0x0000000d1b00720c */ /* 0x040fe20003fa4070 */
[----:B------:R-:W-:Y:S02]  /*20010*/  @!P4 IMAD.IADD R8, R8, 0x1, -R27 ;  /* 0x000000010808c824 */ /* 0x000fe400078e0a1b */
[----:B------:R-:W-:Y:S02]  /*20020*/  @!P2 IMAD.MOV R10, RZ, RZ, -R10 ;  /* 0x000000ffff0aa224 */ /* 0x000fe400078e0a0a */
[----:B------:R-:W-:Y:S01]  /*20030*/  @!P0 IMAD.MOV R8, RZ, RZ, -R8 ;  /* 0x000000ffff088224 */ /* 0x000fe200078e0a08 */
[----:B------:R-:W-:Y:S02]  /*20040*/  ISETP.GT.U32.AND P2, PT, R27, R9, PT ;  /* 0x000000091b00720c */ /* 0x000fe40003f44070 */
[----:B------:R-:W-:Y:S01]  /*20050*/  STL [R1+0xc8], R10 ;  /* 0x0000c80a01007387 */ /* 0x000fe20000100800 */
[----:B-----5:R-:W-:-:S02]  /*20060*/  IABS R4, R18 ;  /* 0x0000001200047213 */ /* 0x020fc40000000000 */
[----:B------:R-:W-:Y:S01]  /*20070*/  ISETP.GE.AND P0, PT, R18, RZ, PT ;  /* 0x000000ff1200720c */ /* 0x000fe20003f06270 */
[----:B------:R2:W-:Y:S01]  /*20080*/  STL [R1+0xc4], R8 ;  /* 0x0000c40801007387 */ /* 0x0005e20000100800 */
[--C-:B------:R-:W-:Y:S02]  /*20090*/  @!P1 IMAD.IADD R2, R2, 0x1, -R27.reuse ;  /* 0x0000000102029824 */ /* 0x100fe400078e0a1b */
[----:B------:R-:W-:Y:S01]  /*200a0*/  @!P5 IMAD.IADD R13, R13, 0x1, -R27 ;  /* 0x000000010d0dd824 */ /* 0x000fe200078e0a1b */
[----:B------:R-:W5:Y:S03]  /*200b0*/  LDL.LU R18, [R1+0xb34] ;  /* 0x000b340001127983 */ /* 0x000f660000300800 */
[----:B------:R-:W-:Y:S02]  /*200c0*/  @!P6 IMAD.MOV R13, RZ, RZ, -R13 ;  /* 0x000000ffff0de224 */ /* 0x000fe400078e0a0d */
[----:B------:R-:W-:-:S03]  /*200d0*/  @!P2 IMAD.IADD R9, R9, 0x1, -R27 ;  /* 0x000000010909a824 */ /* 0x000fc600078e0a1b */
[----:B------:R1:W-:Y:S01]  /*200e0*/  STL [R1+0xc0], R13 ;  /* 0x0000c00d01007387 */ /* 0x0003e20000100800 */
[----:B----4-:R-:W-:-:S05]  /*200f0*/  IABS R5, R19 ;  /* 0x0000001300057213 */ /* 0x010fca0000000000 */
[----:B------:R-:W-:-:S04]  /*20100*/  IMAD.HI.U32 R6, R0, R5, RZ ;  /* 0x0000000500067227 */ /* 0x000fc800078e00ff */
[----:B------:R-:W-:-:S04]  /*20110*/  IMAD.MOV R6, RZ, RZ, -R6 ;  /* 0x000000ffff067224 */ /* 0x000fc800078e0a06 */
[----:B------:R-:W-:-:S05]  /*20120*/  IMAD R5, R27, R6, R5 ;  /* 0x000000061b057224 */ /* 0x000fca00078e0205 */
[----:B------:R-:W-:Y:S02]  /*20130*/  ISETP.GT.U32.AND P1, PT, R27, R5, PT ;  /* 0x000000051b00720c */ /* 0x000fe40003f24070 */
[----:B------:R-:W-:Y:S02]  /*20140*/  ISETP.GE.AND P2, PT, R19, RZ, PT ;  /* 0x000000ff1300720c */ /* 0x000fe40003f46270 */
[----:B------:R-:W4:Y:S01]  /*20150*/  LDL.LU R19, [R1+0xb38] ;  /* 0x000b380001137983 */ /* 0x000f220000300800 */
[----:B---3--:R-:W-:-:S08]  /*20160*/  IABS R11, R28 ;  /* 0x0000001c000b7213 */ /* 0x008fd00000000000 */
[----:B------:R-:W-:Y:S01]  /*20170*/  @!P1 IMAD.IADD R5, R5, 0x1, -R27 ;  /* 0x0000000105059824 */ /* 0x000fe200078e0a1b */
[----:B------:R-:W-:Y:S02]  /*20180*/  ISETP.GE.AND P1, PT, R28, RZ, PT ;  /* 0x000000ff1c00720c */ /* 0x000fe40003f26270 */
[----:B------:R-:W3:Y:S01]  /*20190*/  LDL.LU R28, [R1+0xb3c] ;  /* 0x000b3c00011c7983 */ /* 0x000ee20000300800 */
[----:B0-----:R-:W-:-:S04]  /*201a0*/  IMAD.HI.U32 R7, R0, R4, RZ ;  /* 0x0000000400077227 */ /* 0x001fc800078e00ff */
[----:B------:R-:W-:-:S04]  /*201b0*/  IMAD.MOV R7, RZ, RZ, -R7 ;  /* 0x000000ffff077224 */ /* 0x000fc800078e0a07 */
[----:B------:R-:W-:Y:S02]  /*201c0*/  IMAD R4, R27, R7, R4 ;  /* 0x000000071b047224 */ /* 0x000fe400078e0204 */
[----:B------:R-:W-:-:S03]  /*201d0*/  IMAD.HI.U32 R6, R0, R11, RZ ;  /* 0x0000000b00067227 */ /* 0x000fc600078e00ff */
[----:B------:R-:W-:Y:S01]  /*201e0*/  ISETP.GT.U32.AND P5, PT, R27, R4, PT ;  /* 0x000000041b00720c */ /* 0x000fe20003fa4070 */
[----:B------:R-:W-:-:S04]  /*201f0*/  IMAD.MOV R6, RZ, RZ, -R6 ;  /* 0x000000ffff067224 */ /* 0x000fc800078e0a06 */
[----:B------:R-:W-:-:S08]  /*20200*/  IMAD R11, R27, R6, R11 ;  /* 0x000000061b0b7224 */ /* 0x000fd000078e020b */
[----:B------:R-:W-:Y:S01]  /*20210*/  @!P5 IMAD.IADD R4, R4, 0x1, -R27 ;  /* 0x000000010404d824 */ /* 0x000fe200078e0a1b */
[----:B------:R-:W-:-:S04]  /*20220*/  ISETP.GT.U32.AND P5, PT, R27, R11, PT ;  /* 0x0000000b1b00720c */ /* 0x000fc80003fa4070 */
[----:B------:R-:W-:Y:S02]  /*20230*/  ISETP.GT.U32.AND P6, PT, R27, R4, PT ;  /* 0x000000041b00720c */ /* 0x000fe40003fc4070 */
[----:B------:R-:W-:Y:S02]  /*20240*/  ISETP.GE.AND P4, PT, R14, RZ, PT ;  /* 0x000000ff0e00720c */ /* 0x000fe40003f86270 */
[----:B--2---:R-:W-:Y:S02]  /*20250*/  IABS R8, R16 ;  /* 0x0000001000087213 */ /* 0x004fe40000000000 */
[----:B------:R-:W-:-:S03]  /*20260*/  IABS R6, R20 ;  /* 0x0000001400067213 */ /* 0x000fc60000000000 */
[----:B------:R-:W-:Y:S02]  /*20270*/  @!P5 IMAD.IADD R11, R11, 0x1, -R27 ;  /* 0x000000010b0bd824 */ /* 0x000fe400078e0a1b */
[----:B------:R-:W-:-:S03]  /*20280*/  IMAD.HI.U32 R7, R0, R8, RZ ;  /* 0x0000000800077227 */ /* 0x000fc600078e00ff */
[----:B------:R-:W-:Y:S01]  /*20290*/  ISETP.GT.U32.AND P5, PT, R27, R11, PT ;  /* 0x0000000b1b00720c */ /* 0x000fe20003fa4070 */
[----:B-1----:R-:W-:Y:S02]  /*202a0*/  IMAD.MOV.U32 R13, RZ, RZ, R2 ;  /* 0x000000ffff0d7224 */ /* 0x002fe400078e0002 */
[----:B------:R-:W-:Y:S01]  /*202b0*/  IMAD.HI.U32 R2, R0, R6, RZ ;  /* 0x0000000600027227 */ /* 0x000fe200078e00ff */
[----:B------:R-:W-:-:S03]  /*202c0*/  ISETP.GE.AND P3, PT, R15, RZ, PT ;  /* 0x000000ff0f00720c */ /* 0x000fc60003f66270 */
[----:B------:R-:W-:Y:S02]  /*202d0*/  @!P6 IMAD.IADD R4, R4, 0x1, -R27 ;  /* 0x000000010404e824 */ /* 0x000fe400078e0a1b */
[----:B------:R-:W-:Y:S02]  /*202e0*/  IMAD.MOV R7, RZ, RZ, -R7 ;  /* 0x000000ffff077224 */ /* 0x000fe400078e0a07 */
[----:B------:R-:W-:Y:S01]  /*202f0*/  @!P4 IMAD.MOV R13, RZ, RZ, -R13 ;  /* 0x000000ffff0dc224 */ /* 0x000fe200078e0a0d */
[----:B------:R-:W-:Y:S01]  /*20300*/  ISETP.GT.U32.AND P4, PT, R27, R5, PT ;  /* 0x000000051b00720c */ /* 0x000fe20003f84070 */
[----:B------:R-:W-:Y:S01]  /*20310*/  IMAD.MOV R2, RZ, RZ, -R2 ;  /* 0x000000ffff027224 */ /* 0x000fe200078e0a02 */
[----:B------:R-:W-:-:S05]  /*20320*/  IABS R10, R17 ;  /* 0x00000011000a7213 */ /* 0x000fca0000000000 */
[----:B------:R-:W-:-:S04]  /*20330*/  IMAD.HI.U32 R12, R0, R10, RZ ;  /* 0x0000000a000c7227 */ /* 0x000fc800078e00ff */
[----:B------:R-:W-:-:S04]  /*20340*/  IMAD.MOV R12, RZ, RZ, -R12 ;  /* 0x000000ffff0c7224 */ /* 0x000fc800078e0a0c */
[C---:B------:R-:W-:Y:S02]  /*20350*/  IMAD R10, R27.reuse, R12, R10 ;  /* 0x0000000c1b0a7224 */ /* 0x040fe400078e020a */
[----:B------:R-:W-:Y:S02]  /*20360*/  IMAD.MOV.U32 R12, RZ, RZ, R4 ;  /* 0x000000ffff0c7224 */ /* 0x000fe400078e0004 */
[C---:B------:R-:W-:Y:S02]  /*20370*/  IMAD R8, R27.reuse, R7, R8 ;  /* 0x000000071b087224 */ /* 0x040fe400078e0208 */
[C---:B------:R-:W-:Y:S02]  /*20380*/  IMAD R6, R27.reuse, R2, R6 ;  /* 0x000000021b067224 */ /* 0x040fe400078e0206 */
[----:B------:R-:W-:Y:S01]  /*20390*/  @!P0 IMAD.MOV R12, RZ, RZ, -R12 ;  /* 0x000000ffff0c8224 */ /* 0x000fe200078e0a0c */
[----:B------:R-:W-:Y:S01]  /*203a0*/  ISETP.GT.U32.AND P0, PT, R27, R10, PT ;  /* 0x0000000a1b00720c */ /* 0x000fe20003f04070 */
[----:B------:R-:W-:Y:S01]  /*203b0*/  @!P5 IMAD.IADD R11, R11, 0x1, -R27 ;  /* 0x000000010b0bd824 */ /* 0x000fe200078e0a1b */
[----:B------:R-:W-:-:S02]  /*203c0*/  ISETP.GT.U32.AND P6, PT, R27, R8, PT ;  /* 0x000000081b00720c */ /* 0x000fc40003fc4070 */
[----:B------:R-:W-:Y:S02]  /*203d0*/  ISETP.GT.U32.AND P5, PT, R27, R6, PT ;  /* 0x000000061b00720c */ /* 0x000fe40003fa4070 */
[----:B-----5:R-:W-:Y:S01]  /*203e0*/  IABS R7, R18 ;  /* 0x0000001200077213 */ /* 0x020fe20000000000 */
[----:B------:R-:W-:Y:S01]  /*203f0*/  @!P3 IMAD.MOV R9, RZ, RZ, -R9 ;  /* 0x000000ffff09b224 */ /* 0x000fe200078e0a09 */
[----:B------:R-:W-:Y:S01]  /*20400*/  STL [R1+0xa8], R13 ;  /* 0x0000a80d01007387 */ /* 0x000fe20000100800 */
[--C-:B------:R-:W-:Y:S02]  /*20410*/  @!P4 IMAD.IADD R5, R5, 0x1, -R27.reuse ;  /* 0x000000010505c824 */ /* 0x100fe400078e0a1b */
[----:B------:R-:W-:Y:S01]  /*20420*/  IMAD.HI.U32 R4, R0, R7, RZ ;  /* 0x0000000700047227 */ /* 0x000fe200078e00ff */
[----:B------:R-:W-:Y:S03]  /*20430*/  STL [R1+0x98], R9 ;  /* 0x0000980901007387 */ /* 0x000fe60000100800 */
[----:B------:R-:W-:Y:S01]  /*20440*/  IMAD.MOV R4, RZ, RZ, -R4 ;  /* 0x000000ffff047224 */ /* 0x000fe200078e0a04 */
[----:B------:R0:W-:Y:S01]  /*20450*/  STL [R1+0x30], R12 ;  /* 0x0000300c01007387 */ /* 0x0001e20000100800 */
[----:B------:R-:W-:-:S02]  /*20460*/  @!P0 IMAD.IADD R10, R10, 0x1, -R27 ;  /* 0x000000010a0a8824 */ /* 0x000fc400078e0a1b */
[----:B------:R-:W-:Y:S01]  /*20470*/  @!P6 IMAD.IADD R8, R8, 0x1, -R27 ;  /* 0x000000010808e824 */ /* 0x000fe200078e0a1b */
[----:B------:R-:W-:Y:S01]  /*20480*/  ISETP.GE.AND P6, PT, R20, RZ, PT ;  /* 0x000000ff1400720c */ /* 0x000fe20003fc6270 */
[C---:B------:R-:W-:Y:S02]  /*20490*/  IMAD R7, R27.reuse, R4, R7 ;  /* 0x000000041b077224 */ /* 0x040fe400078e0207 */
[----:B0-----:R-:W-:Y:S02]  /*204a0*/  IMAD.MOV.U32 R12, RZ, RZ, R5 ;  /* 0x000000ffff0c7224 */ /* 0x001fe400078e0005 */
[----:B------:R-:W-:Y:S02]  /*204b0*/  IMAD.MOV.U32 R20, RZ, RZ, R29 ;  /* 0x000000ffff147224 */ /* 0x000fe400078e001d */
[----:B------:R-:W-:Y:S02]  /*204c0*/  @!P5 IMAD.IADD R6, R6, 0x1, -R27 ;  /* 0x000000010606d824 */ /* 0x000fe400078e0a1b */
[----:B------:R-:W-:Y:S01]  /*204d0*/  @!P2 IMAD.MOV R12, RZ, RZ, -R12 ;  /* 0x000000ffff0ca224 */ /* 0x000fe200078e0a0c */
[C---:B------:R-:W-:Y:S01]  /*204e0*/  ISETP.GT.U32.AND P2, PT, R27.reuse, R10, PT ;  /* 0x0000000a1b00720c */ /* 0x040fe20003f44070 */
[----:B------:R-:W-:Y:S01]  /*204f0*/  @!P1 IMAD.MOV R11, RZ, RZ, -R11 ;  /* 0x000000ffff0b9224 */ /* 0x000fe200078e0a0b */
[----:B------:R-:W-:-:S02]  /*20500*/  ISETP.GT.U32.AND P1, PT, R27, R7, PT ;  /* 0x000000071b00720c */ /* 0x000fc40003f24070 */
[C---:B------:R-:W-:Y:S02]  /*20510*/  ISETP.GT.U32.AND P5, PT, R27.reuse, R6, PT ;  /* 0x000000061b00720c */ /* 0x040fe40003fa4070 */
[----:B------:R-:W-:Y:S02]  /*20520*/  ISETP.GT.U32.AND P0, PT, R27, R8, PT ;  /* 0x000000081b00720c */ /* 0x000fe40003f04070 */
[----:B------:R-:W-:-:S05]  /*20530*/  ISETP.GE.AND P3, PT, R16, RZ, PT ;  /* 0x000000ff1000720c */ /* 0x000fca0003f66270 */
[--C-:B------:R-:W-:Y:S02]  /*20540*/  @!P2 IMAD.IADD R10, R10, 0x1, -R27.reuse ;  /* 0x000000010a0aa824 */ /* 0x100fe400078e0a1b */
[--C-:B------:R-:W-:Y:S02]  /*20550*/  @!P1 IMAD.IADD R7, R7, 0x1, -R27.reuse ;  /* 0x0000000107079824 */ /* 0x100fe400078e0a1b */
[--C-:B------:R-:W-:Y:S01]  /*20560*/  @!P5 IMAD.IADD R6, R6, 0x1, -R27.reuse ;  /* 0x000000010606d824 */ /* 0x100fe200078e0a1b */
[----:B------:R-:W-:Y:S02]  /*20570*/  ISETP.GE.AND P4, PT, R17, RZ, PT ;  /* 0x000000ff1100720c */ /* 0x000fe40003f86270 */
[----:B------:R-:W-:Y:S01]  /*20580*/  ISETP.GT.U32.AND P1, PT, R27, R7, PT ;  /* 0x000000071b00720c */ /* 0x000fe20003f24070 */
[----:B------:R-:W-:Y:S01]  /*20590*/  @!P0 IMAD.IADD R8, R8, 0x1, -R27 ;  /* 0x0000000108088824 */ /* 0x000fe200078e0a1b */
[----:B------:R-:W-:Y:S01]  /*205a0*/  IABS R4, R26 ;  /* 0x0000001a00047213 */ /* 0x000fe20000000000 */
[----:B------:R-:W-:Y:S01]  /*205b0*/  STL [R1+0x28], R12 ;  /* 0x0000280c01007387 */ /* 0x000fe20000100800 */
[----:B------:R-:W-:-:S03]  /*205c0*/  ISETP.GE.AND P0, PT, R18, RZ, PT ;  /* 0x000000ff1200720c */ /* 0x000fc60003f06270 */
[----:B------:R0:W-:Y:S04]  /*205d0*/  STL [R1+0x24], R11 ;  /* 0x0000240b01007387 */ /* 0x0001e80000100800 */
[----:B------:R-:W-:Y:S02]  /*205e0*/  @!P4 IMAD.MOV R10, RZ, RZ, -R10 ;  /* 0x000000ffff0ac224 */ /* 0x000fe400078e0a0a */
[----:B0-----:R-:W-:-:S04]  /*205f0*/  IMAD.MOV.U32 R11, RZ, RZ, R8 ;  /* 0x000000ffff0b7224 */ /* 0x001fc800078e0008 */
[----:B------:R-:W-:Y:S02]  /*20600*/  @!P3 IMAD.MOV R11, RZ, RZ, -R11 ;  /* 0x000000ffff0bb224 */ /* 0x000fe400078e0a0b */
[----:B------:R-:W-:-:S03]  /*20610*/  @!P1 IMAD.IADD R7, R7, 0x1, -R27 ;  /* 0x0000000107079824 */ /* 0x000fc600078e0a1b */
[----:B------:R-:W-:Y:S04]  /*20620*/  STL [R1+0x14], R11 ;  /* 0x0000140b01007387 */ /* 0x000fe80000100800 */
[----:B------:R0:W-:Y:S02]  /*20630*/  STL [R1+0x10], R10 ;  /* 0x0000100a01007387 */ /* 0x0001e40000100800 */
[----:B0-----:R-:W-:-:S04]  /*20640*/  IMAD.MOV.U32 R10, RZ, RZ, R7 ;  /* 0x000000ffff0a7224 */ /* 0x001fc800078e0007 */
[----:B------:R-:W-:Y:S01]  /*20650*/  @!P0 IMAD.MOV R10, RZ, RZ, -R10 ;  /* 0x000000ffff0a8224 */ /* 0x000fe200078e0a0a */
[----:B------:R-:W-:Y:S02]  /*20660*/  IABS R7, R21 ;  /* 0x0000001500077213 */ /* 0x000fe40000000000 */
[----:B----4-:R-:W-:-:S05]  /*20670*/  IABS R2, R19 ;  /* 0x0000001300027213 */ /* 0x010fca0000000000 */
[----:B------:R-:W-:Y:S01]  /*20680*/  IMAD.HI.U32 R5, R0, R2, RZ ;  /* 0x0000000200057227 */ /* 0x000fe200078e00ff */
[----:B---3--:R-:W-:-:S03]  /*20690*/  IABS R29, R28 ;  /* 0x0000001c001d7213 */ /* 0x008fc60000000000 */
[----:B------:R-:W-:Y:S02]  /*206a0*/  IMAD.MOV R5, RZ, RZ, -R5 ;  /* 0x000000ffff057224 */ /* 0x000fe400078e0a05 */
[----:B------:R-:W-:-:S04]  /*206b0*/  IMAD.HI.U32 R9, R0, R29, RZ ;  /* 0x0000001d00097227 */ /* 0x000fc800078e00ff */
[----:B------:R-:W-:Y:S02]  /*206c0*/  IMAD.MOV R9, RZ, RZ, -R9 ;  /* 0x000000ffff097224 */ /* 0x000fe400078e0a09 */
[C---:B------:R-:W-:Y:S02]  /*206d0*/  IMAD R2, R27.reuse, R5, R2 ;  /* 0x000000051b027224 */ /* 0x040fe400078e0202 */
[----:B------:R-:W-:-:S03]  /*206e0*/  IMAD R29, R27, R9, R29 ;  /* 0x000000091b1d7224 */ /* 0x000fc600078e021d */
[C---:B------:R-:W-:Y:S02]  /*206f0*/  ISETP.GT.U32.AND P2, PT, R27.reuse, R2, PT ;  /* 0x000000021b00720c */ /* 0x040fe40003f44070 */
[----:B------:R-:W-:Y:S01]  /*20700*/  ISETP.GT.U32.AND P5, PT, R27, R29, PT ;  /* 0x0000001d1b00720c */ /* 0x000fe20003fa4070 */
[----:B------:R-:W-:-:S04]  /*20710*/  IMAD.HI.U32 R9, R0, R4, RZ ;  /* 0x0000000400097227 */ /* 0x000fc800078e00ff */
[----:B------:R-:W-:-:S06]  /*20720*/  IMAD.MOV R9, RZ, RZ, -R9 ;  /* 0x000000ffff097224 */ /* 0x000fcc00078e0a09 */
[--C-:B------:R-:W-:Y:S02]  /*20730*/  @!P2 IMAD.IADD R2, R2, 0x1, -R27.reuse ;  /* 0x000000010202a824 */ /* 0x100fe400078e0a1b */
[----:B------:R-:W-:-:S03]  /*20740*/  @!P5 IMAD.IADD R29, R29, 0x1, -R27 ;  /* 0x000000011d1dd824 */ /* 0x000fc600078e0a1b */
[C---:B------:R-:W-:Y:S01]  /*20750*/  ISETP.GT.U32.AND P5, PT, R27.reuse, R2, PT ;  /* 0x000000021b00720c */ /* 0x040fe20003fa4070 */
[C---:B------:R-:W-:Y:S01]  /*20760*/  IMAD R4, R27.reuse, R9, R4 ;  /* 0x000000091b047224 */ /* 0x040fe200078e0204 */
[----:B------:R-:W-:Y:S01]  /*20770*/  ISETP.GT.U32.AND P4, PT, R27, R29, PT ;  /* 0x0000001d1b00720c */ /* 0x000fe20003f84070 */
[----:B------:R-:W-:Y:S01]  /*20780*/  IMAD.MOV.U32 R9, RZ, RZ, R6 ;  /* 0x000000ffff097224 */ /* 0x000fe200078e0006 */
[----:B------:R-:W-:Y:S02]  /*20790*/  ISETP.GE.AND P3, PT, R19, RZ, PT ;  /* 0x000000ff1300720c */ /* 0x000fe40003f66270 */
[----:B------:R-:W-:Y:S01]  /*207a0*/  ISETP.GE.AND P2, PT, R28, RZ, PT ;  /* 0x000000ff1c00720c */ /* 0x000fe20003f46270 */
[----:B------:R-:W-:Y:S01]  /*207b0*/  @!P6 IMAD.MOV R9, RZ, RZ, -R9 ;  /* 0x000000ffff09e224 */ /* 0x000fe200078e0a09 */
[----:B------:R-:W-:-:S04]  /*207c0*/  IABS R5, R25 ;  /* 0x0000001900057213 */ /* 0x000fc80000000000 */
[----:B------:R-:W-:Y:S01]  /*207d0*/  STL [R1+0xc], R9 ;  /* 0x00000c0901007387 */ /* 0x000fe20000100800 */
[--C-:B------:R-:W-:Y:S01]  /*207e0*/  @!P5 IMAD.IADD R2, R2, 0x1, -R27.reuse ;  /* 0x000000010202d824 */ /* 0x100fe200078e0a1b */
[----:B------:R-:W-:Y:S02]  /*207f0*/  ISETP.GE.AND P5, PT, R25, RZ, PT ;  /* 0x000000ff1900720c */ /* 0x000fe40003fa6270 */
[----:B------:R0:W-:Y:S01]  /*20800*/  STL [R1+0x8], R10 ;  /* 0x0000080a01007387 */ /* 0x0001e20000100800 */
[----:B------:R-:W-:-:S03]  /*20810*/  @!P4 IMAD.IADD R29, R29, 0x1, -R27 ;  /* 0x000000011d1dc824 */ /* 0x000fc600078e0a1b */
[----:B------:R-:W2:Y:S01]  /*20820*/  LDL.LU R25, [R1+0xb5c] ;  /* 0x000b5c0001197983 */ /* 0x000ea20000300800 */
[----:B------:R-:W-:Y:S02]  /*20830*/  @!P2 IMAD.MOV R29, RZ, RZ, -R29 ;  /* 0x000000ffff1da224 */ /* 0x000fe400078e0a1d */
[----:B0-----:R-:W-:-:S04]  /*20840*/  IMAD.MOV.U32 R10, RZ, RZ, R2 ;  /* 0x000000ffff0a7224 */ /* 0x001fc800078e0002 */
[----:B------:R-:W-:Y:S01]  /*20850*/  @!P3 IMAD.MOV R10, RZ, RZ, -R10 ;  /* 0x000000ffff0ab224 */ /* 0x000fe200078e0a0a */
[----:B------:R-:W-:-:S04]  /*20860*/  ISETP.GE.AND P2, PT, R21, RZ, PT ;  /* 0x000000ff1500720c */ /* 0x000fc80003f46270 */
[----:B------:R0:W-:Y:S04]  /*20870*/  STL [R1], R10 ;  /* 0x0000000a01007387 */ /* 0x0001e80000100800 */
[----:B------:R-:W-:Y:S04]  /*20880*/  STL [R1+0x4154], R29 ;  /* 0x0041541d01007387 */ /* 0x000fe80000100800 */
[----:B------:R-:W3:Y:S01]  /*20890*/  LDL.LU R21, [R1+0xb60] ;  /* 0x000b600001157983 */ /* 0x000ee20000300800 */
[----:B------:R-:W-:Y:S01]  /*208a0*/  ISETP.GT.U32.AND P1, PT, R27, R4, PT ;  /* 0x000000041b00720c */ /* 0x000fe20003f24070 */
[----:B------:R-:W-:-:S04]  /*208b0*/  IMAD.HI.U32 R8, R0, R5, RZ ;  /* 0x0000000500087227 */ /* 0x000fc800078e00ff */
[----:B------:R-:W-:-:S04]  /*208c0*/  IMAD.MOV R8, RZ, RZ, -R8 ;  /* 0x000000ffff087224 */ /* 0x000fc800078e0a08 */
[----:B------:R-:W-:Y:S01]  /*208d0*/  IMAD R5, R27, R8, R5 ;  /* 0x000000081b057224 */ /* 0x000fe200078e0205 */
[----:B------:R-:W-:-:S03]  /*208e0*/  IABS R8, R24 ;  /* 0x0000001800087213 */ /* 0x000fc60000000000 */
[----:B------:R-:W-:Y:S01]  /*208f0*/  @!P1 IMAD.IADD R4, R4, 0x1, -R27 ;  /* 0x0000000104049824 */ /* 0x000fe200078e0a1b */
[----:B------:R-:W-:Y:S01]  /*20900*/  ISETP.GT.U32.AND P0, PT, R27, R5, PT ;  /* 0x000000051b00720c */ /* 0x000fe20003f04070 */
[----:B------:R-:W-:-:S03]  /*20910*/  IMAD.MOV.U32 R6, RZ, RZ, R8 ;  /* 0x000000ffff067224 */ /* 0x000fc600078e0008 */
[----:B------:R-:W-:Y:S02]  /*20920*/  ISETP.GT.U32.AND P1, PT, R27, R4, PT ;  /* 0x000000041b00720c */ /* 0x000fe40003f24070 */
[----:B------:R-:W-:Y:S01]  /*20930*/  ISETP.GE.AND P4, PT, R24, RZ, PT ;  /* 0x000000ff1800720c */ /* 0x000fe20003f86270 */
[----:B------:R-:W-:Y:S01]  /*20940*/  IMAD.HI.U32 R9, R0, R6, RZ ;  /* 0x0000000600097227 */ /* 0x000fe200078e00ff */
[----:B------:R-:W4:Y:S03]  /*20950*/  LDL.LU R24, [R1+0xb64] ;  /* 0x000b640001187983 */ /* 0x000f260000300800 */
[----:B------:R-:W-:Y:S02]  /*20960*/  IMAD.MOV R9, RZ, RZ, -R9 ;  /* 0x000000ffff097224 */ /* 0x000fe400078e0a09 */
[----:B------:R-:W-:Y:S01]  /*20970*/  @!P0 IMAD.IADD R5, R5, 0x1, -R27 ;  /* 0x0000000105058824 */ /* 0x000fe200078e0a1b */
[----:B------:R-:W-:Y:S01]  /*20980*/  IABS R8, R20 ;  /* 0x0000001400087213 */ /* 0x000fe20000000000 */
[----:B------:R-:W-:-:S02]  /*20990*/  IMAD R6, R27, R9, R6 ;  /* 0x000000091b067224 */ /* 0x000fc400078e0206 */
[----:B------:R-:W-:Y:S01]  /*209a0*/  @!P1 IMAD.IADD R4, R4, 0x1, -R27 ;  /* 0x0000000104049824 */ /* 0x000fe200078e0a1b */
[----:B------:R-:W-:Y:S01]  /*209b0*/  ISETP.GT.U32.AND P0, PT, R27, R5, PT ;  /* 0x000000051b00720c */ /* 0x000fe20003f04070 */
[----:B------:R-:W-:Y:S01]  /*209c0*/  IMAD.HI.U32 R9, R0, R7, RZ ;  /* 0x0000000700097227 */ /* 0x000fe200078e00ff */
[----:B------:R-:W-:Y:S02]  /*209d0*/  ISETP.GE.AND P1, PT, R20, RZ, PT ;  /* 0x000000ff1400720c */ /* 0x000fe40003f26270 */
[----:B------:R-:W5:Y:S01]  /*209e0*/  LDL.LU R20, [R1+0xb68] ;  /* 0x000b680001147983 */ /* 0x000f620000300800 */
[----:B------:R-:W-:-:S04]  /*209f0*/  IMAD.MOV R9, RZ, RZ, -R9 ;  /* 0x000000ffff097224 */ /* 0x000fc800078e0a09 */
[C---:B------:R-:W-:Y:S01]  /*20a00*/  IMAD R7, R27.reuse, R9, R7 ;  /* 0x000000091b077224 */ /* 0x040fe200078e0207 */
[----:B------:R-:W-:-:S03]  /*20a10*/  ISETP.GT.U32.AND P3, PT, R27, R6, PT ;  /* 0x000000061b00720c */ /* 0x000fc60003f64070 */
[----:B------:R-:W-:Y:S01]  /*20a20*/  @!P0 IMAD.IADD R5, R5, 0x1, -R27 ;  /* 0x0000000105058824 */ /* 0x000fe200078e0a1b */
[----:B------:R-:W-:Y:S02]  /*20a30*/  ISETP.GT.U32.AND P0, PT, R27, R7, PT ;  /* 0x000000071b00720c */ /* 0x000fe40003f04070 */
[----:B------:R-:W-:-:S07]  /*20a40*/  ISETP.GE.AND P6, PT, R26, RZ, PT ;  /* 0x000000ff1a00720c */ /* 0x000fce0003fc6270 */
[----:B------:R-:W-:-:S04]  /*20a50*/  @!P3 IMAD.IADD R6, R6, 0x1, -R27 ;  /* 0x000000010606b824 */ /* 0x000fc800078e0a1b */
[----:B------:R-:W-:Y:S01]  /*20a60*/  @!P0 IMAD.IADD R7, R7, 0x1, -R27 ;  /* 0x0000000107078824 */ /* 0x000fe200078e0a1b */
[C---:B------:R-:W-:Y:S01]  /*20a70*/  ISETP.GT.U32.AND P3, PT, R27.reuse, R6, PT ;  /* 0x000000061b00720c */ /* 0x040fe20003f64070 */
[----:B------:R-:W-:Y:S02]  /*20a80*/  @!P6 IMAD.MOV R4, RZ, RZ, -R4 ;  /* 0x000000ffff04e224 */ /* 0x000fe400078e0a04 */
[----:B------:R-:W-:Y:S01]  /*20a90*/  @!P5 IMAD.MOV R5, RZ, RZ, -R5 ;  /* 0x000000ffff05d224 */ /* 0x000fe200078e0a05 */
[----:B------:R-:W-:Y:S02]  /*20aa0*/  ISETP.GT.U32.AND P0, PT, R27, R7, PT ;  /* 0x000000071b00720c */ /* 0x000fe40003f04070 */
[----:B------:R1:W-:Y:S01]  /*20ab0*/  STL [R1+0x4158], R4 ;  /* 0x0041580401007387 */ /* 0x0003e20000100800 */
[----:B------:R-:W-:Y:S01]  /*20ac0*/  IABS R9, R23 ;  /* 0x0000001700097213 */ /* 0x000fe20000000000 */
[----:B------:R-:W-:Y:S01]  /*20ad0*/  IMAD.HI.U32 R2, R0, R8, RZ ;  /* 0x0000000800027227 */ /* 0x000fe200078e00ff */
[----:B------:R-:W-:Y:S01]  /*20ae0*/  ISETP.GE.AND P5, PT, R23, RZ, PT ;  /* 0x000000ff1700720c */ /* 0x000fe20003fa6270 */
[----:B------:R-:W-:Y:S04]  /*20af0*/  STL [R1+0x415c], R5 ;  /* 0x00415c0501007387 */ /* 0x000fe80000100800 */
[----:B------:R-:W5:Y:S01]  /*20b00*/  LDL.LU R23, [R1+0xb6c] ;  /* 0x000b6c0001177983 */ /* 0x000f620000300800 */
[----:B------:R-:W-:Y:S01]  /*20b10*/  IMAD.MOV R2, RZ, RZ, -R2 ;  /* 0x000000ffff027224 */ /* 0x000fe200078e0a02 */
[----:B------:R-:W-:Y:S01]  /*20b20*/  IABS R12, R22 ;  /* 0x00000016000c7213 */ /* 0x000fe20000000000 */
[--C-:B------:R-:W-:Y:S01]  /*20b30*/  @!P3 IMAD.IADD R6, R6, 0x1, -R27.reuse ;  /* 0x000000010606b824 */ /* 0x100fe200078e0a1b */
[----:B------:R-:W-:Y:S01]  /*20b40*/  ISETP.GE.AND P3, PT, R22, RZ, PT ;  /* 0x000000ff1600720c */ /* 0x000fe20003f66270 */
[----:B------:R-:W-:Y:S01]  /*20b50*/  @!P0 IMAD.IADD R7, R7, 0x1, -R27 ;  /* 0x0000000107078824 */ /* 0x000fe200078e0a1b */
[----:B------:R-:W5:Y:S01]  /*20b60*/  LDL.LU R22, [R1+0xb70] ;  /* 0x000b700001167983 */ /* 0x000f620000300800 */
[----:B------:R-:W-:-:S02]  /*20b70*/  IMAD R8, R27, R2, R8 ;  /* 0x000000021b087224 */ /* 0x000fc400078e0208 */
[----:B------:R-:W-:Y:S02]  /*20b80*/  @!P4 IMAD.MOV R6, RZ, RZ, -R6 ;  /* 0x000000ffff06c224 */ /* 0x000fe400078e0a06 */
[----:B------:R-:W-:Y:S01]  /*20b90*/  @!P2 IMAD.MOV R7, RZ, RZ, -R7 ;  /* 0x000000ffff07a224 */ /* 0x000fe200078e0a07 */
[----:B------:R-:W-:Y:S02]  /*20ba0*/  ISETP.GT.U32.AND P6, PT, R27, R8, PT ;  /* 0x000000081b00720c */ /* 0x000fe40003fc4070 */
[----:B------:R-:W-:Y:S04]  /*20bb0*/  STL [R1+0x4160], R6 ;  /* 0x0041600601007387 */ /* 0x000fe80000100800 */
[----:B------:R-:W-:Y:S04]  /*20bc0*/  STL [R1+0x4164], R7 ;  /* 0x0041640701007387 */ /* 0x000fe80000100800 */
[----:B------:R-:W5:Y:S03]  /*20bd0*/  LDL.LU R28, [R1+0xb74] ;  /* 0x000b7400011c7983 */ /* 0x000f660000300800 */
[----:B------:R-:W-:-:S05]  /*20be0*/  @!P6 IMAD.IADD R8, R8, 0x1, -R27 ;  /* 0x000000010808e824 */ /* 0x000fca00078e0a1b */
[----:B------:R-:W-:-:S13]  /*20bf0*/  ISETP.GT.U32.AND P6, PT, R27, R8, PT ;  /* 0x000000081b00720c */ /* 0x000fda0003fc4070 */
[----:B------:R-:W-:-:S04]  /*20c00*/  @!P6 IMAD.IADD R8, R8, 0x1, -R27 ;  /* 0x000000010808e824 */ /* 0x000fc800078e0a1b */
[----:B------:R-:W-:-:S05]  /*20c10*/  @!P1 IMAD.MOV R8, RZ, RZ, -R8 ;  /* 0x000000ffff089224 */ /* 0x000fca00078e0a08 */
[----:B------:R-:W-:Y:S01]  /*20c20*/  STL [R1+0x4168], R8 ;  /* 0x0041680801007387 */ /* 0x000fe20000100800 */
[----:B--2---:R-:W-:Y:S02]  /*20c30*/  IABS R11, R25 ;  /* 0x00000019000b7213 */ /* 0x004fe40000000000 */
[----:B------:R-:W-:Y:S02]  /*20c40*/  ISETP.GE.AND P6, PT, R25, RZ, PT ;  /* 0x000000ff1900720c */ /* 0x000fe40003fc6270 */
[----:B------:R-:W2:Y:S01]  /*20c50*/  LDL.LU R25, [R1+0xb78] ;  /* 0x000b780001197983 */ /* 0x000ea20000300800 */
[----:B---3--:R-:W-:Y:S02]  /*20c60*/  IABS R18, R21 ;  /* 0x0000001500127213 */ /* 0x008fe40000000000 */
[----:B------:R-:W-:Y:S02]  /*20c70*/  ISETP.GE.AND P1, PT, R21, RZ, PT ;  /* 0x000000ff1500720c */ /* 0x000fe40003f26270 */
[----:B------:R-:W3:Y:S01]  /*20c80*/  LDL.LU R21, [R1+0xb7c] ;  /* 0x000b7c0001157983 */ /* 0x000ee20000300800 */
[----:B------:R-:W-:-:S04]  /*20c90*/  IMAD.HI.U32 R13, R0, R9, RZ ;  /* 0x00000009000d7227 */ /* 0x000fc800078e00ff */
[----:B0-----:R-:W-:-:S04]  /*20ca0*/  IMAD.HI.U32 R10, R0, R12, RZ ;  /* 0x0000000c000a7227 */ /* 0x001fc800078e00ff */
[----:B------:R-:W-:Y:S02]  /*20cb0*/  IMAD.MOV R13, RZ, RZ, -R13 ;  /* 0x000000ffff0d7224 */ /* 0x000fe400078e0a0d */
[----:B------:R-:W-:Y:S02]  /*20cc0*/  IMAD.MOV R10, RZ, RZ, -R10 ;  /* 0x000000ffff0a7224 */ /* 0x000fe400078e0a0a */
[C---:B------:R-:W-:Y:S02]  /*20cd0*/  IMAD R9, R27.reuse, R13, R9 ;  /* 0x0000000d1b097224 */ /* 0x040fe400078e0209 */
[----:B------:R-:W-:-:S03]  /*20ce0*/  IMAD R12, R27, R10, R12 ;  /* 0x0000000a1b0c7224 */ /* 0x000fc600078e020c */
[C---:B------:R-:W-:Y:S02]  /*20cf0*/  ISETP.GT.U32.AND P4, PT, R27.reuse, R9, PT ;  /* 0x000000091b00720c */ /* 0x040fe40003f84070 */
[----:B------:R-:W-:Y:S01]  /*20d00*/  ISETP.GT.U32.AND P0, PT, R27, R12, PT ;  /* 0x0000000c1b00720c */ /* 0x000fe20003f04070 */
[----:B------:R-:W-:Y:S01]  /*20d10*/  IMAD.HI.U32 R2, R0, R11, RZ ;  /* 0x0000000b00027227 */ /* 0x000fe200078e00ff */
[----:B----4-:R-:W-:-:S03]  /*20d20*/  IABS R16, R24 ;  /* 0x0000001800107213 */ /* 0x010fc60000000000 */
[----:B------:R-:W-:-:S06]  /*20d30*/  IMAD.MOV R2, RZ, RZ, -R2 ;  /* 0x000000ffff027224 */ /* 0x000fcc00078e0a02 */
[--C-:B------:R-:W-:Y:S02]  /*20d40*/  @!P4 IMAD.IADD R9, R9, 0x1, -R27.reuse ;  /* 0x000000010909c824 */ /* 0x100fe400078e0a1b */
[----:B------:R-:W-:Y:S02]  /*20d50*/  @!P0 IMAD.IADD R12, R12, 0x1, -R27 ;  /* 0x000000010c0c8824 */ /* 0x000fe400078e0a1b */
[C---:B------:R-:W-:Y:S01]  /*20d60*/  IMAD.HI.U32 R10, R0.reuse, R18, RZ ;  /* 0x00000012000a7227 */ /* 0x040fe200078e00ff */
[C---:B------:R-:W-:Y:S02]  /*20d70*/  ISETP.GT.U32.AND P4, PT, R27.reuse, R9, PT ;  /* 0x000000091b00720c */ /* 0x040fe40003f84070 */
[C---:B------:R-:W-:Y:S01]  /*20d80*/  ISETP.GT.U32.AND P0, PT, R27.reuse, R12, PT ;  /* 0x0000000c1b00720c */ /* 0x040fe20003f04070 */
[----:B------:R-:W-:Y:S02]  /*20d90*/  IMAD R11, R27, R2, R11 ;  /* 0x000000021b0b7224 */ /* 0x000fe400078e020b */
[----:B------:R-:W-:-:S04]  /*20da0*/  IMAD.HI.U32 R2, R0, R16, RZ ;  /* 0x0000001000027227 */ /* 0x000fc800078e00ff */
[----:B------:R-:W-:Y:S01]  /*20db0*/  IMAD.MOV R10, RZ, RZ, -R10 ;  /* 0x000000ffff0a7224 */ /* 0x000fe200078e0a0a */
[----:B-----5:R-:W-:Y:S01]  /*20dc0*/  IABS R13, R20 ;  /* 0x00000014000d7213 */ /* 0x020fe20000000000 */
[----:B------:R-:W-:Y:S02]  /*20dd0*/  IMAD.MOV R2, RZ, RZ, -R2 ;  /* 0x000000ffff027224 */ /* 0x000fe400078e0a02 */
[C---:B------:R-:W-:Y:S02]  /*20de0*/  IMAD R18, R27.reuse, R10, R18 ;  /* 0x0000000a1b127224 */ /* 0x040fe400078e0212 */
[----:B------:R-:W-:Y:S02]  /*20df0*/  IMAD R16, R27, R2, R16 ;  /* 0x000000021b107224 */ /* 0x000fe400078e0210 */
[----:B------:R-:W-:Y:S01]  /*20e00*/  @!P4 IMAD.IADD R9, R9, 0x1, -R27 ;  /* 0x000000010909c824 */ /* 0x000fe200078e0a1b */
[C---:B------:R-:W-:Y:S01]  /*20e10*/  ISETP.GT.U32.AND P4, PT, R27.reuse, R18, PT ;  /* 0x000000121b00720c */ /* 0x040fe20003f84070 */
[----:B------:R-:W-:Y:S01]  /*20e20*/  IMAD.HI.U32 R2, R0, R13, RZ ;  /* 0x0000000d00027227 */ /* 0x000fe200078e00ff */
[----:B------:R-:W-:-:S03]  /*20e30*/  ISETP.GT.U32.AND P2, PT, R27, R11, PT ;  /* 0x0000000b1b00720c */ /* 0x000fc60003f44070 */
[----:B------:R-:W-:Y:S01]  /*20e40*/  @!P0 IMAD.IADD R12, R12, 0x1, -R27 ;  /* 0x000000010c0c8824 */ /* 0x000fe200078e0a1b */
[----:B------:R-:W-:Y:S01]  /*20e50*/  ISETP.GT.U32.AND P0, PT, R27, R16, PT ;  /* 0x000000101b00720c */ /* 0x000fe20003f04070 */
[----:B------:R-:W-:-:S04]  /*20e60*/  IMAD.MOV R2, RZ, RZ, -R2 ;  /* 0x000000ffff027224 */ /* 0x000fc800078e0a02 */
[----:B------:R-:W-:Y:S02]  /*20e70*/  IMAD R13, R27, R2, R13 ;  /* 0x000000021b0d7224 */ /* 0x000fe400078e020d */
[--C-:B------:R-:W-:Y:S02]  /*20e80*/  @!P4 IMAD.IADD R18, R18, 0x1, -R27.reuse ;  /* 0x000000011212c824 */ /* 0x100fe400078e0a1b */
[----:B------:R-:W-:Y:S01]  /*20e90*/  @!P2 IMAD.IADD R11, R11, 0x1, -R27 ;  /* 0x000000010b0ba824 */ /* 0x000fe200078e0a1b */
[----:B------:R-:W-:-:S03]  /*20ea0*/  ISETP.GT.U32.AND P4, PT, R27, R13, PT ;  /* 0x0000000d1b00720c */ /* 0x000fc60003f84070 */
[----:B------:R-:W-:Y:S01]  /*20eb0*/  @!P0 IMAD.IADD R16, R16, 0x1, -R27 ;  /* 0x0000000110108824 */ /* 0x000fe200078e0a1b */
[----:B------:R-:W-:Y:S02]  /*20ec0*/  ISETP.GE.AND P0, PT, R20, RZ, PT ;  /* 0x000000ff1400720c */ /* 0x000fe40003f06270 */
[----:B------:R-:W4:Y:S01]  /*20ed0*/  LDL.LU R20, [R1+0xb80] ;  /* 0x000b800001147983 */ /* 0x000f220000300800 */
[----:B------:R-:W-:Y:S01]  /*20ee0*/  ISETP.GT.U32.AND P2, PT, R27, R11, PT ;  /* 0x0000000b1b00720c */ /* 0x000fe20003f44070 */
[----:B-1----:R-:W-:Y:S02]  /*20ef0*/  IMAD.MOV.U32 R4, RZ, RZ, R12 ;  /* 0x000000ffff047224 */ /* 0x002fe400078e000c */
[----:B------:R-:W-:-:S03]  /*20f00*/  @!P5 IMAD.MOV R9, RZ, RZ, -R9 ;  /* 0x000000ffff09d224 */ /* 0x000fc600078e0a09 */
[--C-:B------:R-:W-:Y:S02]  /*20f10*/  @!P4 IMAD.IADD R13, R13, 0x1, -R27.reuse ;  /* 0x000000010d0dc824 */ /* 0x100fe400078e0a1b */
[----:B------:R-:W-:Y:S01]  /*20f20*/  @!P3 IMAD.MOV R4, RZ, RZ, -R4 ;  /* 0x000000ffff04b224 */ /* 0x000fe200078e0a04 */
[----:B------:R-:W-:Y:S02]  /*20f30*/  IABS R17, R23 ;  /* 0x0000001700117213 */ /* 0x000fe40000000000 */
[----:B------:R-:W-:Y:S02]  /*20f40*/  ISETP.GT.U32.AND P5, PT, R27, R13, PT ;  /* 0x0000000d1b00720c */ /* 0x000fe40003fa4070 */
[----:B------:R-:W-:Y:S01]  /*20f50*/  @!P2 IMAD.IADD R11, R11, 0x1, -R27 ;  /* 0x000000010b0ba824 */ /* 0x000fe200078e0a1b */
[----:B------:R-:W-:Y:S01]  /*20f60*/  STL [R1+0x416c], R9 ;  /* 0x00416c0901007387 */ /* 0x000fe20000100800 */
[----:B------:R-:W-:-:S03]  /*20f70*/  ISETP.GE.AND P2, PT, R24, RZ, PT ;  /* 0x000000ff1800720c */ /* 0x000fc60003f46270 */
[----:B------:R0:W-:Y:S01]  /*20f80*/  STL [R1+0x5c], R4 ;  /* 0x00005c0401007387 */ /* 0x0001e20000100800 */
[----:B------:R-:W-:-:S03]  /*20f90*/  IMAD.HI.U32 R10, R0, R17, RZ ;  /* 0x00000011000a7227 */ /* 0x000fc600078e00ff */
[----:B------:R-:W5:Y:S01]  /*20fa0*/  LDL.LU R24, [R1+0xb84] ;  /* 0x000b840001187983 */ /* 0x000f620000300800 */
[----:B------:R-:W-:Y:S01]  /*20fb0*/  IABS R15, R22 ;  /* 0x00000016000f7213 */ /* 0x000fe20000000000 */
[----:B0-----:R-:W-:Y:S02]  /*20fc0*/  IMAD.MOV.U32 R4, RZ, RZ, R11 ;  /* 0x000000ffff047224 */ /* 0x001fe400078e000b */
[----:B------:R-:W-:Y:S02]  /*20fd0*/  IMAD.MOV R10, RZ, RZ, -R10 ;  /* 0x000000ffff0a7224 */ /* 0x000fe400078e0a0a */
[----:B------:R-:W-:Y:S01]  /*20fe0*/  @!P6 IMAD.MOV R4, RZ, RZ, -R4 ;  /* 0x000000ffff04e224 */ /* 0x000fe200078e0a04 */
[----:B------:R-:W-:Y:S01]  /*20ff0*/  ISETP.GT.U32.AND P4, PT, R27, R18, PT ;  /* 0x000000121b00720c */ /* 0x000fe20003f84070 */
[----:B------:R-:W-:Y:S01]  /*21000*/  @!P5 IMAD.IADD R13, R13, 0x1, -R27 ;  /* 0x000000010d0dd824 */ /* 0x000fe200078e0a1b */
[----:B------:R-:W-:Y:S01]  /*21010*/  ISETP.GE.AND P5, PT, R23, RZ, PT ;  /* 0x000000ff1700720c */ /* 0x000fe20003fa6270 */
[----:B------:R-:W-:Y:S01]  /*21020*/  IMAD.HI.U32 R2, R0, R15, RZ ;  /* 0x0000000f00027227 */ /* 0x000fe200078e00ff */
[----:B------:R0:W-:Y:S03]  /*21030*/  STL [R1+0x74], R4 ;  /* 0x0000740401007387 */ /* 0x0001e60000100800 */
[----:B------:R-:W-:Y:S01]  /*21040*/  IMAD R17, R27, R10, R17 ;  /* 0x0000000a1b117224 */ /* 0x000fe200078e0211 */
[----:B------:R-:W5:Y:S01]  /*21050*/  LDL.LU R23, [R1+0xb88] ;  /* 0x000b880001177983 */ /* 0x000f620000300800 */
[----:B------:R-:W-:Y:S01]  /*21060*/  IABS R14, R28 ;  /* 0x0000001c000e7213 */ /* 0x000fe20000000000 */
[----:B------:R-:W-:-:S02]  /*21070*/  IMAD.MOV R2, RZ, RZ, -R2 ;  /* 0x000000ffff027224 */ /* 0x000fc400078e0a02 */
[C---:B------:R-:W-:Y:S01]  /*21080*/  ISETP.GT.U32.AND P6, PT, R27.reuse, R17, PT ;  /* 0x000000111b00720c */ /* 0x040fe20003fc4070 */
[----:B------:R-:W5:Y:S01]  /*21090*/  LDL.LU R26, [R1+0xb8c] ;  /* 0x000b8c00011a7983 */ /* 0x000f620000300800 */
[C---:B------:R-:W-:Y:S01]  /*210a0*/  IMAD R15, R27.reuse, R2, R15 ;  /* 0x000000021b0f7224 */ /* 0x040fe200078e020f */
[----:B------:R-:W-:Y:S01]  /*210b0*/  ISETP.GT.U32.AND P3, PT, R27, R16, PT ;  /* 0x000000101b00720c */ /* 0x000fe20003f64070 */
[----:B------:R-:W-:-:S04]  /*210c0*/  IMAD.HI.U32 R2, R0, R14, RZ ;  /* 0x0000000e00027227 */ /* 0x000fc800078e00ff */
[----:B------:R-:W-:Y:S02]  /*210d0*/  IMAD.MOV R2, RZ, RZ, -R2 ;  /* 0x000000ffff027224 */ /* 0x000fe400078e0a02 */
[--C-:B------:R-:W-:Y:S01]  /*210e0*/  @!P4 IMAD.IADD R18, R18, 0x1, -R27.reuse ;  /* 0x000000011212c824 */ /* 0x100fe200078e0a1b */
[C---:B------:R-:W-:Y:S01]  /*210f0*/  ISETP.GT.U32.AND P4, PT, R27.reuse, R15, PT ;  /* 0x0000000f1b00720c */ /* 0x040fe20003f84070 */
[----:B------:R-:W-:Y:S02]  /*21100*/  IMAD R14, R27, R2, R14 ;  /* 0x000000021b0e7224 */ /* 0x000fe400078e020e */
[--C-:B------:R-:W-:Y:S01]  /*21110*/  @!P6 IMAD.IADD R17, R17, 0x1, -R27.reuse ;  /* 0x000000011111e824 */ /* 0x100fe200078e0a1b */
[----:B------:R-:W-:Y:S01]  /*21120*/  ISETP.GE.AND P6, PT, R22, RZ, PT ;  /* 0x000000ff1600720c */ /* 0x000fe20003fc6270 */
[----:B------:R-:W-:Y:S01]  /*21130*/  @!P3 IMAD.IADD R16, R16, 0x1, -R27 ;  /* 0x000000011010b824 */ /* 0x000fe200078e0a1b */
[----:B------:R-:W5:Y:S01]  /*21140*/  LDL.LU R22, [R1+0xb90] ;  /* 0x000b900001167983 */ /* 0x000f620000300800 */
[----:B------:R-:W-:Y:S01]  /*21150*/  ISETP.GT.U32.AND P3, PT, R27, R14, PT ;  /* 0x0000000e1b00720c */ /* 0x000fe20003f64070 */
[----:B0-----:R-:W-:-:S04]  /*21160*/  IMAD.MOV.U32 R4, RZ, RZ, R18 ;  /* 0x000000ffff047224 */ /* 0x001fc800078e0012 */
[----:B------:R-:W-:Y:S02]  /*21170*/  @!P1 IMAD.MOV R4, RZ, RZ, -R4 ;  /* 0x000000ffff049224 */ /* 0x000fe400078e0a04 */
[--C-:B------:R-:W-:Y:S01]  /*21180*/  @!P4 IMAD.IADD R15, R15, 0x1, -R27.reuse ;  /* 0x000000010f0fc824 */ /* 0x100fe200078e0a1b */
[----:B------:R-:W-:Y:S01]  /*21190*/  ISETP.GT.U32.AND P4, PT, R27, R17, PT ;  /* 0x000000111b00720c */ /* 0x000fe20003f84070 */
[----:B------:R-:W-:Y:S01]  /*211a0*/  IMAD.MOV.U32 R5, RZ, RZ, R16 ;  /* 0x000000ffff057224 */ /* 0x000fe200078e0010 */
[----:B------:R0:W-:Y:S03]  /*211b0*/  STL [R1+0x44], R4 ;  /* 0x0000440401007387 */ /* 0x0001e60000100800 */
[----:B------:R-:W-:Y:S02]  /*211c0*/  @!P3 IMAD.IADD R14, R14, 0x1, -R27 ;  /* 0x000000010e0eb824 */ /* 0x000fe400078e0a1b */
[----:B------:R-:W-:-:S02]  /*211d0*/  @!P2 IMAD.MOV R5, RZ, RZ, -R5 ;  /* 0x000000ffff05a224 */ /* 0x000fc400078e0a05 */
[----:B0-----:R-:W-:Y:S01]  /*211e0*/  IMAD.MOV.U32 R4, RZ, RZ, R13 ;  /* 0x000000ffff047224 */ /* 0x001fe200078e000d */
[----:B------:R-:W-:-:S03]  /*211f0*/  ISETP.GT.U32.AND P1, PT, R27, R14, PT ;  /* 0x0000000e1b00720c */ /* 0x000fc60003f24070 */
[----:B------:R-:W-:Y:S01]  /*21200*/  @!P0 IMAD.MOV R4, RZ, RZ, -R4 ;  /* 0x000000ffff048224 */ /* 0x000fe200078e0a04 */
[----:B------:R0:W-:Y:S01]  /*21210*/  STL [R1+0x48], R5 ;  /* 0x0000480501007387 */ /* 0x0001e20000100800 */
[----:B------:R-:W-:-:S03]  /*21220*/  @!P4 IMAD.IADD R17, R17, 0x1, -R27 ;  /* 0x000000011111c824 */ /* 0x000fc600078e0a1b */
[----:B------:R1:W-:Y:S05]  /*21230*/  STL [R1+0x4c], R4 ;  /* 0x00004c0401007387 */ /* 0x0003ea0000100800 */
[----:B------:R-:W-:Y:S01]  /*21240*/  @!P1 IMAD.IADD R14, R14, 0x1, -R27 ;  /* 0x000000010e0e9824 */ /* 0x000fe200078e0a1b */
[----:B--2---:R-:W-:Y:S02]  /*21250*/  IABS R10, R25 ;  /* 0x00000019000a7213 */ /* 0x004fe40000000000 */
[----:B------:R-:W-:Y:S02]  /*21260*/  ISETP.GE.AND P4, PT, R25, RZ, PT ;  /* 0x000000ff1900720c */ /* 0x000fe40003f86270 */
[----:B------:R-:W2:Y:S01]  /*21270*/  LDL.LU R25, [R1+0xb94] ;  /* 0x000b940001197983 */ /* 0x000ea20000300800 */
[----:B---3--:R-:W-:-:S02]  /*21280*/  IABS R11, R21 ;  /* 0x00000015000b7213 */ /* 0x008fc40000000000 */
[----:B------:R-:W-:Y:S02]  /*21290*/  ISETP.GE.AND P1, PT, R21, RZ, PT ;  /* 0x000000ff1500720c */ /* 0x000fe40003f26270 */
[----:B------:R-:W3:Y:S01]  /*212a0*/  LDL.LU R21, [R1+0xb98] ;  /* 0x000b980001157983 */ /* 0x000ee20000300800 */
[----:B------:R-:W-:-:S04]  /*212b0*/  IMAD.HI.U32 R19, R0, R10, RZ ;  /* 0x0000000a00137227 */ /* 0x000fc800078e00ff */
[----:B------:R-:W-:Y:S02]  /*212c0*/  IMAD.MOV R19, RZ, RZ, -R19 ;  /* 0x000000ffff137224 */ /* 0x000fe400078e0a13 */
[----:B------:R-:W-:-:S04]  /*212d0*/  IMAD.HI.U32 R2, R0, R11, RZ ;  /* 0x0000000b00027227 */ /* 0x000fc800078e00ff */
[C---:B------:R-:W-:Y:S02]  /*212e0*/  IMAD R10, R27.reuse, R19, R10 ;  /* 0x000000131b0a7224 */ /* 0x040fe400078e020a */
[----:B------:R-:W-:Y:S01]  /*212f0*/  IMAD.MOV R2, RZ, RZ, -R2 ;  /* 0x000000ffff027224 */ /* 0x000fe200078e0a02 */
[C---:B------:R-:W-:Y:S02]  /*21300*/  ISETP.GT.U32.AND P3, PT, R27.reuse, R15, PT ;  /* 0x0000000f1b00720c */ /* 0x040fe40003f64070 */
[C---:B------:R-:W-:Y:S01]  /*21310*/  ISETP.GT.U32.AND P0, PT, R27.reuse, R10, PT ;  /* 0x0000000a1b00720c */ /* 0x040fe20003f04070 */
[----:B------:R-:W-:Y:S02]  /*21320*/  IMAD R11, R27, R2, R11 ;  /* 0x000000021b0b7224 */ /* 0x000fe400078e020b */
[----:B0-----:R-:W-:Y:S01]  /*21330*/  IMAD.MOV.U32 R5, RZ, RZ, R17 ;  /* 0x000000ffff057224 */ /* 0x001fe200078e0011 */
[----:B------:R-:W-:-:S07]  /*21340*/  ISETP.GE.AND P2, PT, R28, RZ, PT ;  /* 0x000000ff1c00720c */ /* 0x000fce0003f46270 */
[--C-:B------:R-:W-:Y:S02]  /*21350*/  @!P3 IMAD.IADD R15, R15, 0x1, -R27.reuse ;  /* 0x000000010f0fb824 */ /* 0x100fe400078e0a1b */
[----:B------:R-:W-:Y:S02]  /*21360*/  @!P0 IMAD.IADD R10, R10, 0x1, -R27 ;  /* 0x000000010a0a8824 */ /* 0x000fe400078e0a1b */
[----:B-1----:R-:W-:Y:S01]  /*21370*/  IMAD.MOV.U32 R4, RZ, RZ, R15 ;  /* 0x000000ffff047224 */ /* 0x002fe200078e000f */
[----:B------:R-:W-:Y:S01]  /*21380*/  ISETP.GT.U32.AND P3, PT, R27, R11, PT ;  /* 0x0000000b1b00720c */ /* 0x000fe20003f64070 */
[----:B------:R-:W-:Y:S02]  /*21390*/  @!P5 IMAD.MOV R5, RZ, RZ, -R5 ;  /* 0x000000ffff05d224 */ /* 0x000fe400078e0a05 */
[----:B------:R-:W-:-:S03]  /*213a0*/  @!P6 IMAD.MOV R4, RZ, RZ, -R4 ;  /* 0x000000ffff04e224 */ /* 0x000fc600078e0a04 */
[----:B------:R-:W-:Y:S01]  /*213b0*/  STL [R1+0x40], R5 ;  /* 0x0000400501007387 */ /* 0x000fe20000100800 */
[----:B----4-:R-:W-:-:S05]  /*213c0*/  IABS R12, R20 ;  /* 0x00000014000c7213 */ /* 0x010fca0000000000 */
[----:B------:R-:W-:-:S04]  /*213d0*/  IMAD.HI.U32 R2, R0, R12, RZ ;  /* 0x0000000c00027227 */ /* 0x000fc800078e00ff */
[----:B------:R-:W-:-:S04]  /*213e0*/  IMAD.MOV R2, RZ, RZ, -R2 ;  /* 0x000000ffff027224 */ /* 0x000fc800078e0a02 */
[----:B------:R-:W-:-:S05]  /*213f0*/  IMAD R12, R27, R2, R12 ;  /* 0x000000021b0c7224 */ /* 0x000fca00078e020c */
[----:B------:R-:W-:Y:S02]  /*21400*/  ISETP.GT.U32.AND P0, PT, R27, R12, PT ;  /* 0x0000000c1b00720c */ /* 0x000fe40003f04070 */
[----:B-----5:R-:W-:-:S05]  /*21410*/  IABS R13, R24 ;  /* 0x00000018000d7213 */ /* 0x020fca0000000000 */
[----:B------:R-:W-:Y:S01]  /*21420*/  IMAD.HI.U32 R2, R0, R13, RZ ;  /* 0x0000000d00027227 */ /* 0x000fe200078e00ff */
[----:B------:R0:W-:Y:S03]  /*21430*/  STL [R1+0x3c], R4 ;  /* 0x00003c0401007387 */ /* 0x0001e60000100800 */
[----:B------:R-:W-:Y:S02]  /*21440*/  IMAD.MOV R2, RZ, RZ, -R2 ;  /* 0x000000ffff027224 */ /* 0x000fe400078e0a02 */
[----:B------:R-:W-:Y:S01]  /*21450*/  @!P0 IMAD.IADD R12, R12, 0x1, -R27 ;  /* 0x000000010c0c8824 */ /* 0x000fe200078e0a1b */
[C---:B------:R-:W-:Y:S01]  /*21460*/  ISETP.GT.U32.AND P0, PT, R27.reuse, R10, PT ;  /* 0x0000000a1b00720c */ /* 0x040fe20003f04070 */
[C---:B------:R-:W-:Y:S01]  /*21470*/  IMAD R13, R27.reuse, R2, R13 ;  /* 0x000000021b0d7224 */ /* 0x040fe200078e020d */
[----:B------:R-:W-:Y:S01]  /*21480*/  IABS R18, R23 ;  /* 0x0000001700127213 */ /* 0x000fe20000000000 */
[----:B0-----:R-:W-:Y:S01]  /*21490*/  IMAD.MOV.U32 R4, RZ, RZ, R14 ;  /* 0x000000ffff047224 */ /* 0x001fe200078e000e */
[----:B------:R-:W-:-:S03]  /*214a0*/  ISETP.GT.U32.AND P6, PT, R27, R12, PT ;  /* 0x0000000c1b00720c */ /* 0x000fc60003fc4070 */
[----:B------:R-:W-:Y:S01]  /*214b0*/  IMAD.HI.U32 R19, R0, R18, RZ ;  /* 0x0000001200137227 */ /* 0x000fe200078e00ff */
[----:B------:R-:W-:-:S03]  /*214c0*/  IABS R16, R26 ;  /* 0x0000001a00107213 */ /* 0x000fc60000000000 */
[----:B------:R-:W-:Y:S01]  /*214d0*/  @!P2 IMAD.MOV R4, RZ, RZ, -R4 ;  /* 0x000000ffff04a224 */ /* 0x000fe200078e0a04 */
[----:B------:R-:W-:Y:S01]  /*214e0*/  ISETP.GT.U32.AND P2, PT, R27, R13, PT ;  /* 0x0000000d1b00720c */ /* 0x000fe20003f44070 */
[----:B------:R-:W-:Y:S02]  /*214f0*/  @!P3 IMAD.IADD R11, R11, 0x1, -R27 ;  /* 0x000000010b0bb824 */ /* 0x000fe400078e0a1b */
[----:B------:R-:W-:Y:S01]  /*21500*/  IMAD.MOV R19, RZ, RZ, -R19 ;  /* 0x000000ffff137224 */ /* 0x000fe200078e0a13 */
[----:B------:R-:W-:Y:S01]  /*21510*/  ISETP.GE.AND P3, PT, R20, RZ, PT ;  /* 0x000000ff1400720c */ /* 0x000fe20003f66270 */
[----:B------:R-:W-:Y:S01]  /*21520*/  IMAD.HI.U32 R20, R0, R16, RZ ;  /* 0x0000001000147227 */ /* 0x000fe200078e00ff */
[----:B------:R-:W-:-:S03]  /*21530*/  ISETP.GT.U32.AND P5, PT, R27, R11, PT ;  /* 0x0000000b1b00720c */ /* 0x000fc60003fa4070 */
[C---:B------:R-:W-:Y:S02]  /*21540*/  IMAD R14, R27.reuse, R19, R18 ;  /* 0x000000131b0e7224 */ /* 0x040fe400078e0212 */
[--C-:B------:R-:W-:Y:S01]  /*21550*/  @!P0 IMAD.IADD R10, R10, 0x1, -R27.reuse ;  /* 0x000000010a0a8824 */ /* 0x100fe200078e0a1b */
[----:B------:R-:W-:Y:S01]  /*21560*/  IABS R2, R22 ;  /* 0x0000001600027213 */ /* 0x000fe20000000000 */
[----:B------:R-:W-:Y:S01]  /*21570*/  IMAD.MOV R20, RZ, RZ, -R20 ;  /* 0x000000ffff147224 */ /* 0x000fe200078e0a14 */
[----:B------:R-:W-:Y:S01]  /*21580*/  ISETP.GT.U32.AND P0, PT, R27, R14, PT ;  /* 0x0000000e1b00720c */ /* 0x000fe20003f04070 */
[--C-:B------:R-:W-:Y:S01]  /*21590*/  @!P6 IMAD.IADD R12, R12, 0x1, -R27.reuse ;  /* 0x000000010c0ce824 */ /* 0x100fe200078e0a1b */
[----:B------:R0:W-:Y:S01]  /*215a0*/  STL [R1+0x38], R4 ;  /* 0x0000380401007387 */ /* 0x0001e20000100800 */
[----:B------:R-:W-:Y:S01]  /*215b0*/  ISETP.GE.AND P6, PT, R24, RZ, PT ;  /* 0x000000ff1800720c */ /* 0x000fe20003fc6270 */
[----:B------:R-:W-:Y:S01]  /*215c0*/  @!P2 IMAD.IADD R13, R13, 0x1, -R27 ;  /* 0x000000010d0da824 */ /* 0x000fe200078e0a1b */
[----:B------:R-:W-:Y:S01]  /*215d0*/  ISETP.GE.AND P2, PT, R23, RZ, PT ;  /* 0x000000ff1700720c */ /* 0x000fe20003f46270 */
[----:B------:R-:W-:Y:S01]  /*215e0*/  IMAD R16, R27, R20, R16 ;  /* 0x000000141b107224 */ /* 0x000fe200078e0210 */
[----:B------:R-:W4:Y:S01]  /*215f0*/  LDL.LU R24, [R1+0xb9c] ;  /* 0x000b9c0001187983 */ /* 0x000f220000300800 */
[----:B------:R-:W-:-:S03]  /*21600*/  IMAD.MOV.U32 R17, RZ, RZ, R2 ;  /* 0x000000ffff117224 */ /* 0x000fc600078e0002 */
[----:B------:R-:W5:Y:S01]  /*21610*/  LDL.LU R23, [R1+0xba0] ;  /* 0x000ba00001177983 */ /* 0x000f620000300800 */
[----:B------:R-:W-:Y:S01]  /*21620*/  @!P5 IMAD.IADD R11, R11, 0x1, -R27 ;  /* 0x000000010b0bd824 */ /* 0x000fe200078e0a1b */
[----:B------:R-:W-:Y:S01]  /*21630*/  ISETP.GT.U32.AND P5, PT, R27, R16, PT ;  /* 0x000000101b00720c */ /* 0x000fe20003fa4070 */
[----:B------:R-:W-:-:S04]  /*21640*/  IMAD.HI.U32 R15, R0, R17, RZ ;  /* 0x00000011000f7227 */ /* 0x000fc800078e00ff */
[----:B------:R-:W-:Y:S01]  /*21650*/  @!P0 IMAD.IADD R14, R14, 0x1, -R27 ;  /* 0x000000010e0e8824 */ /* 0x000fe200078e0a1b */
[----:B------:R-:W-:Y:S01]  /*21660*/  ISETP.GT.U32.AND P0, PT, R27, R13, PT ;  /* 0x0000000d1b00720c */ /* 0x000fe20003f04070 */
[----:B------:R-:W-:-:S04]  /*21670*/  IMAD.MOV R15, RZ, RZ, -R15 ;  /* 0x000000ffff0f7224 */ /* 0x000fc800078e0a0f */
[C---:B------:R-:W-:Y:S02]  /*21680*/  IMAD R17, R27.reuse, R15, R17 ;  /* 0x0000000f1b117224 */ /* 0x040fe400078e0211 */
[----:B------:R-:W-:Y:S02]  /*21690*/  @!P5 IMAD.IADD R16, R16, 0x1, -R27 ;  /* 0x000000011010d824 */ /* 0x000fe400078e0a1b */
[----:B------:R-:W-:Y:S01]  /*216a0*/  @!P1 IMAD.MOV R11, RZ, RZ, -R11 ;  /* 0x000000ffff0b9224 */ /* 0x000fe200078e0a0b */
[C---:B------:R-:W-:Y:S01]  /*216b0*/  ISETP.GT.U32.AND P1, PT, R27.reuse, R17, PT ;  /* 0x000000111b00720c */ /* 0x040fe20003f24070 */
[----:B------:R-:W-:Y:S01]  /*216c0*/  @!P4 IMAD.MOV R10, RZ, RZ, -R10 ;  /* 0x000000ffff0ac224 */ /* 0x000fe200078e0a0a */
[----:B------:R-:W-:Y:S01]  /*216d0*/  ISETP.GT.U32.AND P5, PT, R27, R16, PT ;  /* 0x000000101b00720c */ /* 0x000fe20003fa4070 */
[----:B------:R-:W-:Y:S01]  /*216e0*/  @!P0 IMAD.IADD R13, R13, 0x1, -R27 ;  /* 0x000000010d0d8824 */ /* 0x000fe200078e0a1b */
[----:B------:R-:W-:Y:S01]  /*216f0*/  ISETP.GT.U32.AND P4, PT, R27, R14, PT ;  /* 0x0000000e1b00720c */ /* 0x000fe20003f84070 */
[----:B------:R-:W-:Y:S01]  /*21700*/  @!P3 IMAD.MOV R12, RZ, RZ, -R12 ;  /* 0x000000ffff0cb224 */ /* 0x000fe200078e0a0c */
[----:B------:R-:W-:Y:S01]  /*21710*/  STL [R1+0x4148], R10 ;  /* 0x0041480a01007387 */ /* 0x000fe20000100800 */
[----:B------:R-:W-:Y:S01]  /*21720*/  @!P6 IMAD.MOV R13, RZ, RZ, -R13 ;  /* 0x000000ffff0de224 */ /* 0x000fe200078e0a0d */
[----:B------:R-:W-:-:S02]  /*21730*/  ISETP.GE.AND P0, PT, R22, RZ, PT ;  /* 0x000000ff1600720c */ /* 0x000fc40003f06270 */
[----:B------:R-:W-:Y:S04]  /*21740*/  STL [R1+0x414c], R11 ;  /* 0x00414c0b01007387 */ /* 0x000fe80000100800 */
[----:B------:R-:W-:Y:S01]  /*21750*/  STL [R1+0x4150], R12 ;  /* 0x0041500c01007387 */ /* 0x000fe20000100800 */
[----:B------:R-:W-:-:S03]  /*21760*/  @!P1 IMAD.IADD R17, R17, 0x1, -R27 ;  /* 0x0000000111119824 */ /* 0x000fc600078e0a1b */
[----:B------:R-:W4:Y:S04]  /*21770*/  LDL.LU R22, [R1+0xba4] ;  /* 0x000ba40001167983 */ /* 0x000f280000300800 */
[----:B------:R1:W-:Y:S01]  /*21780*/  STL [R1+0x4170], R13 ;  /* 0x0041700d01007387 */ /* 0x0003e20000100800 */
[----:B------:R-:W-:Y:S01]  /*21790*/  ISETP.GE.AND P3, PT, R26, RZ, PT ;  /* 0x000000ff1a00720c */ /* 0x000fe20003f66270 */
[--C-:B------:R-:W-:Y:S01]  /*217a0*/  @!P5 IMAD.IADD R16, R16, 0x1, -R27.reuse ;  /* 0x000000011010d824 */ /* 0x100fe200078e0a1b */
[----:B------:R-:W-:Y:S01]  /*217b0*/  ISETP.GT.U32.AND P1, PT, R27, R17, PT ;  /* 0x000000111b00720c */ /* 0x000fe20003f24070 */
[----:B------:R-:W-:Y:S02]  /*217c0*/  @!P4 IMAD.IADD R14, R14, 0x1, -R27 ;  /* 0x000000010e0ec824 */ /* 0x000fe400078e0a1b */
[----:B0-----:R-:W-:-:S02]  /*217d0*/  IMAD.MOV.U32 R4, RZ, RZ, R16 ;  /* 0x000000ffff047224 */ /* 0x001fc400078e0010 */
[----:B------:R-:W-:-:S04]  /*217e0*/  IMAD.MOV.U32 R5, RZ, RZ, R14 ;  /* 0x000000ffff057224 */ /* 0x000fc800078e000e */
[----:B------:R-:W-:Y:S02]  /*217f0*/  @!P2 IMAD.MOV R5, RZ, RZ, -R5 ;  /* 0x000000ffff05a224 */ /* 0x000fe400078e0a05 */
[----:B------:R-:W-:Y:S02]  /*21800*/  @!P3 IMAD.MOV R4, RZ, RZ, -R4 ;  /* 0x000000ffff04b224 */ /* 0x000fe400078e0a04 */
[----:B------:R-:W-:Y:S01]  /*21810*/  @!P1 IMAD.IADD R17, R17, 0x1, -R27 ;  /* 0x0000000111119824 */ /* 0x000fe200078e0a1b */
[----:B--2---:R-:W-:-:S05]  /*21820*/  IABS R2, R25 ;  /* 0x0000001900027213 */ /* 0x004fca0000000000 */
[----:B------:R-:W-:-:S04]  /*21830*/  IMAD.HI.U32 R15, R0, R2, RZ ;  /* 0x00000002000f7227 */ /* 0x000fc800078e00ff */
[----:B------:R-:W-:-:S04]  /*21840*/  IMAD.MOV R15, RZ, RZ, -R15 ;  /* 0x000000ffff0f7224 */ /* 0x000fc800078e0a0f */
[----:B------:R-:W-:Y:S01]  /*21850*/  IMAD R2, R27, R15, R2 ;  /* 0x0000000f1b027224 */ /* 0x000fe200078e0202 */
[----:B---3--:R-:W-:Y:S02]  /*21860*/  IABS R19, R21 ;  /* 0x0000001500137213 */ /* 0x008fe40000000000 */
[----:B------:R-:W-:Y:S02]  /*21870*/  ISETP.GE.AND P6, PT, R21, RZ, PT ;  /* 0x000000ff1500720c */ /* 0x000fe40003fc6270 */
[----:B------:R-:W2:Y:S04]  /*21880*/  LDL.LU R21, [R1+0xbcc] ;  /* 0x000bcc0001157983 */ /* 0x000ea80000300800 */
[----:B-1----:R-:W3:Y:S01]  /*21890*/  LDL.LU R13, [R1+0xba8] ;  /* 0x000ba800010d7983 */ /* 0x002ee20000300800 */
[----:B------:R-:W-:Y:S01]  /*218a0*/  ISETP.GT.U32.AND P5, PT, R27, R2, PT ;  /* 0x000000021b00720c */ /* 0x000fe20003fa4070 */
[----:B------:R-:W-:-:S04]  /*218b0*/  IMAD.HI.U32 R18, R0, R19, RZ ;  /* 0x0000001300127227 */ /* 0x000fc800078e00ff */
[----:B------:R-:W-:-:S04]  /*218c0*/  IMAD.MOV R18, RZ, RZ, -R18 ;  /* 0x000000ffff127224 */ /* 0x000fc800078e0a12 */
[C---:B------:R-:W-:Y:S01]  /*218d0*/  IMAD R19, R27.reuse, R18, R19 ;  /* 0x000000121b137224 */ /* 0x040fe200078e0213 */
[----:B------:R-:W-:Y:S03]  /*218e0*/  STL [R1+0x2c], R5 ;  /* 0x00002c0501007387 */ /* 0x000fe60000100800 */
[----:B------:R-:W-:Y:S01]  /*218f0*/  @!P5 IMAD.IADD R2, R2, 0x1, -R27 ;  /* 0x000000010202d824 */ /* 0x000fe200078e0a1b */
[C---:B------:R-:W-:Y:S01]  /*21900*/  ISETP.GT.U32.AND P2, PT, R27.reuse, R19, PT ;  /* 0x000000131b00720c */ /* 0x040fe20003f44070 */
[----:B------:R-:W2:Y:S04]  /*21910*/  LDL.LU R11, [R1+0xbac] ;  /* 0x000bac00010b7983 */ /* 0x000ea80000300800 */
[----:B------:R0:W-:Y:S01]  /*21920*/  STL [R1+0x34], R4 ;  /* 0x0000340401007387 */ /* 0x0001e20000100800 */
[----:B------:R-:W-:Y:S01]  /*21930*/  ISETP.GT.U32.AND P5, PT, R27, R2, PT ;  /* 0x000000021b00720c */ /* 0x000fe20003fa4070 */
[----:B0-----:R-:W-:-:S04]  /*21940*/  IMAD.MOV.U32 R4, RZ, RZ, R17 ;  /* 0x000000ffff047224 */ /* 0x001fc800078e0011 */
[----:B------:R-:W-:Y:S01]  /*21950*/  @!P0 IMAD.MOV R4, RZ, RZ, -R4 ;  /* 0x000000ffff048224 */ /* 0x000fe200078e0a04 */
[----:B------:R-:W-:Y:S01]  /*21960*/  ISETP.GE.AND P4, PT, R25, RZ, PT ;  /* 0x000000ff1900720c */ /* 0x000fe20003f86270 */
[----:B------:R-:W-:-:S03]  /*21970*/  @!P2 IMAD.IADD R19, R19, 0x1, -R27 ;  /* 0x000000011313a824 */ /* 0x000fc600078e0a1b */
[----:B------:R0:W-:Y:S04]  /*21980*/  STL [R1+0x18], R4 ;  /* 0x0000180401007387 */ /* 0x0001e80000100800 */
[----:B------:R-:W2:Y:S01]  /*21990*/  LDL.LU R10, [R1+0xbb0] ;  /* 0x000bb000010a7983 */ /* 0x000ea20000300800 */
[----:B------:R-:W-:-:S03]  /*219a0*/  @!P5 IMAD.IADD R2, R2, 0x1, -R27 ;  /* 0x000000010202d824 */ /* 0x000fc600078e0a1b */
[----:B------:R-:W2:Y:S01]  /*219b0*/  LDL.LU R7, [R1+0xbb8] ;  /* 0x000bb80001077983 */ /* 0x000ea20000300800 */
[----:B------:R-:W-:Y:S01]  /*219c0*/  ISETP.GT.U32.AND P2, PT, R27, R19, PT ;  /* 0x000000131b00720c */ /* 0x000fe20003f44070 */
[----:B0-----:R-:W-:-:S04]  /*219d0*/  IMAD.MOV.U32 R4, RZ, RZ, R2 ;  /* 0x000000ffff047224 */ /* 0x001fc800078e0002 */
[----:B------:R-:W-:-:S05]  /*219e0*/  @!P4 IMAD.MOV R4, RZ, RZ, -R4 ;  /* 0x000000ffff04c224 */ /* 0x000fca00078e0a04 */
[----:B------:R0:W-:Y:S03]  /*219f0*/  STL [R1+0x20], R4 ;  /* 0x0000200401007387 */ /* 0x0001e60000100800 */
[----:B------:R-:W-:Y:S01]  /*21a00*/  @!P2 IMAD.IADD R19, R19, 0x1, -R27 ;  /* 0x000000011313a824 */ /* 0x000fe200078e0a1b */
[----:B------:R-:W2:Y:S03]  /*21a10*/  LDL.LU R5, [R1+0xbbc] ;  /* 0x000bbc0001057983 */ /* 0x000ea60000300800 */
[----:B------:R-:W-:Y:S01]  /*21a20*/  IMAD.MOV.U32 R6, RZ, RZ, R19 ;  /* 0x000000ffff067224 */ /* 0x000fe200078e0013 */
[----:B0-----:R-:W2:Y:S03]  /*21a30*/  LDL.LU R4, [R1+0xbc0] ;  /* 0x000bc00001047983 */ /* 0x001ea60000300800 */
[----:B------:R-:W-:Y:S01]  /*21a40*/  @!P6 IMAD.MOV R6, RZ, RZ, -R6 ;  /* 0x000000ffff06e224 */ /* 0x000fe200078e0a06 */
[----:B------:R-:W2:Y:S04]  /*21a50*/  LDL.LU R9, [R1+0xbb4] ;  /* 0x000bb40001097983 */ /* 0x000ea80000300800 */
[----:B------:R0:W-:Y:S04]  /*21a60*/  STL [R1+0x1c], R6 ;  /* 0x00001c0601007387 */ /* 0x0001e80000100800 */
[----:B0-----:R-:W2:Y:S04]  /*21a70*/  LDL.LU R6, [R1+0xbc4] ;  /* 0x000bc40001067983 */ /* 0x001ea80000300800 */
[----:B------:R-:W2:Y:S04]  /*21a80*/  LDL.LU R8, [R1+0xbc8] ;  /* 0x000bc80001087983 */ /* 0x000ea80000300800 */
[----:B------:R-:W2:Y:S01]  /*21a90*/  LDL R29, [R1+0x100] ;  /* 0x00010000011d7983 */ /* 0x000ea20000100800 */
[----:B-----5:R-:W-:-:S05]  /*21aa0*/  IABS R15, R23 ;  /* 0x00000017000f7213 */ /* 0x020fca0000000000 */
[----:B------:R-:W-:-:S04]  /*21ab0*/  IMAD.HI.U32 R16, R0, R15, RZ ;  /* 0x0000000f00107227 */ /* 0x000fc800078e00ff */
[----:B------:R-:W-:-:S04]  /*21ac0*/  IMAD.MOV R16, RZ, RZ, -R16 ;  /* 0x000000ffff107224 */ /* 0x000fc800078e0a10 */
[----:B------:R-:W-:Y:S01]  /*21ad0*/  IMAD R15, R27, R16, R15 ;  /* 0x000000101b0f7224 */ /* 0x000fe200078e020f */
[----:B----4-:R-:W-:-:S04]  /*21ae0*/  IABS R18, R24 ;  /* 0x0000001800127213 */ /* 0x010fc80000000000 */
[----:B------:R-:W-:Y:S01]  /*21af0*/  ISETP.GT.U32.AND P4, PT, R27, R15, PT ;  /* 0x0000000f1b00720c */ /* 0x000fe20003f84070 */
[----:B------:R-:W-:-:S04]  /*21b00*/  IMAD.MOV.U32 R14, RZ, RZ, R18 ;  /* 0x000000ffff0e7224 */ /* 0x000fc800078e0012 */
[----:B------:R-:W-:-:S04]  /*21b10*/  IMAD.HI.U32 R18, R0, R14, RZ ;  /* 0x0000000e00127227 */ /* 0x000fc800078e00ff */
[----:B------:R-:W-:-:S04]  /*21b20*/  IMAD.MOV R18, RZ, RZ, -R18 ;  /* 0x000000ffff127224 */ /* 0x000fc800078e0a12 */
[----:B------:R-:W-:Y:S02]  /*21b30*/  @!P4 IMAD.IADD R15, R15, 0x1, -R27 ;  /* 0x000000010f0fc824 */ /* 0x000fe400078e0a1b */
[----:B------:R-:W-:-:S03]  /*21b40*/  IMAD R14, R27, R18, R14 ;  /* 0x000000121b0e7224 */ /* 0x000fc600078e020e */
[C---:B------:R-:W-:Y:S02]  /*21b50*/  ISETP.GT.U32.AND P4, PT, R27.reuse, R15, PT ;  /* 0x0000000f1b00720c */ /* 0x040fe40003f84070 */
[----:B------:R-:W-:-:S11]  /*21b60*/  ISETP.GT.U32.AND P5, PT, R27, R14, PT ;  /* 0x0000000e1b00720c */ /* 0x000fd60003fa4070 */
[--C-:B------:R-:W-:Y:S02]  /*21b70*/  @!P4 IMAD.IADD R15, R15, 0x1, -R27.reuse ;  /* 0x000000010f0fc824 */ /* 0x100fe400078e0a1b */
[----:B------:R-:W-:-:S05]  /*21b80*/  @!P5 IMAD.IADD R14, R14, 0x1, -R27 ;  /* 0x000000010e0ed824 */ /* 0x000fca00078e0a1b */
[----:B------:R-:W-:Y:S02]  /*21b90*/  ISETP.GT.U32.AND P5, PT, R27, R14, PT ;  /* 0x0000000e1b00720c */ /* 0x000fe40003fa4070 */
[----:B------:R-:W-:-:S11]  /*21ba0*/  ISETP.GE.AND P1, PT, R23, RZ, PT ;  /* 0x000000ff1700720c */ /* 0x000fd60003f26270 */
[----:B------:R-:W-:Y:S01]  /*21bb0*/  @!P5 IMAD.IADD R14, R14, 0x1, -R27 ;  /* 0x000000010e0ed824 */ /* 0x000fe200078e0a1b */
[----:B------:R-:W-:-:S05]  /*21bc0*/  IABS R25, R22 ;  /* 0x0000001600197213 */ /* 0x000fca0000000000 */
[----:B------:R-:W-:-:S04]  /*21bd0*/  IMAD.HI.U32 R2, R0, R25, RZ ;  /* 0x0000001900027227 */ /* 0x000fc800078e00ff */
[----:B------:R-:W-:-:S04]  /*21be0*/  IMAD.MOV R2, RZ, RZ, -R2 ;  /* 0x000000ffff027224 */ /* 0x000fc800078e0a02 */
[----:B------:R-:W-:-:S05]  /*21bf0*/  IMAD R25, R27, R2, R25 ;  /* 0x000000021b197224 */ /* 0x000fca00078e0219 */
[----:B------:R-:W-:Y:S02]  /*21c00*/  ISETP.GT.U32.AND P6, PT, R27, R25, PT ;  /* 0x000000191b00720c */ /* 0x000fe40003fc4070 */
[----:B---3--:R-:W-:-:S05]  /*21c10*/  IABS R17, R13 ;  /* 0x0000000d00117213 */ /* 0x008fca0000000000 */
[----:B------:R-:W-:-:S04]  /*21c20*/  IMAD.HI.U32 R20, R0, R17, RZ ;  /* 0x0000001100147227 */ /* 0x000fc800078e00ff */
[----:B------:R-:W-:-:S04]  /*21c30*/  IMAD.MOV R19, RZ, RZ, -R20 ;  /* 0x000000ffff137224 */ /* 0x000fc800078e0a14 */
[----:B------:R-:W-:Y:S01]  /*21c40*/  IMAD R17, R27, R19, R17 ;  /* 0x000000131b117224 */ /* 0x000fe200078e0211 */
[----:B--2---:R-:W-:-:S04]  /*21c50*/  IABS R16, R21 ;  /* 0x0000001500107213 */ /* 0x004fc80000000000 */
[----:B------:R-:W-:Y:S02]  /*21c60*/  ISETP.GT.U32.AND P4, PT, R27, R17, PT ;  /* 0x000000111b00720c */ /* 0x000fe40003f84070 */
[----:B------:R-:W-:Y:S01]  /*21c70*/  ISETP.GE.AND P2, PT, R21, RZ, PT ;  /* 0x000000ff1500720c */ /* 0x000fe20003f46270 */
[----:B------:R-:W-:-:S04]  /*21c80*/  IMAD.MOV.U32 R21, RZ, RZ, R16 ;  /* 0x000000ffff157224 */ /* 0x000fc800078e0010 */
[----:B------:R-:W-:-:S04]  /*21c90*/  IMAD.HI.U32 R16, R0, R21, RZ ;  /* 0x0000001500107227 */ /* 0x000fc800078e00ff */
[----:B------:R-:W-:Y:S02]  /*21ca0*/  IMAD.MOV R16, RZ, RZ, -R16 ;  /* 0x000000ffff107224 */ /* 0x000fe400078e0a10 */
[----:B------:R-:W-:Y:S02]  /*21cb0*/  @!P4 IMAD.IADD R17, R17, 0x1, -R27 ;  /* 0x000000011111c824 */ /* 0x000fe400078e0a1b */
[----:B------:R-:W-:-:S03]  /*21cc0*/  IMAD R16, R27, R16, R21 ;  /* 0x000000101b107224 */ /* 0x000fc600078e0215 */
[C---:B------:R-:W-:Y:S02]  /*21cd0*/  ISETP.GT.U32.AND P4, PT, R27.reuse, R17, PT ;  /* 0x000000111b00720c */ /* 0x040fe40003f84070 */
[----:B------:R-:W-:Y:S02]  /*21ce0*/  ISETP.GT.U32.AND P5, PT, R27, R16, PT ;  /* 0x000000101b00720c */ /* 0x000fe40003fa4070 */
[----:B------:R-:W-:-:S05]  /*21cf0*/  IABS R20, R7 ;  /* 0x0000000700147213 */ /* 0x000fca0000000000 */
[----:B------:R-:W-:Y:S01]  /*21d00*/  IMAD.HI.U32 R23, R0, R20, RZ ;  /* 0x0000001400177227 */ /* 0x000fe200078e00ff */
[----:B------:R-:W-:-:S03]  /*21d10*/  IABS R19, R10 ;  /* 0x0000000a00137213 */ /* 0x000fc60000000000 */
[----:B------:R-:W-:Y:S02]  /*21d20*/  IMAD.MOV R23, RZ, RZ, -R23 ;  /* 0x000000ffff177224 */ /* 0x000fe400078e0a17 */
[----:B------:R-:W-:-:S04]  /*21d30*/  IMAD.HI.U32 R21, R0, R19, RZ ;  /* 0x0000001300157227 */ /* 0x000fc800078e00ff */
[----:B------:R-:W-:Y:S02]  /*21d40*/  IMAD R20, R27, R23, R20 ;  /* 0x000000171b147224 */ /* 0x000fe400078e0214 */
[----:B------:R-:W-:Y:S02]  /*21d50*/  @!P4 IMAD.IADD R17, R17, 0x1, -R27 ;  /* 0x000000011111c824 */ /* 0x000fe400078e0a1b */
[----:B------:R-:W-:Y:S01]  /*21d60*/  IMAD.MOV R21, RZ, RZ, -R21 ;  /* 0x000000ffff157224 */ /* 0x000fe200078e0a15 */
[C---:B------:R-:W-:Y:S02]  /*21d70*/  ISETP.GT.U32.AND P4, PT, R27.reuse, R20, PT ;  /* 0x000000141b00720c */ /* 0x040fe40003f84070 */
[----:B------:R-:W-:Y:S01]  /*21d80*/  IABS R26, R4 ;  /* 0x00000004001a7213 */ /* 0x000fe20000000000 */
[----:B------:R-:W-:Y:S02]  /*21d90*/  @!P5 IMAD.IADD R16, R16, 0x1, -R27 ;  /* 0x000000011010d824 */ /* 0x000fe400078e0a1b */
[----:B------:R-:W-:-:S02]  /*21da0*/  IMAD R19, R27, R21, R19 ;  /* 0x000000151b137224 */ /* 0x000fc400078e0213 */
[----:B------:R-:W-:Y:S01]  /*21db0*/  IMAD.HI.U32 R21, R0, R26, RZ ;  /* 0x0000001a00157227 */ /* 0x000fe200078e00ff */
[----:B------:R-:W-:Y:S02]  /*21dc0*/  IABS R18, R11 ;  /* 0x0000000b00127213 */ /* 0x000fe40000000000 */
[C---:B------:R-:W-:Y:S01]  /*21dd0*/  ISETP.GT.U32.AND P5, PT, R27.reuse, R16, PT ;  /* 0x000000101b00720c */ /* 0x040fe20003fa4070 */
[----:B------:R-:W-:Y:S02]  /*21de0*/  IMAD.MOV R21, RZ, RZ, -R21 ;  /* 0x000000ffff157224 */ /* 0x000fe400078e0a15 */
[----:B------:R-:W-:Y:S02]  /*21df0*/  @!P4 IMAD.IADD R20, R20, 0x1, -R27 ;  /* 0x000000011414c824 */ /* 0x000fe400078e0a1b */
[C---:B------:R-:W-:Y:S02]  /*21e00*/  IMAD R26, R27.reuse, R21, R26 ;  /* 0x000000151b1a7224 */ /* 0x040fe400078e021a */
[----:B------:R-:W-:Y:S01]  /*21e10*/  IMAD.HI.U32 R2, R0, R18, RZ ;  /* 0x0000001200027227 */ /* 0x000fe200078e00ff */
[----:B------:R-:W-:-:S02]  /*21e20*/  ISETP.GT.U32.AND P4, PT, R27, R20, PT ;  /* 0x000000141b00720c */ /* 0x000fc40003f84070 */
[----:B------:R-:W-:Y:S01]  /*21e30*/  IABS R21, R8 ;  /* 0x0000000800157213 */ /* 0x000fe20000000000 */
[----:B------:R-:W-:-:S04]  /*21e40*/  IMAD.MOV R2, RZ, RZ, -R2 ;  /* 0x000000ffff027224 */ /* 0x000fc800078e0a02 */
[----:B------:R-:W-:-:S04]  /*21e50*/  IMAD.HI.U32 R12, R0, R21, RZ ;  /* 0x00000015000c7227 */ /* 0x000fc800078e00ff */
[C---:B------:R-:W-:Y:S01]  /*21e60*/  IMAD R18, R27.reuse, R2, R18 ;  /* 0x000000021b127224 */ /* 0x040fe200078e0212 */
[----:B------:R-:W-:Y:S01]  /*21e70*/  IABS R2, R5 ;  /* 0x0000000500027213 */ /* 0x000fe20000000000 */
[----:B------:R-:W-:Y:S01]  /*21e80*/  @!P5 IMAD.IADD R16, R16, 0x1, -R27 ;  /* 0x000000011010d824 */ /* 0x000fe200078e0a1b */
[C---:B------:R-:W-:Y:S01]  /*21e90*/  ISETP.GT.U32.AND P5, PT, R27.reuse, R19, PT ;  /* 0x000000131b00720c */ /* 0x040fe20003fa4070 */
[----:B------:R-:W-:Y:S01]  /*21ea0*/  IMAD.MOV R12, RZ, RZ, -R12 ;  /* 0x000000ffff0c7224 */ /* 0x000fe200078e0a0c */
[----:B------:R-:W-:Y:S02]  /*21eb0*/  ISETP.GE.AND P3, PT, R24, RZ, PT ;  /* 0x000000ff1800720c */ /* 0x000fe40003f66270 */
[----:B------:R-:W-:Y:S01]  /*21ec0*/  ISETP.GE.AND P0, PT, R22, RZ, PT ;  /* 0x000000ff1600720c */ /* 0x000fe20003f06270 */
[----:B------:R-:W-:Y:S02]  /*21ed0*/  IMAD R21, R27, R12, R21 ;  /* 0x0000000c1b157224 */ /* 0x000fe400078e0215 */
[----:B------:R-:W-:-:S04]  /*21ee0*/  IMAD.HI.U32 R22, R0, R2, RZ ;  /* 0x0000000200167227 */ /* 0x000fc800078e00ff */
[--C-:B------:R-:W-:Y:S01]  /*21ef0*/  @!P4 IMAD.IADD R20, R20, 0x1, -R27.reuse ;  /* 0x000000011414c824 */ /* 0x100fe200078e0a1b */
[----:B------:R-:W-:Y:S01]  /*21f00*/  ISETP.GT.U32.AND P4, PT, R27, R21, PT ;  /* 0x000000151b00720c */ /* 0x000fe20003f84070 */
[--C-:B------:R-:W-:Y:S02]  /*21f10*/  @!P6 IMAD.IADD R25, R25, 0x1, -R27.reuse ;  /* 0x000000011919e824 */ /* 0x100fe400078e0a1b */
[----:B------:R-:W-:Y:S01]  /*21f20*/  IMAD.MOV R22, RZ, RZ, -R22 ;  /* 0x000000ffff167224 */ /* 0x000fe200078e0a16 */
[----:B------:R-:W-:Y:S01]  /*21f30*/  IABS R24, R6 ;  /* 0x0000000600187213 */ /* 0x000fe20000000000 */
[----:B------:R-:W-:Y:S01]  /*21f40*/  @!P5 IMAD.IADD R19, R19, 0x1, -R27 ;  /* 0x000000011313d824 */ /* 0x000fe200078e0a1b */
[C---:B------:R-:W-:Y:S01]  /*21f50*/  ISETP.GT.U32.AND P6, PT, R27.reuse, R25, PT ;  /* 0x000000191b00720c */ /* 0x040fe20003fc4070 */
[C---:B------:R-:W-:Y:S02]  /*21f60*/  IMAD R2, R27.reuse, R22, R2 ;  /* 0x000000161b027224 */ /* 0x040fe400078e0202 */
[----:B------:R-:W-:Y:S01]  /*21f70*/  @!P3 IMAD.MOV R14, RZ, RZ, -R14 ;  /* 0x000000ffff0eb224 */ /* 0x000fe200078e0a0e */
[C---:B------:R-:W-:Y:S01]  /*21f80*/  ISETP.GT.U32.AND P3, PT, R27.reuse, R19, PT ;  /* 0x000000131b00720c */ /* 0x040fe20003f64070 */
[----:B------:R-:W-:Y:S01]  /*21f90*/  IMAD.HI.U32 R28, R0, R24, RZ ;  /* 0x00000018001c7227 */ /* 0x000fe200078e00ff */
[----:B------:R-:W-:-:S03]  /*21fa0*/  ISETP.GT.U32.AND P5, PT, R27, R2, PT ;  /* 0x000000021b00720c */ /* 0x000fc60003fa4070 */
[--C-:B------:R-:W-:Y:S02]  /*21fb0*/  @!P4 IMAD.IADD R21, R21, 0x1, -R27.reuse ;  /* 0x000000011515c824 */ /* 0x100fe400078e0a1b */
[----:B------:R-:W-:Y:S01]  /*21fc0*/  IMAD.MOV R28, RZ, RZ, -R28 ;  /* 0x000000ffff1c7224 */ /* 0x000fe200078e0a1c */
[----:B------:R-:W-:Y:S01]  /*21fd0*/  IABS R22, R9 ;  /* 0x0000000900167213 */ /* 0x000fe20000000000 */
[--C-:B------:R-:W-:Y:S01]  /*21fe0*/  @!P6 IMAD.IADD R25, R25, 0x1, -R27.reuse ;  /* 0x000000011919e824 */ /* 0x100fe200078e0a1b */
[C---:B------:R-:W-:Y:S01]  /*21ff0*/  ISETP.GT.U32.AND P4, PT, R27.reuse, R21, PT ;  /* 0x000000151b00720c */ /* 0x040fe20003f84070 */
[C---:B------:R-:W-:Y:S01]  /*22000*/  IMAD R24, R27.reuse, R28, R24 ;  /* 0x0000001c1b187224 */ /* 0x040fe200078e0218 */
[----:B------:R-:W-:Y:S01]  /*22010*/  ISETP.GT.U32.AND P6, PT, R27, R18, PT ;  /* 0x000000121b00720c */ /* 0x000fe20003fc4070 */
[--C-:B------:R-:W-:Y:S01]  /*22020*/  @!P3 IMAD.IADD R19, R19, 0x1, -R27.reuse ;  /* 0x000000011313b824 */ /* 0x100fe200078e0a1b */
[----:B------:R-:W-:Y:S01]  /*22030*/  IABS R23, R29 ;  /* 0x0000001d00177213 */ /* 0x000fe20000000000 */
[----:B------:R-:W-:Y:S01]  /*22040*/  @!P5 IMAD.IADD R2, R2, 0x1, -R27 ;  /* 0x000000010202d824 */ /* 0x000fe200078e0a1b */
[----:B------:R-:W-:Y:S01]  /*22050*/  ISETP.GT.U32.AND P3, PT, R27, R24, PT ;  /* 0x000000181b00720c */ /* 0x000fe20003f64070 */
[----:B------:R-:W-:-:S04]  /*22060*/  IMAD.HI.U32 R28, R0, R22, RZ ;  /* 0x00000016001c7227 */ /* 0x000fc800078e00ff */
[----:B------:R-:W-:Y:S01]  /*22070*/  @!P1 IMAD.MOV R15, RZ, RZ, -R15 ;  /* 0x000000ffff0f9224 */ /* 0x000fe200078e0a0f */
[----:B------:R-:W-:Y:S01]  /*22080*/  ISETP.GE.AND P1, PT, R13, RZ, PT ;  /* 0x000000ff0d00720c */ /* 0x000fe20003f26270 */
[----:B------:R-:W-:Y:S01]  /*22090*/  IMAD.HI.U32 R12, R0, R23, RZ ;  /* 0x00000017000c7227 */ /* 0x000fe200078e00ff */
[----:B------:R-:W-:-:S03]  /*220a0*/  ISETP.GT.U32.AND P5, PT, R27, R2, PT ;  /* 0x000000021b00720c */ /* 0x000fc60003fa4070 */
[----:B------:R-:W-:Y:S02]  /*220b0*/  IMAD.MOV R0, RZ, RZ, -R28 ;  /* 0x000000ffff007224 */ /* 0x000fe400078e0a1c */
[--C-:B------:R-:W-:Y:S01]  /*220c0*/  @!P4 IMAD.IADD R21, R21, 0x1, -R27.reuse ;  /* 0x000000011515c824 */ /* 0x100fe200078e0a1b */
[----:B------:R-:W-:Y:S01]  /*220d0*/  ISETP.GE.AND P4, PT, R4, RZ, PT ;  /* 0x000000ff0400720c */ /* 0x000fe20003f86270 */
[--C-:B------:R-:W-:Y:S01]  /*220e0*/  @!P6 IMAD.IADD R18, R18, 0x1, -R27.reuse ;  /* 0x000000011212e824 */ /* 0x100fe200078e0a1b */
[----:B------:R-:W0:Y:S01]  /*220f0*/  S2R R4, SR_TID.X ;  /* 0x0000000000047919 */ /* 0x000e220000002100 */
[C---:B------:R-:W-:Y:S02]  /*22100*/  IMAD R22, R27.reuse, R0, R22 ;  /* 0x000000001b167224 */ /* 0x040fe400078e0216 */
[----:B------:R-:W-:Y:S01]  /*22110*/  @!P3 IMAD.IADD R24, R24, 0x1, -R27 ;  /* 0x000000011818b824 */ /* 0x000fe200078e0a1b */
[C---:B------:R-:W-:Y:S02]  /*22120*/  ISETP.GT.U32.AND P6, PT, R27.reuse, R18, PT ;  /* 0x000000121b00720c */ /* 0x040fe40003fc4070 */
[----:B------:R-:W-:Y:S01]  /*22130*/  ISETP.GT.U32.AND P3, PT, R27, R22, PT ;  /* 0x000000161b00720c */ /* 0x000fe20003f64070 */
[----:B------:R-:W-:Y:S01]  /*22140*/  @!P1 IMAD.MOV R17, RZ, RZ, -R17 ;  /* 0x000000ffff119224 */ /* 0x000fe200078e0a11 */
[----:B------:R-:W-:Y:S01]  /*22150*/  ISETP.GE.AND P1, PT, R9, RZ, PT ;  /* 0x000000ff0900720c */ /* 0x000fe20003f26270 */
[----:B------:R-:W-:Y:S01]  /*22160*/  @!P5 IMAD.IADD R2, R2, 0x1, -R27 ;  /* 0x000000010202d824 */ /* 0x000fe200078e0a1b */
[----:B------:R-:W-:Y:S01]  /*22170*/  ISETP.GE.AND P5, PT, R11, RZ, PT ;  /* 0x000000ff0b00720c */ /* 0x000fe20003fa6270 */
[----:B------:R-:W1:Y:S01]  /*22180*/  LDC R9, c[0x0][0x230] ;  /* 0x00008c00ff097b82 */ /* 0x000e620000000800 */
[----:B------:R-:W-:Y:S01]  /*22190*/  @!P0 IMAD.MOV R25, RZ, RZ, -R25 ;  /* 0x000000ffff198224 */ /* 0x000fe200078e0a19 */
[----:B------:R-:W-:-:S04]  /*221a0*/  ISETP.GT.U32.AND P0, PT, R27, R24, PT ;  /* 0x000000181b00720c */ /* 0x000fc80003f04070 */
[--C-:B------:R-:W-:Y:S02]  /*221b0*/  @!P6 IMAD.IADD R18, R18, 0x1, -R27.reuse ;  /* 0x000000011212e824 */ /* 0x100fe400078e0a1b */
[----:B------:R-:W-:-:S04]  /*221c0*/  @!P3 IMAD.IADD R22, R22, 0x1, -R27 ;  /* 0x000000011616b824 */ /* 0x000fc800078e0a1b */
[----:B------:R-:W-:Y:S01]  /*221d0*/  @!P5 IMAD.MOV R18, RZ, RZ, -R18 ;  /* 0x000000ffff12d224 */ /* 0x000fe200078e0a12 */
[----:B------:R-:W-:Y:S01]  /*221e0*/  ISETP.GT.U32.AND P5, PT, R27, R22, PT ;  /* 0x000000161b00720c */ /* 0x000fe20003fa4070 */
[----:B------:R-:W-:Y:S01]  /*221f0*/  @!P2 IMAD.MOV R16, RZ, RZ, -R16 ;  /* 0x000000ffff10a224 */ /* 0x000fe200078e0a10 */
[----:B------:R-:W-:Y:S01]  /*22200*/  ISETP.GE.AND P2, PT, R10, RZ, PT ;  /* 0x000000ff0a00720c */ /* 0x000fe20003f46270 */
[----:B------:R-:W-:Y:S01]  /*22210*/  @!P0 IMAD.IADD R24, R24, 0x1, -R27 ;  /* 0x0000000118188824 */ /* 0x000fe200078e0a1b */
[----:B------:R-:W-:Y:S01]  /*22220*/  ISETP.GE.AND P3, PT, R7, RZ, PT ;  /* 0x000000ff0700720c */ /* 0x000fe20003f66270 */
[----:B------:R-:W-:Y:S01]  /*22230*/  IMAD.MOV R0, RZ, RZ, -R12 ;  /* 0x000000ffff007224 */ /* 0x000fe200078e0a0c */
[----:B------:R-:W-:Y:S02]  /*22240*/  ISETP.GE.AND P0, PT, R5, RZ, PT ;  /* 0x000000ff0500720c */ /* 0x000fe40003f06270 */
[----:B0-----:R-:W-:Y:S01]  /*22250*/  LOP3.LUT R28, R4, 0x3, RZ, 0xc0, !PT ;  /* 0x00000003041c7812 */ /* 0x001fe200078ec0ff */
[----:B-1----:R-:W-:Y:S01]  /*22260*/  VIADD R9, R9, 0x7f ;  /* 0x0000007f09097836 */ /* 0x002fe20000000000 */
[----:B------:R-:W-:-:S03]  /*22270*/  SHF.R.U32.HI R7, RZ, 0x2, R4 ;  /* 0x00000002ff077819 */ /* 0x000fc60000011604 */
[----:B------:R-:W-:Y:S01]  /*22280*/  @!P5 IMAD.IADD R22, R22, 0x1, -R27 ;  /* 0x000000011616d824 */ /* 0x000fe200078e0a1b */
[----:B------:R-:W-:Y:S01]  /*22290*/  ISETP.GE.AND P5, PT, R8, RZ, PT ;  /* 0x000000ff0800720c */ /* 0x000fe20003fa6270 */
[----:B------:R-:W-:Y:S01]  /*222a0*/  IMAD R23, R27, R0, R23 ;  /* 0x000000001b177224 */ /* 0x000fe200078e0217 */
[----:B------:R-:W-:Y:S01]  /*222b0*/  SHF.R.S32.HI R0, RZ, 0x1f, R9 ;  /* 0x0000001fff007819 */ /* 0x000fe20000011409 */
[----:B------:R-:W-:Y:S01]  /*222c0*/  IMAD R8, R28, 0x110, RZ ;  /* 0x000001101c087824 */ /* 0x000fe200078e02ff */
[----:B------:R-:W-:Y:S01]  /*222d0*/  SGXT.U32 R28, R7, 0x3 ;  /* 0x00000003071c781a */ /* 0x000fe20000000000 */
[----:B------:R-:W-:Y:S01]  /*222e0*/  STL [R1+0x4174], R14 ;  /* 0x0041740e01007387 */ /* 0x000fe20000100800 */
[----:B------:R-:W-:Y:S01]  /*222f0*/  @!P2 IMAD.MOV R19, RZ, RZ, -R19 ;  /* 0x000000ffff13a224 */ /* 0x000fe200078e0a13 */
[----:B------:R-:W-:Y:S01]  /*22300*/  LEA.HI R9, R0, R9, RZ, 0x7 ;  /* 0x0000000900097211 */ /* 0x000fe200078f38ff */
[----:B------:R-:W-:Y:S01]  /*22310*/  @!P3 IMAD.MOV R20, RZ, RZ, -R20 ;  /* 0x000000ffff14b224 */ /* 0x000fe200078e0a14 */
[----:B------:R-:W-:Y:S01]  /*22320*/  STL [R1+0x4178], R15 ;  /* 0x0041780f01007387 */ /* 0x000fe20000100800 */
[----:B------:R-:W-:Y:S01]  /*22330*/  LOP3.LUT R0, R8, R28, RZ, 0xfc, !PT ;  /* 0x0000001c08007212 */ /* 0x000fe200078efcff */
[----:B------:R-:W-:Y:S01]  /*22340*/  @!P0 IMAD.MOV R2, RZ, RZ, -R2 ;  /* 0x000000ffff028224 */ /* 0x000fe200078e0a02 */
[----:B------:R-:W-:Y:S01]  /*22350*/  ISETP.GT.U32.AND P6, PT, R27, R26, PT ;  /* 0x0000001a1b00720c */ /* 0x000fe20003fc4070 */
[----:B------:R0:W-:Y:S01]  /*22360*/  STL [R1+0x417c], R25 ;  /* 0x00417c1901007387 */ /* 0x0001e20000100800 */
[----:B------:R-:W1:Y:S03]  /*22370*/  LDC R5, c[0x0][0x23c] ;  /* 0x00008f00ff057b82 */ /* 0x000e660000000800 */
[----:B------:R-:W-:Y:S04]  /*22380*/  STL [R1+0x4180], R16 ;  /* 0x0041801001007387 */ /* 0x000fe80000100800 */
[----:B------:R-:W-:Y:S04]  /*22390*/  STL [R1+0x4184], R17 ;  /* 0x0041841101007387 */ /* 0x000fe80000100800 */
[----:B------:R-:W-:Y:S04]  /*223a0*/  STL [R1+0x4188], R18 ;  /* 0x0041881201007387 */ /* 0x000fe80000100800 */
[----:B------:R-:W-:Y:S04]  /*223b0*/  STL [R1+0x418c], R19 ;  /* 0x00418c1301007387 */ /* 0x000fe80000100800 */
[----:B------:R2:W-:Y:S04]  /*223c0*/  STL [R1+0x3fe0], R0 ;  /* 0x003fe00001007387 */ /* 0x0005e80000100800 */
[----:B------:R-:W-:Y:S04]  /*223d0*/  STL [R1+0x4190], R20 ;  /* 0x0041901401007387 */ /* 0x000fe80000100800 */
[----:B------:R-:W-:Y:S04]  /*223e0*/  STL [R1+0x4194], R2 ;  /* 0x0041940201007387 */ /* 0x000fe80000100800 */
[----:B0-----:R-:W3:Y:S04]  /*223f0*/  LDL.LU R25, [R1+0x998] ;  /* 0x0009980001197983 */ /* 0x001ee80000300800 */
[----:B------:R-:W4:Y:S04]  /*22400*/  LDL.LU R15, [R1+0x990] ;  /* 0x00099000010f7983 */ /* 0x000f280000300800 */
[----:B------:R-:W5:Y:S04]  /*22410*/  LDL.LU R14, [R1+0x988] ;  /* 0x00098800010e7983 */ /* 0x000f680000300800 */
[----:B------:R-:W5:Y:S04]  /*22420*/  LDL.LU R13, [R1+0x984] ;  /* 0x00098400010d7983 */ /* 0x000f680000300800 */
[----:B------:R-:W5:Y:S04]  /*22430*/  LDL.LU R12, [R1+0x97c] ;  /* 0x00097c00010c7983 */ /* 0x000f680000300800 */
[----:B------:R-:W5:Y:S04]  /*22440*/  LDL.LU R11, [R1+0x978] ;  /* 0x00097800010b7983 */ /* 0x000f680000300800 */
[----:B------:R-:W5:Y:S01]  /*22450*/  LDL.LU R10, [R1+0x968] ;  /* 0x00096800010a7983 */ /* 0x000f620000300800 */
[----:B------:R-:W-:-:S03]  /*22460*/  ISETP.GE.AND P0, PT, R29, RZ, PT ;  /* 0x000000ff1d00720c */ /* 0x000fc60003f06270 */
[----:B------:R-:W5:Y:S04]  /*22470*/  LDL.LU R9, [R1+0x964] ;  /* 0x0009640001097983 */ /* 0x000f680000300800 */
[----:B------:R-:W5:Y:S01]  /*22480*/  LDL.LU R29, [R1+0x958] ;  /* 0x00095800011d7983 */ /* 0x000f620000300800 */
[----:B------:R-:W-:-:S05]  /*22490*/  @!P6 IMAD.IADD R26, R26, 0x1, -R27 ;  /* 0x000000011a1ae824 */ /* 0x000fca00078e0a1b */
[----:B------:R-:W-:-:S13]  /*224a0*/  ISETP.GT.U32.AND P6, PT, R27, R26, PT ;  /* 0x0000001a1b00720c */ /* 0x000fda0003fc4070 */
[----:B------:R-:W-:Y:S01]  /*224b0*/  @!P6 IMAD.IADD R26, R26, 0x1, -R27 ;  /* 0x000000011a1ae824 */ /* 0x000fe200078e0a1b */
[----:B------:R-:W-:Y:S01]  /*224c0*/  ISETP.GT.U32.AND P6, PT, R27, R23, PT ;  /* 0x000000171b00720c */ /* 0x000fe20003fc4070 */
[----:B------:R-:W-:Y:S01]  /*224d0*/  IMAD.SHL.U32 R7, R4, 0x2, RZ ;  /* 0x0000000204077824 */ /* 0x000fe200078e00ff */
[----:B------:R-:W-:Y:S02]  /*224e0*/  ISETP.GE.AND P2, PT, R6, RZ, PT ;  /* 0x000000ff0600720c */ /* 0x000fe40003f46270 */
[----:B------:R-:W-:-:S09]  /*224f0*/  LOP3.LUT R6, R4, 0x7, RZ, 0xc0, !PT ;  /* 0x0000000704067812 */ /* 0x000fd200078ec0ff */
[----:B------:R-:W-:Y:S01]  /*22500*/  @!P6 IMAD.IADD R23, R23, 0x1, -R27 ;  /* 0x000000011717e824 */ /* 0x000fe200078e0a1b */
[----:B------:R-:W-:-:S04]  /*22510*/  LOP3.LUT R4, R4, 0x3f, RZ, 0xc0, !PT ;  /* 0x0000003f04047812 */ /* 0x000fc800078ec0ff */
[----:B------:R-:W-:Y:S01]  /*22520*/  ISETP.GT.U32.AND P6, PT, R27, R23, PT ;  /* 0x000000171b00720c */ /* 0x000fe20003fc4070 */
[----:B-1----:R-:W-:Y:S01]  /*22530*/  IMAD R4, R4, R5, RZ ;  /* 0x0000000504047224 */ /* 0x002fe200078e02ff */
[----:B------:R-:W-:Y:S02]  /*22540*/  ISETP.NE.AND P3, PT, R3, RZ, PT ;  /* 0x000000ff0300720c */ /* 0x000fe40003f65270 */
[----:B------:R-:W-:Y:S01]  /*22550*/  LOP3.LUT R28, RZ, R3, RZ, 0x33, !PT ;  /* 0x00000003ff1c7212 */ /* 0x000fe200078e33ff */
[----:B------:R-:W-:Y:S02]  /*22560*/  IMAD.MOV.U32 R3, RZ, RZ, R26 ;  /* 0x000000ffff037224 */ /* 0x000fe400078e001a */
[----:B------:R-:W-:Y:S02]  /*22570*/  IMAD R6, R6, 0x90, RZ ;  /* 0x0000009006067824 */ /* 0x000fe400078e02ff */
[----:B------:R-:W-:-:S04]  /*22580*/  @!P4 IMAD.MOV R3, RZ, RZ, -R3 ;  /* 0x000000ffff03c224 */ /* 0x000fc800078e0a03 */
[----:B------:R-:W-:Y:S01]  /*22590*/  @!P6 IMAD.IADD R23, R23, 0x1, -R27 ;  /* 0x000000011717e824 */ /* 0x000fe200078e0a1b */
[----:B------:R-:W-:Y:S01]  /*225a0*/  IADD3 R27, P4, R4, UR6, RZ ;  /* 0x00000006041b7c10 */ /* 0x000fe2000ff9e0ff */
[----:B------:R3:W-:Y:S01]  /*225b0*/  STL [R1+0x4198], R3 ;  /* 0x0041980301007387 */ /* 0x0007e20000100800 */
[----:B--2---:R-:W-:-:S03]  /*225c0*/  LOP3.LUT R0, R6, 0x30, R7, 0x78, !PT ;  /* 0x0000003006007812 */ /* 0x004fc600078e7807 */
[----:B------:R-:W-:Y:S01]  /*225d0*/  STL [R1+0x4048], R27 ;  /* 0x0040481b01007387 */ /* 0x000fe20000100800 */
[----:B------:R-:W-:-:S03]  /*225e0*/  IMAD R0, R5, 0x40, R4 ;  /* 0x0000004005007824 */ /* 0x000fc600078e0204 */
[----:B------:R-:W2:Y:S04]  /*225f0*/  LDL.LU R8, [R1+0x954] ;  /* 0x0009540001087983 */ /* 0x000ea80000300800 */
[----:B------:R-:W2:Y:S04]  /*22600*/  LDL.LU R7, [R1+0x950] ;  /* 0x0009500001077983 */ /* 0x000ea80000300800 */
[----:B------:R-:W2:Y:S04]  /*22610*/  LDL.LU R6, [R1+0x94c] ;  /* 0x00094c0001067983 */ /* 0x000ea80000300800 */
[----:B------:R-:W2:Y:S01]  /*22620*/  LDL.LU R5, [R1+0x948] ;  /* 0x0009480001057983 */ /* 0x000ea20000300800 */
[----:B------:R-:W-:Y:S01]  /*22630*/  IADD3 R26, P6, R0, UR6, RZ ;  /* 0x00000006001a7c10 */ /* 0x000fe2000ffde0ff */
[----:B------:R-:W-:-:S02]  /*22640*/  @!P2 IMAD.MOV R24, RZ, RZ, -R24 ;  /* 0x000000ffff18a224 */ /* 0x000fc400078e0a18 */
[----:B------:R-:W2:Y:S01]  /*22650*/  LDL.LU R4, [R1+0x93c] ;  /* 0x00093c0001047983 */ /* 0x000ea20000300800 */
[----:B------:R-:W-:-:S03]  /*22660*/  @!P5 IMAD.MOV R21, RZ, RZ, -R21 ;  /* 0x000000ffff15d224 */ /* 0x000fc600078e0a15 */
[----:B------:R-:W-:Y:S04]  /*22670*/  STL [R1+0x404c], R26 ;  /* 0x00404c1a01007387 */ /* 0x000fe80000100800 */
[----:B------:R-:W-:Y:S04]  /*22680*/  STL [R1+0x419c], R24 ;  /* 0x00419c1801007387 */ /* 0x000fe80000100800 */
[----:B------:R-:W-:Y:S01]  /*22690*/  STL [R1+0x41a0], R21 ;  /* 0x0041a01501007387 */ /* 0x000fe20000100800 */
[C---:B---3--:R-:W-:Y:S02]  /*226a0*/  SEL R3, R28.reuse, R25, !P3 ;  /* 0x000000191c037207 */ /* 0x048fe40005800000 */
[----:B----4-:R-:W-:-:S03]  /*226b0*/  SEL R2, R28, R15, !P3 ;  /* 0x0000000f1c027207 */ /* 0x010fc60005800000 */
[----:B------:R0:W-:Y:S01]  /*226c0*/  STL [R1+0xbc], R3 ;  /* 0x0000bc0301007387 */ /* 0x0001e20000100800 */
[----:B-----5:R-:W-:-:S03]  /*226d0*/  SEL R0, R28, R14, !P3 ;  /* 0x0000000e1c007207 */ /* 0x020fc60005800000 */
[----:B------:R1:W-:Y:S01]  /*226e0*/  STL [R1+0xb8], R2 ;  /* 0x0000b80201007387 */ /* 0x0003e20000100800 */
[----:B0-----:R-:W-:-:S03]  /*226f0*/  SEL R3, R28, R13, !P3 ;  /* 0x0000000d1c037207 */ /* 0x001fc60005800000 */
[----:B------:R0:W-:Y:S01]  /*22700*/  STL [R1+0xb4], R0 ;  /* 0x0000b40001007387 */ /* 0x0001e20000100800 */
[----:B-1----:R-:W-:-:S03]  /*22710*/  SEL R2, R28, R12, !P3 ;  /* 0x0000000c1c027207 */ /* 0x002fc60005800000 */
[----:B------:R1:W-:Y:S01]  /*22720*/  STL [R1+0xb0], R3 ;  /* 0x0000b00301007387 */ /* 0x0003e20000100800 */
[----:B0-----:R-:W-:-:S03]  /*22730*/  SEL R0, R28, R11, !P3 ;  /* 0x0000000b1c007207 */ /* 0x001fc60005800000 */
[----:B------:R0:W-:Y:S01]  /*22740*/  STL [R1+0xac], R2 ;  /* 0x0000ac0201007387 */ /* 0x0001e20000100800 */
[----:B-1----:R-:W-:-:S03]  /*22750*/  SEL R3, R28, R10, !P3 ;  /* 0x0000000a1c037207 */ /* 0x002fc60005800000 */
[----:B------:R1:W-:Y:S04]  /*22760*/  STL [R1+0xa4], R0 ;  /* 0x0000a40001007387 */ /* 0x0003e80000100800 */
[----:B------:R3:W-:Y:S01]  /*22770*/  STL [R1+0xa0], R3 ;  /* 0x0000a00301007387 */ /* 0x0007e20000100800 */
[----:B0-----:R-:W-:-:S03]  /*22780*/  SEL R2, R28, R9, !P3 ;  /* 0x000000091c027207 */ /* 0x001fc60005800000 */
[----:B------:R-:W4:Y:S01]  /*22790*/  LDL.LU R21, [R1+0x938] ;  /* 0x0009380001157983 */ /* 0x000f220000300800 */
[----:B-1----:R-:W-:-:S03]  /*227a0*/  SEL R0, R28, R29, !P3 ;  /* 0x0000001d1c007207 */ /* 0x002fc60005800000 */
[----:B------:R0:W-:Y:S04]  /*227b0*/  STL [R1+0x9c], R2 ;  /* 0x00009c0201007387 */ /* 0x0001e80000100800 */
[----:B------:R-:W5:Y:S04]  /*227c0*/  LDL.LU R24, [R1+0x934] ;  /* 0x0009340001187983 */ /* 0x000f680000300800 */
[----:B------:R1:W-:Y:S04]  /*227d0*/  STL [R1+0x94], R0 ;  /* 0x0000940001007387 */ /* 0x0003e80000100800 */
[----:B------:R-:W5:Y:S04]  /*227e0*/  LDL.LU R26, [R1+0x928] ;  /* 0x00092800011a7983 */ /* 0x000f680000300800 */
[----:B------:R-:W5:Y:S04]  /*227f0*/  LDL.LU R27, [R1+0x924] ;  /* 0x00092400011b7983 */ /* 0x000f680000300800 */
[----:B---3--:R-:W3:Y:S04]  /*22800*/  LDL.LU R3, [R1+0x920] ;  /* 0x0009200001037983 */ /* 0x008ee80000300800 */
[----:B0-----:R-:W3:Y:S04]  /*22810*/  LDL.LU R2, [R1+0x918] ;  /* 0x0009180001027983 */ /* 0x001ee80000300800 */
[----:B------:R-:W3:Y:S04]  /*22820*/  LDL.LU R20, [R1+0x914] ;  /* 0x0009140001147983 */ /* 0x000ee80000300800 */
[----:B-1----:R-:W3:Y:S04]  /*22830*/  LDL.LU R0, [R1+0x910] ;  /* 0x0009100001007983 */ /* 0x002ee80000300800 */
[----:B------:R-:W3:Y:S04]  /*22840*/  LDL.LU R19, [R1+0x90c] ;  /* 0x00090c0001137983 */ /* 0x000ee80000300800 */
[----:B------:R-:W3:Y:S04]  /*22850*/  LDL.LU R18, [R1+0x908] ;  /* 0x0009080001127983 */ /* 0x000ee80000300800 */
[----:B------:R-:W3:Y:S04]  /*22860*/  LDL.LU R17, [R1+0x904] ;  /* 0x0009040001117983 */ /* 0x000ee80000300800 */
[----:B------:R-:W3:Y:S04]  /*22870*/  LDL.LU R11, [R1+0x8fc] ;  /* 0x0008fc00010b7983 */ /* 0x000ee80000300800 */
[----:B------:R-:W3:Y:S04]  /*22880*/  LDL.LU R10, [R1+0x8f8] ;  /* 0x0008f800010a7983 */ /* 0x000ee80000300800 */
[----:B------:R-:W3:Y:S04]  /*22890*/  LDL.LU R9, [R1+0x8ec] ;  /* 0x0008ec0001097983 */ /* 0x000ee80000300800 */
[----:B------:R-:W3:Y:S01]  /*228a0*/  LDL.LU R29, [R1+0x8d4] ;  /* 0x0008d400011d7983 */ /* 0x000ee20000300800 */
[----:B--2---:R-:W-:-:S02]  /*228b0*/  SEL R12, R28, R8, !P3 ;  /* 0x000000081c0c7207 */ /* 0x004fc40005800000 */
[C---:B------:R-:W-:Y:S02]  /*228c0*/  SEL R8, R28.reuse, R7, !P3 ;  /* 0x000000071c087207 */ /* 0x040fe40005800000 */
[C---:B------:R-:W-:Y:S01]  /*228d0*/  SEL R7, R28.reuse, R6, !P3 ;  /* 0x000000061c077207 */ /* 0x040fe20005800000 */
[----:B------:R0:W-:Y:S01]  /*228e0*/  STL [R1+0x90], R12 ;  /* 0x0000900c01007387 */ /* 0x0001e20000100800 */
[----:B------:R-:W-:-:S03]  /*228f0*/  SEL R6, R28, R5, !P3 ;  /* 0x000000051c067207 */ /* 0x000fc60005800000 */
[----:B------:R1:W-:Y:S01]  /*22900*/  STL [R1+0x88], R8 ;  /* 0x0000880801007387 */ /* 0x0003e20000100800 */
[----:B------:R-:W-:-:S03]  /*22910*/  SEL R4, R28, R4, !P3 ;  /* 0x000000041c047207 */ /* 0x000fc60005800000 */
[----:B------:R-:W2:Y:S04]  /*22920*/  LDL.LU R5, [R1+0x8d0] ;  /* 0x0008d00001057983 */ /* 0x000ea80000300800 */
[----:B------:R1:W-:Y:S04]  /*22930*/  STL [R1+0x84], R7 ;  /* 0x0000840701007387 */ /* 0x0003e80000100800 */
[----:B------:R1:W-:Y:S04]  /*22940*/  STL [R1+0x80], R6 ;  /* 0x0000800601007387 */ /* 0x0003e80000100800 */
[----:B------:R-:W2:Y:S04]  /*22950*/  LDL.LU R16, [R1+0x8cc] ;  /* 0x0008cc0001107983 */ /* 0x000ea80000300800 */
[----:B------:R-:W2:Y:S04]  /*22960*/  LDL.LU R25, [R1+0x8c8] ;  /* 0x0008c80001197983 */ /* 0x000ea80000300800 */
[----:B------:R1:W-:Y:S04]  /*22970*/  STL [R1+0x7c], R4 ;  /* 0x00007c0401007387 */ /* 0x0003e80000100800 */
[----:B------:R-:W2:Y:S04]  /*22980*/  LDL.LU R15, [R1+0x8c0] ;  /* 0x0008c000010f7983 */ /* 0x000ea80000300800 */
[----:B------:R-:W2:Y:S04]  /*22990*/  LDL.LU R14, [R1+0x8bc] ;  /* 0x0008bc00010e7983 */ /* 0x000ea80000300800 */
[----:B------:R-:W2:Y:S04]  /*229a0*/  LDL.LU R13, [R1+0x8b8] ;  /* 0x0008b800010d7983 */ /* 0x000ea80000300800 */
[----:B0-----:R-:W2:Y:S04]  /*229b0*/  LDL.LU R12, [R1+0x8b4] ;  /* 0x0008b400010c7983 */ /* 0x001ea80000300800 */
[----:B-1----:R-:W2:Y:S04]  /*229c0*/  LDL.LU R8, [R1+0x8b0] ;  /* 0x0008b00001087983 */ /* 0x002ea80000300800 */
[----:B------:R-:W2:Y:S04]  /*229d0*/  LDL.LU R7, [R1+0x8a8] ;  /* 0x0008a80001077983 */ /* 0x000ea80000300800 */
[----:B------:R-:W2:Y:S04]  /*229e0*/  LDL.LU R6, [R1+0x8a4] ;  /* 0x0008a40001067983 */ /* 0x000ea80000300800 */
[----:B------:R-:W2:Y:S01]  /*229f0*/  LDL.LU R4, [R1+0x8a0] ;  /* 0x0008a00001047983 */ /* 0x000ea20000300800 */
[----:B----4-:R-:W-:-:S05]  /*22a00*/  SEL R21, R28, R21, !P3 ;  /* 0x000000151c157207 */ /* 0x010fca0005800000 */
[----:B------:R0:W-:Y:S01]  /*22a10*/  STL [R1+0x78], R21 ;  /* 0x0000781501007387 */ /* 0x0001e20000100800 */
[C---:B-----5:R-:W-:Y:S02]  /*22a20*/  SEL R24, R28.reuse, R24, !P3 ;  /* 0x000000181c187207 */ /* 0x060fe40005800000 */
[----:B0-----:R-:W-:-:S03]  /*22a30*/  SEL R21, R28, R26, !P3 ;  /* 0x0000001a1c157207 */ /* 0x001fc60005800000 */
[----:B------:R3:W-:Y:S01]  /*22a40*/  STL [R1+0x70], R24 ;  /* 0x0000701801007387 */ /* 0x0007e20000100800 */
[----:B------:R-:W-:-:S03]  /*22a50*/  SEL R26, R28, R27, !P3 ;  /* 0x0000001b1c1a7207 */ /* 0x000fc60005800000 */
[----:B------:R0:W-:Y:S01]  /*22a60*/  STL [R1+0x6c], R21 ;  /* 0x00006c1501007387 */ /* 0x0001e20000100800 */
[----:B---3--:R-:W-:-:S03]  /*22a70*/  SEL R24, R28, R3, !P3 ;  /* 0x000000031c187207 */ /* 0x008fc60005800000 */
[----:B------:R-:W-:Y:S01]  /*22a80*/  STL [R1+0x68], R26 ;  /* 0x0000681a01007387 */ /* 0x000fe20000100800 */
[C---:B0-----:R-:W-:Y:S02]  /*22a90*/  SEL R21, R28.reuse, R2, !P3 ;  /* 0x000000021c157207 */ /* 0x041fe40005800000 */
[C---:B------:R-:W-:Y:S01]  /*22aa0*/  SEL R3, R28.reuse, R20, !P3 ;  /* 0x000000141c037207 */ /* 0x040fe20005800000 */
[----:B------:R-:W-:Y:S01]  /*22ab0*/  STL [R1+0x64], R24 ;  /* 0x0000641801007387 */ /* 0x000fe20000100800 */
[----:B------:R-:W-:-:S03]  /*22ac0*/  SEL R2, R28, R0, !P3 ;  /* 0x000000001c027207 */ /* 0x000fc60005800000 */
[----:B------:R-:W-:Y:S01]  /*22ad0*/  STL [R1+0x60], R21 ;  /* 0x0000601501007387 */ /* 0x000fe20000100800 */
[----:B------:R-:W-:-:S03]  /*22ae0*/  SEL R0, R28, R19, !P3 ;  /* 0x000000131c007207 */ /* 0x000fc60005800000 */
[----:B------:R0:W-:Y:S04]  /*22af0*/  STL [R1+0x58], R3 ;  /* 0x0000580301007387 */ /* 0x0001e80000100800 */
[----:B------:R1:W-:Y:S01]  /*22b00*/  STL [R1+0x54], R2 ;  /* 0x0000540201007387 */ /* 0x0003e20000100800 */
[----:B0-----:R-:W-:-:S03]  /*22b10*/  SEL R3, R28, R18, !P3 ;  /* 0x000000121c037207 */ /* 0x001fc60005800000 */
[----:B------:R0:W-:Y:S01]  /*22b20*/  STL [R1+0x50], R0 ;  /* 0x0000500001007387 */ /* 0x0001e20000100800 */
[----:B-1----:R-:W-:-:S03]  /*22b30*/  SEL R2, R28, R17, !P3 ;  /* 0x000000111c027207 */ /* 0x002fc60005800000 */
[----:B------:R1:W-:Y:S04]  /*22b40*/  STL [R1+0x110], R3 ;  /* 0x0001100301007387 */ /* 0x0003e80000100800 */
[----:B------:R3:W-:Y:S01]  /*22b50*/  STL [R1+0x120], R2 ;  /* 0x0001200201007387 */ /* 0x0007e20000100800 */
[C---:B0-----:R-:W-:Y:S02]  /*22b60*/  SEL R0, R28.reuse, R11, !P3 ;  /* 0x0000000b1c007207 */ /* 0x041fe40005800000 */
[----:B-1----:R-:W-:-:S03]  /*22b70*/  SEL R3, R28, R10, !P3 ;  /* 0x0000000a1c037207 */ /* 0x002fc60005800000 */
[----:B------:R0:W-:Y:S01]  /*22b80*/  STL [R1+0x134], R0 ;  /* 0x0001340001007387 */ /* 0x0001e20000100800 */
[----:B---3--:R-:W-:-:S03]  /*22b90*/  SEL R2, R28, R9, !P3 ;  /* 0x000000091c027207 */ /* 0x008fc60005800000 */
[----:B------:R-:W-:Y:S04]  /*22ba0*/  STL [R1+0x1dc], R3 ;  /* 0x0001dc0301007387 */ /* 0x000fe80000100800 */
[----:B------:R-:W3:Y:S01]  /*22bb0*/  LDL.LU R11, [R1+0x89c] ;  /* 0x00089c00010b7983 */ /* 0x000ee20000300800 */
[----:B0-----:R-:W-:-:S03]  /*22bc0*/  SEL R0, R28, R29, !P3 ;  /* 0x0000001d1c007207 */ /* 0x001fc60005800000 */
[----:B------:R2:W-:Y:S04]  /*22bd0*/  STL [R1+0x1e4], R2 ;  /* 0x0001e40201007387 */ /* 0x0005e80000100800 */
[----:B------:R-:W4:Y:S04]  /*22be0*/  LDL.LU R10, [R1+0x898] ;  /* 0x00089800010a7983 */ /* 0x000f280000300800 */
[----:B------:R0:W-:Y:S04]  /*22bf0*/  STL [R1+0x200], R0 ;  /* 0x0002000001007387 */ /* 0x0001e80000100800 */
[----:B------:R-:W5:Y:S04]  /*22c00*/  LDL.LU R9, [R1+0x894] ;  /* 0x0008940001097983 */ /* 0x000f680000300800 */
[----:B------:R-:W5:Y:S01]  /*22c10*/  LDL.LU R29, [R1+0x880] ;  /* 0x00088000011d7983 */ /* 0x000f620000300800 */
[----:B--2---:R-:W-:-:S03]  /*22c20*/  SEL R2, R28, R5, !P3 ;  /* 0x000000051c027207 */ /* 0x004fc60005800000 */
[----:B------:R-:W2:Y:S01]  /*22c30*/  LDL.LU R5, [R1+0x87c] ;  /* 0x00087c0001057983 */ /* 0x000ea20000300800 */
[C---:B0-----:R-:W-:Y:S02]  /*22c40*/  SEL R0, R28.reuse, R16, !P3 ;  /* 0x000000101c007207 */ /* 0x041fe40005800000 */
[C---:B------:R-:W-:Y:S01]  /*22c50*/  SEL R3, R28.reuse, R25, !P3 ;  /* 0x000000191c037207 */ /* 0x040fe20005800000 */
[----:B------:R0:W-:Y:S04]  /*22c60*/  STL [R1+0x210], R2 ;  /* 0x0002100201007387 */ /* 0x0001e80000100800 */
[----:B------:R1:W-:Y:S04]  /*22c70*/  STL [R1+0x218], R0 ;  /* 0x0002180001007387 */ /* 0x0003e80000100800 */
[----:B------:R1:W-:Y:S01]  /*22c80*/  STL [R1+0x23c], R3 ;  /* 0x00023c0301007387 */ /* 0x0003e20000100800 */
[----:B0-----:R-:W-:-:S02]  /*22c90*/  SEL R2, R28, R15, !P3 ;  /* 0x0000000f1c027207 */ /* 0x001fc40005800000 */
[----:B-1----:R-:W-:-:S03]  /*22ca0*/  SEL R0, R28, R14, !P3 ;  /* 0x0000000e1c007207 */ /* 0x002fc60005800000 */
[----:B------:R0:W-:Y:S01]  /*22cb0*/  STL [R1+0x244], R2 ;  /* 0x0002440201007387 */ /* 0x0001e20000100800 */
[----:B------:R-:W-:-:S03]  /*22cc0*/  SEL R3, R28, R13, !P3 ;  /* 0x0000000d1c037207 */ /* 0x000fc60005800000 */
[----:B------:R1:W-:Y:S04]  /*22cd0*/  STL [R1+0x270], R0 ;  /* 0x0002700001007387 */ /* 0x0003e80000100800 */
[----:B------:R1:W-:Y:S01]  /*22ce0*/  STL [R1+0x470], R3 ;  /* 0x0004700301007387 */ /* 0x0003e20000100800 */
[C---:B0-----:R-:W-:Y:S02]  /*22cf0*/  SEL R2, R28.reuse, R12, !P3 ;  /* 0x0000000c1c027207 */ /* 0x041fe40005800000 */
[----:B-1----:R-:W-:-:S03]  /*22d00*/  SEL R0, R28, R8, !P3 ;  /* 0x000000081c007207 */ /* 0x002fc60005800000 */
[----:B------:R0:W-:Y:S01]  /*22d10*/  STL [R1+0x4d8], R2 ;  /* 0x0004d80201007387 */ /* 0x0001e20000100800 */
[----:B------:R-:W-:-:S03]  /*22d20*/  SEL R3, R28, R7, !P3 ;  /* 0x000000071c037207 */ /* 0x000fc60005800000 */
[----:B------:R1:W-:Y:S04]  /*22d30*/  STL [R1+0x4dc], R0 ;  /* 0x0004dc0001007387 */ /* 0x0003e80000100800 */
[----:B------:R1:W-:Y:S01]  /*22d40*/  STL [R1+0x4ec], R3 ;  /* 0x0004ec0301007387 */ /* 0x0003e20000100800 */
[----:B0-----:R-:W-:-:S03]  /*22d50*/  SEL R2, R28, R6, !P3 ;  /* 0x000000061c027207 */ /* 0x001fc60005800000 */
[----:B------:R-:W2:Y:S01]  /*22d60*/  LDL.LU R21, [R1+0x874] ;  /* 0x0008740001157983 */ /* 0x000ea20000300800 */
[----:B-1----:R-:W-:-:S03]  /*22d70*/  SEL R0, R28, R4, !P3 ;  /* 0x000000041c007207 */ /* 0x002fc60005800000 */
[----:B------:R0:W-:Y:S04]  /*22d80*/  STL [R1+0x508], R2 ;  /* 0x0005080201007387 */ /* 0x0001e80000100800 */
[----:B------:R-:W2:Y:S04]  /*22d90*/  LDL.LU R24, [R1+0x864] ;  /* 0x0008640001187983 */ /* 0x000ea80000300800 */
[----:B------:R1:W-:Y:S04]  /*22da0*/  STL [R1+0x524], R0 ;  /* 0x0005240001007387 */ /* 0x0003e80000100800 */
[----:B------:R-:W2:Y:S04]  /*22db0*/  LDL.LU R26, [R1+0x860] ;  /* 0x00086000011a7983 */ /* 0x000ea80000300800 */
[----:B------:R-:W2:Y:S04]  /*22dc0*/  LDL.LU R27, [R1+0x85c] ;  /* 0x00085c00011b7983 */ /* 0x000ea80000300800 */
[----:B------:R-:W2:Y:S04]  /*22dd0*/  LDL.LU R3, [R1+0x858] ;  /* 0x0008580001037983 */ /* 0x000ea80000300800 */
[----:B0-----:R-:W2:Y:S04]  /*22de0*/  LDL.LU R2, [R1+0x854] ;  /* 0x0008540001027983 */ /* 0x001ea80000300800 */
[----:B------:R-:W2:Y:S04]  /*22df0*/  LDL.LU R20, [R1+0x844] ;  /* 0x0008440001147983 */ /* 0x000ea80000300800 */
[----:B-1----:R-:W2:Y:S04]  /*22e00*/  LDL.LU R0, [R1+0x840] ;  /* 0x0008400001007983 */ /* 0x002ea80000300800 */
[----:B------:R-:W2:Y:S04]  /*22e10*/  LDL.LU R19, [R1+0x83c] ;  /* 0x00083c0001137983 */ /* 0x000ea80000300800 */
[----:B------:R-:W2:Y:S04]  /*22e20*/  LDL.LU R18, [R1+0x838] ;  /* 0x0008380001127983 */ /* 0x000ea80000300800 */
[----:B------:R-:W2:Y:S04]  /*22e30*/  LDL.LU R17, [R1+0x830] ;  /* 0x0008300001117983 */ /* 0x000ea80000300800 */
[----:B------:R-:W2:Y:S04]  /*22e40*/  LDL.LU R8, [R1+0x82c] ;  /* 0x00082c0001087983 */ /* 0x000ea80000300800 */
[----:B------:R-:W2:Y:S04]  /*22e50*/  LDL.LU R7, [R1+0x828] ;  /* 0x0008280001077983 */ /* 0x000ea80000300800 */
[----:B------:R-:W2:Y:S04]  /*22e60*/  LDL.LU R6, [R1+0x820] ;  /* 0x0008200001067983 */ /* 0x000ea80000300800 */
[----:B------:R-:W2:Y:S01]  /*22e70*/  LDL.LU R4, [R1+0x818] ;  /* 0x0008180001047983 */ /* 0x000ea20000300800 */
[----:B---3--:R-:W-:-:S02]  /*22e80*/  SEL R12, R28, R11, !P3 ;  /* 0x0000000b1c0c7207 */ /* 0x008fc40005800000 */
[----:B----4-:R-:W-:-:S03]  /*22e90*/  SEL R11, R28, R10, !P3 ;  /* 0x0000000a1c0b7207 */ /* 0x010fc60005800000 */
[----:B------:R0:W-:Y:S04]  /*22ea0*/  STL [R1+0x540], R12 ;  /* 0x0005400c01007387 */ /* 0x0001e80000100800 */
[----:B------:R1:W-:Y:S01]  /*22eb0*/  STL [R1+0x564], R11 ;  /* 0x0005640b01007387 */ /* 0x0003e20000100800 */
[C---:B-----5:R-:W-:Y:S02]  /*22ec0*/  SEL R10, R28.reuse, R9, !P3 ;  /* 0x000000091c0a7207 */ /* 0x060fe40005800000 */
[C---:B------:R-:W-:Y:S02]  /*22ed0*/  SEL R9, R28.reuse, R29, !P3 ;  /* 0x0000001d1c097207 */ /* 0x040fe40005800000 */
[----:B------:R-:W3:Y:S01]  /*22ee0*/  LDL.LU R29, [R1+0x814] ;  /* 0x00081400011d7983 */ /* 0x000ee20000300800 */
[----:B--2---:R-:W-:-:S03]  /*22ef0*/  SEL R5, R28, R5, !P3 ;  /* 0x000000051c057207 */ /* 0x004fc60005800000 */
[----:B------:R2:W-:Y:S04]  /*22f00*/  STL [R1+0x574], R10 ;  /* 0x0005740a01007387 */ /* 0x0005e80000100800 */
[----:B------:R4:W-:Y:S04]  /*22f10*/  STL [R1+0x588], R9 ;  /* 0x0005880901007387 */ /* 0x0009e80000100800 */
[----:B------:R-:W5:Y:S04]  /*22f20*/  LDL.LU R16, [R1+0x810] ;  /* 0x0008100001107983 */ /* 0x000f680000300800 */
[----:B------:R-:W5:Y:S04]  /*22f30*/  LDL.LU R25, [R1+0x80c] ;  /* 0x00080c0001197983 */ /* 0x000f680000300800 */
[----:B------:R4:W-:Y:S04]  /*22f40*/  STL [R1+0x58c], R5 ;  /* 0x00058c0501007387 */ /* 0x0009e80000100800 */
[----:B------:R-:W5:Y:S04]  /*22f50*/  LDL.LU R15, [R1+0x800] ;  /* 0x00080000010f7983 */ /* 0x000f680000300800 */
[----:B------:R-:W5:Y:S04]  /*22f60*/  LDL.LU R14, [R1+0x7fc] ;  /* 0x0007fc00010e7983 */ /* 0x000f680000300800 */
[----:B------:R-:W5:Y:S04]  /*22f70*/  LDL.LU R13, [R1+0x7f8] ;  /* 0x0007f800010d7983 */ /* 0x000f680000300800 */
[----:B0-----:R-:W5:Y:S04]  /*22f80*/  LDL.LU R12, [R1+0x7f4] ;  /* 0x0007f400010c7983 */ /* 0x001f680000300800 */
[----:B-1----:R-:W5:Y:S04]  /*22f90*/  LDL.LU R11, [R1+0x7f0] ;  /* 0x0007f000010b7983 */ /* 0x002f680000300800 */
[----:B--2---:R-:W2:Y:S04]  /*22fa0*/  LDL.LU R10, [R1+0x7e8] ;  /* 0x0007e800010a7983 */ /* 0x004ea80000300800 */
[----:B----4-:R-:W4:Y:S01]  /*22fb0*/  LDL.LU R9, [R1+0x7e4] ;  /* 0x0007e40001097983 */ /* 0x010f220000300800 */
[----:B------:R-:W-:-:S03]  /*22fc0*/  SEL R21, R28, R21, !P3 ;  /* 0x000000151c157207 */ /* 0x000fc60005800000 */
[----:B------:R-:W4:Y:S01]  /*22fd0*/  LDL.LU R5, [R1+0x7dc] ;  /* 0x0007dc0001057983 */ /* 0x000f220000300800 */
[----:B------:R-:W-:-:S03]  /*22fe0*/  SEL R24, R28, R24, !P3 ;  /* 0x000000181c187207 */ /* 0x000fc60005800000 */
[----:B------:R0:W-:Y:S04]  /*22ff0*/  STL [R1+0x590], R21 ;  /* 0x0005901501007387 */ /* 0x0001e80000100800 */
[----:B------:R1:W-:Y:S01]  /*23000*/  STL [R1+0x598], R24 ;  /* 0x0005981801007387 */ /* 0x0003e20000100800 */
[C---:B0-----:R-:W-:Y:S02]  /*23010*/  SEL R21, R28.reuse, R26, !P3 ;  /* 0x0000001a1c157207 */ /* 0x041fe40005800000 */
[C---:B------:R-:W-:Y:S02]  /*23020*/  SEL R26, R28.reuse, R27, !P3 ;  /* 0x0000001b1c1a7207 */ /* 0x040fe40005800000 */
[C---:B-1----:R-:W-:Y:S01]  /*23030*/  SEL R24, R28.reuse, R3, !P3 ;  /* 0x000000031c187207 */ /* 0x042fe20005800000 */
[----:B------:R0:W-:Y:S04]  /*23040*/  STL [R1+0x59c], R21 ;  /* 0x00059c1501007387 */ /* 0x0001e80000100800 */
[----:B------:R-:W-:Y:S01]  /*23050*/  STL [R1+0x5a4], R26 ;  /* 0x0005a41a01007387 */ /* 0x000fe20000100800 */
[----:B------:R-:W-:-:S02]  /*23060*/  SEL R3, R28, R20, !P3 ;  /* 0x000000141c037207 */ /* 0x000fc40005800000 */
[C---:B0-----:R-:W-:Y:S01]  /*23070*/  SEL R21, R28.reuse, R2, !P3 ;  /* 0x000000021c157207 */ /* 0x041fe20005800000 */
        /* <DEDUP_REMOVED lines=13> */
[----:B------:R1:W-:Y:S01]  /*23150*/  STL [R1+0x5cc], R0 ;  /* 0x0005cc0001007387 */ /* 0x0003e20000100800 */
[----:B0-----:R-:W-:-:S03]  /*23160*/  SEL R2, R28, R6, !P3 ;  /* 0x000000061c027207 */ /* 0x001fc60005800000 */
[----:B------:R-:W-:Y:S01]  /*23170*/  STL [R1+0x5d4], R3 ;  /* 0x0005d40301007387 */ /* 0x000fe20000100800 */
[----:B-1----:R-:W-:-:S03]  /*23180*/  SEL R0, R28, R4, !P3 ;  /* 0x000000041c007207 */ /* 0x002fc60005800000 */
[----:B------:R-:W4:Y:S04]  /*23190*/  LDL.LU R8, [R1+0x7d4] ;  /* 0x0007d40001087983 */ /* 0x000f280000300800 */
[----:B------:R3:W-:Y:S04]  /*231a0*/  STL [R1+0x5d8], R2 ;  /* 0x0005d80201007387 */ /* 0x0007e80000100800 */
[----:B------:R-:W4:Y:S04]  /*231b0*/  LDL.LU R7, [R1+0x7c8] ;  /* 0x0007c80001077983 */ /* 0x000f280000300800 */
[----:B------:R5:W-:Y:S04]  /*231c0*/  STL [R1+0x5dc], R0 ;  /* 0x0005dc0001007387 */ /* 0x000be80000100800 */
[----:B------:R-:W4:Y:S04]  /*231d0*/  LDL.LU R6, [R1+0x7c4] ;  /* 0x0007c40001067983 */ /* 0x000f280000300800 */
[----:B------:R-:W4:Y:S01]  /*231e0*/  LDL.LU R4, [R1+0x7bc] ;  /* 0x0007bc0001047983 */ /* 0x000f220000300800 */
[----:B---3--:R-:W-:-:S03]  /*231f0*/  SEL R2, R28, R29, !P3 ;  /* 0x0000001d1c027207 */ /* 0x008fc60005800000 */
[----:B------:R-:W3:Y:S04]  /*23200*/  LDL.LU R29, [R1+0x7b8] ;  /* 0x0007b800011d7983 */ /* 0x000ee80000300800 */
[----:B------:R0:W-:Y:S01]  /*23210*/  STL [R1+0x5e4], R2 ;  /* 0x0005e40201007387 */ /* 0x0001e20000100800 */
[C---:B-----5:R-:W-:Y:S02]  /*23220*/  SEL R0, R28.reuse, R16, !P3 ;  /* 0x000000101c007207 */ /* 0x060fe40005800000 */
[----:B------:R-:W-:-:S03]  /*23230*/  SEL R3, R28, R25, !P3 ;  /* 0x000000191c037207 */ /* 0x000fc60005800000 */
[----:B------:R1:W-:Y:S04]  /*23240*/  STL [R1+0x5e8], R0 ;  /* 0x0005e80001007387 */ /* 0x0003e80000100800 */
[----:B------:R5:W-:Y:S01]  /*23250*/  STL [R1+0x5f0], R3 ;  /* 0x0005f00301007387 */ /* 0x000be20000100800 */
[C---:B0-----:R-:W-:Y:S02]  /*23260*/  SEL R2, R28.reuse, R15, !P3 ;  /* 0x0000000f1c027207 */ /* 0x041fe40005800000 */
[----:B-1----:R-:W-:-:S03]  /*23270*/  SEL R0, R28, R14, !P3 ;  /* 0x0000000e1c007207 */ /* 0x002fc60005800000 */
[----:B------:R0:W-:Y:S01]  /*23280*/  STL [R1+0x5f4], R2 ;  /* 0x0005f40201007387 */ /* 0x0001e20000100800 */
[----:B-----5:R-:W-:-:S03]  /*23290*/  SEL R3, R28, R13, !P3 ;  /* 0x0000000d1c037207 */ /* 0x020fc60005800000 */
[----:B------:R1:W-:Y:S04]  /*232a0*/  STL [R1+0x5fc], R0 ;  /* 0x0005fc0001007387 */ /* 0x0003e80000100800 */
[----:B------:R2:W-:Y:S01]  /*232b0*/  STL [R1+0x604], R3 ;  /* 0x0006040301007387 */ /* 0x0005e20000100800 */
[C---:B0-----:R-:W-:Y:S02]  /*232c0*/  SEL R2, R28.reuse, R12, !P3 ;  /* 0x0000000c1c027207 */ /* 0x041fe40005800000 */
[----:B-1----:R-:W-:-:S03]  /*232d0*/  SEL R0, R28, R11, !P3 ;  /* 0x0000000b1c007207 */ /* 0x002fc60005800000 */
[----:B------:R4:W-:Y:S01]  /*232e0*/  STL [R1+0x608], R2 ;  /* 0x0006080201007387 */ /* 0x0009e20000100800 */
[----:B--2---:R-:W-:-:S03]  /*232f0*/  SEL R3, R28, R10, !P3 ;  /* 0x0000000a1c037207 */ /* 0x004fc60005800000 */
[----:B------:R0:W-:Y:S04]  /*23300*/  STL [R1+0x60c], R0 ;  /* 0x00060c0001007387 */ /* 0x0001e80000100800 */
[----:B------:R1:W-:Y:S01]  /*23310*/  STL [R1+0x610], R3 ;  /* 0x0006100301007387 */ /* 0x0003e20000100800 */
[----:B----4-:R-:W-:-:S03]  /*23320*/  SEL R2, R28, R9, !P3 ;  /* 0x000000091c027207 */ /* 0x010fc60005800000 */
[----:B------:R-:W2:Y:S01]  /*23330*/  LDL.LU R21, [R1+0x7b0] ;  /* 0x0007b00001157983 */ /* 0x000ea20000300800 */
[----:B0-----:R-:W-:-:S03]  /*23340*/  SEL R0, R28, R5, !P3 ;  /* 0x000000051c007207 */ /* 0x001fc60005800000 */
[----:B------:R0:W-:Y:S04]  /*23350*/  STL [R1+0x618], R2 ;  /* 0x0006180201007387 */ /* 0x0001e80000100800 */
[----:B------:R-:W4:Y:S04]  /*23360*/  LDL.LU R24, [R1+0x7ac] ;  /* 0x0007ac0001187983 */ /* 0x000f280000300800 */
[----:B------:R5:W-:Y:S04]  /*23370*/  STL [R1+0x61c], R0 ;  /* 0x00061c0001007387 */ /* 0x000be80000100800 */
[----:B------:R-:W4:Y:S04]  /*23380*/  LDL.LU R26, [R1+0x7a8] ;  /* 0x0007a800011a7983 */ /* 0x000f280000300800 */
[----:B------:R-:W4:Y:S04]  /*23390*/  LDL.LU R27, [R1+0x6b4] ;  /* 0x0006b400011b7983 */ /* 0x000f280000300800 */
[----:B-1----:R-:W4:Y:S04]  /*233a0*/  LDL.LU R3, [R1+0x6cc] ;  /* 0x0006cc0001037983 */ /* 0x002f280000300800 */
[----:B0-----:R-:W4:Y:S04]  /*233b0*/  LDL.LU R2, [R1+0x6f8] ;  /* 0x0006f80001027983 */ /* 0x001f280000300800 */
[----:B------:R-:W4:Y:S04]  /*233c0*/  LDL.LU R20, [R1+0x724] ;  /* 0x0007240001147983 */ /* 0x000f280000300800 */
[----:B-----5:R-:W5:Y:S04]  /*233d0*/  LDL.LU R0, [R1+0x738] ;  /* 0x0007380001007983 */ /* 0x020f680000300800 */
[----:B------:R-:W5:Y:S04]  /*233e0*/  LDL.LU R19, [R1+0x734] ;  /* 0x0007340001137983 */ /* 0x000f680000300800 */
[----:B------:R-:W5:Y:S04]  /*233f0*/  LDL.LU R18, [R1+0x748] ;  /* 0x0007480001127983 */ /* 0x000f680000300800 */
[----:B------:R-:W5:Y:S04]  /*23400*/  LDL.LU R17, [R1+0x744] ;  /* 0x0007440001117983 */ /* 0x000f680000300800 */
[----:B------:R-:W5:Y:S04]  /*23410*/  LDL.LU R11, [R1+0x78c] ;  /* 0x00078c00010b7983 */ /* 0x000f680000300800 */
[----:B------:R-:W5:Y:S04]  /*23420*/  LDL.LU R10, [R1+0x7a4] ;  /* 0x0007a400010a7983 */ /* 0x000f680000300800 */
[----:B------:R-:W5:Y:S04]  /*23430*/  LDL.LU R9, [R1+0x7a0] ;  /* 0x0007a00001097983 */ /* 0x000f680000300800 */
[----:B------:R-:W5:Y:S01]  /*23440*/  LDL.LU R5, [R1+0x79c] ;  /* 0x00079c0001057983 */ /* 0x000f620000300800 */
[----:B------:R-:W-:-:S02]  /*23450*/  SEL R12, R28, R8, !P3 ;  /* 0x000000081c0c7207 */ /* 0x000fc40005800000 */
[----:B------:R-:W-:-:S03]  /*23460*/  SEL R8, R28, R7, !P3 ;  /* 0x000000071c087207 */ /* 0x000fc60005800000 */
[----:B------:R-:W-:Y:S04]  /*23470*/  STL [R1+0x620], R12 ;  /* 0x0006200c01007387 */ /* 0x000fe80000100800 */
[----:B------:R-:W-:Y:S01]  /*23480*/  STL [R1+0x628], R8 ;  /* 0x0006280801007387 */ /* 0x000fe20000100800 */
[C---:B------:R-:W-:Y:S02]  /*23490*/  SEL R6, R28.reuse, R6, !P3 ;  /* 0x000000061c067207 */ /* 0x040fe40005800000 */
[C---:B------:R-:W-:Y:S02]  /*234a0*/  SEL R7, R28.reuse, R4, !P3 ;  /* 0x000000041c077207 */ /* 0x040fe40005800000 */
[----:B------:R-:W5:Y:S04]  /*234b0*/  LDL.LU R4, [R1+0x798] ;  /* 0x0007980001047983 */ /* 0x000f680000300800 */
[----:B------:R3:W-:Y:S04]  /*234c0*/  STL [R1+0x62c], R6 ;  /* 0x00062c0601007387 */ /* 0x0007e80000100800 */
[----:B------:R0:W-:Y:S04]  /*234d0*/  STL [R1+0x630], R7 ;  /* 0x0006300701007387 */ /* 0x0001e80000100800 */
[----:B------:R-:W5:Y:S04]  /*234e0*/  LDL.LU R16, [R1+0x794] ;  /* 0x0007940001107983 */ /* 0x000f680000300800 */
[----:B------:R-:W5:Y:S01]  /*234f0*/  LDL.LU R25, [R1+0x790] ;  /* 0x0007900001197983 */ /* 0x000f620000300800 */
[----:B---3--:R-:W-:-:S05]  /*23500*/  SEL R6, R28, R29, !P3 ;  /* 0x0000001d1c067207 */ /* 0x008fca0005800000 */
[----:B------:R1:W-:Y:S04]  /*23510*/  STL [R1+0x64c], R6 ;  /* 0x00064c0601007387 */ /* 0x0003e80000100800 */
[----:B------:R-:W3:Y:S04]  /*23520*/  LDL.LU R15, [R1+0x788] ;  /* 0x00078800010f7983 */ /* 0x000ee80000300800 */
[----:B------:R-:W3:Y:S04]  /*23530*/  LDL.LU R14, [R1+0x784] ;  /* 0x00078400010e7983 */ /* 0x000ee80000300800 */
[----:B------:R-:W3:Y:S04]  /*23540*/  LDL.LU R13, [R1+0x780] ;  /* 0x00078000010d7983 */ /* 0x000ee80000300800 */
[----:B------:R-:W3:Y:S04]  /*23550*/  LDL.LU R12, [R1+0x77c] ;  /* 0x00077c00010c7983 */ /* 0x000ee80000300800 */
[----:B------:R-:W3:Y:S04]  /*23560*/  LDL.LU R8, [R1+0x778] ;  /* 0x0007780001087983 */ /* 0x000ee80000300800 */
[----:B0-----:R-:W3:Y:S04]  /*23570*/  LDL.LU R7, [R1+0x774] ;  /* 0x0007740001077983 */ /* 0x001ee80000300800 */
[----:B-1----:R-:W3:Y:S04]  /*23580*/  LDL.LU R6, [R1+0x770] ;  /* 0x0007700001067983 */ /* 0x002ee80000300800 */
[----:B------:R-:W3:Y:S01]  /*23590*/  LDL.LU R29, [R1+0x76c] ;  /* 0x00076c00011d7983 */ /* 0x000ee20000300800 */
[----:B--2---:R-:W-:-:S05]  /*235a0*/  SEL R21, R28, R21, !P3 ;  /* 0x000000151c157207 */ /* 0x004fca0005800000 */
[----:B------:R0:W-:Y:S01]  /*235b0*/  STL [R1+0x66c], R21 ;  /* 0x00066c1501007387 */ /* 0x0001e20000100800 */
[C---:B----4-:R-:W-:Y:S02]  /*235c0*/  SEL R24, R28.reuse, R24, !P3 ;  /* 0x000000181c187207 */ /* 0x050fe40005800000 */
[----:B0-----:R-:W-:-:S03]  /*235d0*/  SEL R21, R28, R26, !P3 ;  /* 0x0000001a1c157207 */ /* 0x001fc60005800000 */
[----:B------:R0:W-:Y:S01]  /*235e0*/  STL [R1+0x67c], R24 ;  /* 0x00067c1801007387 */ /* 0x0001e20000100800 */
[----:B------:R-:W-:-:S03]  /*235f0*/  SEL R26, R28, R27, !P3 ;  /* 0x0000001b1c1a7207 */ /* 0x000fc60005800000 */
[----:B------:R1:W-:Y:S01]  /*23600*/  STL [R1+0x69c], R21 ;  /* 0x00069c1501007387 */ /* 0x0003e20000100800 */
[----:B0-----:R-:W-:-:S03]  /*23610*/  SEL R24, R28, R3, !P3 ;  /* 0x000000031c187207 */ /* 0x001fc60005800000 */
[----:B------:R-:W-:Y:S01]  /*23620*/  STL [R1+0x6b4], R26 ;  /* 0x0006b41a01007387 */ /* 0x000fe20000100800 */
[C---:B-1----:R-:W-:Y:S02]  /*23630*/  SEL R21, R28.reuse, R2, !P3 ;  /* 0x000000021c157207 */ /* 0x042fe40005800000 */
[C---:B------:R-:W-:Y:S01]  /*23640*/  SEL R3, R28.reuse, R20, !P3 ;  /* 0x000000141c037207 */ /* 0x040fe20005800000 */
[----:B------:R-:W-:Y:S01]  /*23650*/  STL [R1+0x6cc], R24 ;  /* 0x0006cc1801007387 */ /* 0x000fe20000100800 */
[----:B-----5:R-:W-:-:S03]  /*23660*/  SEL R2, R28, R0, !P3 ;  /* 0x000000001c027207 */ /* 0x020fc60005800000 */
        /* <DEDUP_REMOVED lines=15> */
[----:B------:R-:W2:Y:S04]  /*23760*/  LDL.LU R11, [R1+0x768] ;  /* 0x00076800010b7983 */ /* 0x000ea80000300800 */
[----:B------:R0:W-:Y:S04]  /*23770*/  STL [R1+0x7d0], R2 ;  /* 0x0007d00201007387 */ /* 0x0001e80000100800 */
[----:B------:R-:W4:Y:S04]  /*23780*/  LDL.LU R10, [R1+0x764] ;  /* 0x00076400010a7983 */ /* 0x000f280000300800 */
[----:B------:R1:W-:Y:S04]  /*23790*/  STL [R1+0x7cc], R0 ;  /* 0x0007cc0001007387 */ /* 0x0003e80000100800 */
[----:B------:R-:W5:Y:S04]  /*237a0*/  LDL.LU R9, [R1+0x760] ;  /* 0x0007600001097983 */ /* 0x000f680000300800 */
[----:B------:R-:W5:Y:S01]  /*237b0*/  LDL.LU R5, [R1+0x75c] ;  /* 0x00075c0001057983 */ /* 0x000f620000300800 */
[----:B0-----:R-:W-:-:S03]  /*237c0*/  SEL R2, R28, R4, !P3 ;  /* 0x000000041c027207 */ /* 0x001fc60005800000 */
[----:B------:R-:W5:Y:S01]  /*237d0*/  LDL.LU R4, [R1+0x758] ;  /* 0x0007580001047983 */ /* 0x000f620000300800 */
[----:B-1----:R-:W-:-:S03]  /*237e0*/  SEL R0, R28, R16, !P3 ;  /* 0x000000101c007207 */ /* 0x002fc60005800000 */
[----:B------:R3:W-:Y:S01]  /*237f0*/  STL [R1+0x7f8], R2 ;  /* 0x0007f80201007387 */ /* 0x0007e20000100800 */
[----:B------:R-:W-:-:S03]  /*23800*/  SEL R3, R28, R25, !P3 ;  /* 0x000000191c037207 */ /* 0x000fc60005800000 */
[----:B------:R0:W-:Y:S04]  /*23810*/  STL [R1+0x814], R0 ;  /* 0x0008140001007387 */ /* 0x0001e80000100800 */
[----:B------:R1:W-:Y:S01]  /*23820*/  STL [R1+0x818], R3 ;  /* 0x0008180301007387 */ /* 0x0003e20000100800 */
[C---:B---3--:R-:W-:Y:S02]  /*23830*/  SEL R2, R28.reuse, R15, !P3 ;  /* 0x0000000f1c027207 */ /* 0x048fe40005800000 */
        /* <DEDUP_REMOVED lines=9> */
[----:B------:R1:W-:Y:S04]  /*238d0*/  STL [R1+0x884], R0 ;  /* 0x0008840001007387 */ /* 0x0003e80000100800 */
[----:B------:R3:W-:Y:S01]  /*238e0*/  STL [R1+0x878], R3 ;  /* 0x0008780301007387 */ /* 0x0007e20000100800 */
[----:B0-----:R-:W-:-:S03]  /*238f0*/  SEL R2, R28, R6, !P3 ;  /* 0x000000061c027207 */ /* 0x001fc60005800000 */
[----:B------:R-:W5:Y:S01]  /*23900*/  LDL.LU R21, [R1+0x754] ;  /* 0x0007540001157983 */ /* 0x000f620000300800 */
        /* <DEDUP_REMOVED lines=18> */
[----:B----4-:R-:W-:-:S03]  /*23a30*/  SEL R11, R28, R10, !P3 ;  /* 0x0000000a1c0b7207 */ /* 0x010fc60005800000 */
[----:B------:R0:W-:Y:S04]  /*23a40*/  STL [R1+0x86c], R12 ;  /* 0x00086c0c01007387 */ /* 0x0001e80000100800 */
[----:B------:R1:W-:Y:S01]  /*23a50*/  STL [R1+0x868], R11 ;  /* 0x0008680b01007387 */ /* 0x0003e20000100800 */
[C---:B-----5:R-:W-:Y:S02]  /*23a60*/  SEL R10, R28.reuse, R9, !P3 ;  /* 0x000000091c0a7207 */ /* 0x060fe40005800000 */
[C---:B------:R-:W-:Y:S02]  /*23a70*/  SEL R9, R28.reuse, R5, !P3 ;  /* 0x000000051c097207 */ /* 0x040fe40005800000 */
[----:B------:R-:W2:Y:S01]  /*23a80*/  LDL.LU R5, [R1+0x704] ;  /* 0x0007040001057983 */ /* 0x000ea20000300800 */
[----:B------:R-:W-:-:S03]  /*23a90*/  SEL R4, R28, R4, !P3 ;  /* 0x000000041c047207 */ /* 0x000fc60005800000 */
        /* <DEDUP_REMOVED lines=10> */
[----:B----4-:R-:W4:Y:S04]  /*23b40*/  LDL.LU R10, [R1+0x6e0] ;  /* 0x0006e000010a7983 */ /* 0x010f280000300800 */
[----:B-----5:R-:W5:Y:S04]  /*23b50*/  LDL.LU R9, [R1+0x6dc] ;  /* 0x0006dc0001097983 */ /* 0x020f680000300800 */
[----:B------:R-:W5:Y:S01]  /*23b60*/  LDL.LU R4, [R1+0x6d8] ;  /* 0x0006d80001047983 */ /* 0x000f620000300800 */
[----:B------:R-:W-:-:S05]  /*23b70*/  SEL R21, R28, R21, !P3 ;  /* 0x000000151c157207 */ /* 0x000fca0005800000 */
[----:B------:R0:W-:Y:S01]  /*23b80*/  STL [R1+0x858], R21 ;  /* 0x0008581501007387 */ /* 0x0001e20000100800 */
[C---:B------:R-:W-:Y:S02]  /*23b90*/  SEL R24, R28.reuse, R24, !P3 ;  /* 0x000000181c187207 */ /* 0x040fe40005800000 */
        /* <DEDUP_REMOVED lines=27> */
[----:B------:R-:W3:Y:S04]  /*23d50*/  LDL.LU R7, [R1+0x6d0] ;  /* 0x0006d00001077983 */ /* 0x000ee80000300800 */
[----:B------:R0:W-:Y:S04]  /*23d60*/  STL [R1+0x81c], R0 ;  /* 0x00081c0001007387 */ /* 0x0001e80000100800 */
[----:B------:R-:W3:Y:S04]  /*23d70*/  LDL.LU R6, [R1+0x6c8] ;  /* 0x0006c80001067983 */ /* 0x000ee80000300800 */
[----:B------:R-:W3:Y:S01]  /*23d80*/  LDL.LU R29, [R1+0x6c4] ;  /* 0x0006c400011d7983 */ /* 0x000ee20000300800 */
[----:B--2---:R-:W-:-:S03]  /*23d90*/  SEL R2, R28, R5, !P3 ;  /* 0x000000051c027207 */ /* 0x004fc60005800000 */
[----:B------:R-:W2:Y:S04]  /*23da0*/  LDL.LU R5, [R1+0x6c0] ;  /* 0x0006c00001057983 */ /* 0x000ea80000300800 */
[----:B------:R1:W-:Y:S01]  /*23db0*/  STL [R1+0x810], R2 ;  /* 0x0008100201007387 */ /* 0x0003e20000100800 */
[C---:B0-----:R-:W-:Y:S02]  /*23dc0*/  SEL R0, R28.reuse, R16, !P3 ;  /* 0x000000101c007207 */ /* 0x041fe40005800000 */
[----:B------:R-:W-:-:S03]  /*23dd0*/  SEL R3, R28, R25, !P3 ;  /* 0x000000191c037207 */ /* 0x000fc60005800000 */
[----:B------:R0:W-:Y:S04]  /*23de0*/  STL [R1+0x80c], R0 ;  /* 0x00080c0001007387 */ /* 0x0001e80000100800 */
[----:B------:R0:W-:Y:S01]  /*23df0*/  STL [R1+0x808], R3 ;  /* 0x0008080301007387 */ /* 0x0001e20000100800 */
[C---:B-1----:R-:W-:Y:S02]  /*23e00*/  SEL R2, R28.reuse, R15, !P3 ;  /* 0x0000000f1c027207 */ /* 0x042fe40005800000 */
[----:B0-----:R-:W-:-:S03]  /*23e10*/  SEL R0, R28, R14, !P3 ;  /* 0x0000000e1c007207 */ /* 0x001fc60005800000 */
[----:B------:R0:W-:Y:S01]  /*23e20*/  STL [R1+0x804], R2 ;  /* 0x0008040201007387 */ /* 0x0001e20000100800 */
[----:B------:R-:W-:-:S03]  /*23e30*/  SEL R3, R28, R13, !P3 ;  /* 0x0000000d1c037207 */ /* 0x000fc60005800000 */
[----:B------:R1:W-:Y:S04]  /*23e40*/  STL [R1+0x800], R0 ;  /* 0x0008000001007387 */ /* 0x0003e80000100800 */
[----:B------:R4:W-:Y:S01]  /*23e50*/  STL [R1+0x7fc], R3 ;  /* 0x0007fc0301007387 */ /* 0x0009e20000100800 */
[C---:B0-----:R-:W-:Y:S02]  /*23e60*/  SEL R2, R28.reuse, R12, !P3 ;  /* 0x0000000c1c027207 */ /* 0x041fe40005800000 */
[----:B-1----:R-:W-:-:S03]  /*23e70*/  SEL R0, R28, R11, !P3 ;  /* 0x0000000b1c007207 */ /* 0x002fc60005800000 */
[----:B------:R5:W-:Y:S01]  /*23e80*/  STL [R1+0x7f4], R2 ;  /* 0x0007f40201007387 */ /* 0x000be20000100800 */
[----:B----4-:R-:W-:-:S03]  /*23e90*/  SEL R3, R28, R10, !P3 ;  /* 0x0000000a1c037207 */ /* 0x010fc60005800000 */
[----:B------:R0:W-:Y:S04]  /*23ea0*/  STL [R1+0x7f0], R0 ;  /* 0x0007f00001007387 */ /* 0x0001e80000100800 */
[----:B------:R1:W-:Y:S01]  /*23eb0*/  STL [R1+0x7ec], R3 ;  /* 0x0007ec0301007387 */ /* 0x0003e20000100800 */
[----:B-----5:R-:W-:-:S03]  /*23ec0*/  SEL R2, R28, R9, !P3 ;  /* 0x000000091c027207 */ /* 0x020fc60005800000 */
[----:B------:R-:W4:Y:S01]  /*23ed0*/  LDL.LU R21, [R1+0x6bc] ;  /* 0x0006bc0001157983 */ /* 0x000f220000300800 */
[----:B0-----:R-:W-:-:S03]  /*23ee0*/  SEL R0, R28, R4, !P3 ;  /* 0x000000041c007207 */ /* 0x001fc60005800000 */
[----:B------:R0:W-:Y:S04]  /*23ef0*/  STL [R1+0x7e8], R2 ;  /* 0x0007e80201007387 */ /* 0x0001e80000100800 */
[----:B------:R-:W5:Y:S04]  /*23f00*/  LDL.LU R24, [R1+0x6b8] ;  /* 0x0006b80001187983 */ /* 0x000f680000300800 */
[----:B------:R0:W-:Y:S04]  /*23f10*/  STL [R1+0x7e4], R0 ;  /* 0x0007e40001007387 */ /* 0x0001e80000100800 */
[----:B------:R-:W5:Y:S04]  /*23f20*/  LDL.LU R26, [R1+0x6b0] ;  /* 0x0006b000011a7983 */ /* 0x000f680000300800 */
[----:B------:R-:W5:Y:S04]  /*23f30*/  LDL.LU R27, [R1+0x6ac] ;  /* 0x0006ac00011b7983 */ /* 0x000f680000300800 */
[----:B-1----:R-:W5:Y:S04]  /*23f40*/  LDL.LU R3, [R1+0x6a8] ;  /* 0x0006a80001037983 */ /* 0x002f680000300800 */
[----:B0-----:R-:W5:Y:S04]  /*23f50*/  LDL.LU R2, [R1+0x6a4] ;  /* 0x0006a40001027983 */ /* 0x001f680000300800 */
[----:B------:R-:W5:Y:S04]  /*23f60*/  LDL.LU R20, [R1+0x6a0] ;  /* 0x0006a00001147983 */ /* 0x000f680000300800 */
[----:B------:R-:W5:Y:S04]  /*23f70*/  LDL.LU R0, [R1+0x698] ;  /* 0x0006980001007983 */ /* 0x000f680000300800 */
[----:B------:R-:W5:Y:S04]  /*23f80*/  LDL.LU R19, [R1+0x694] ;  /* 0x0006940001137983 */ /* 0x000f680000300800 */
[----:B------:R-:W5:Y:S04]  /*23f90*/  LDL.LU R18, [R1+0x690] ;  /* 0x0006900001127983 */ /* 0x000f680000300800 */
[----:B------:R-:W5:Y:S04]  /*23fa0*/  LDL.LU R17, [R1+0x68c] ;  /* 0x00068c0001117983 */ /* 0x000f680000300800 */
[----:B------:R-:W5:Y:S04]  /*23fb0*/  LDL.LU R11, [R1+0x688] ;  /* 0x00068800010b7983 */ /* 0x000f680000300800 */
[----:B------:R-:W5:Y:S04]  /*23fc0*/  LDL.LU R10, [R1+0x684] ;  /* 0x00068400010a7983 */ /* 0x000f680000300800 */
[----:B------:R-:W5:Y:S04]  /*23fd0*/  LDL.LU R9, [R1+0x680] ;  /* 0x0006800001097983 */ /* 0x000f680000300800 */
[----:B------:R-:W5:Y:S01]  /*23fe0*/  LDL.LU R4, [R1+0x678] ;  /* 0x0006780001047983 */ /* 0x000f620000300800 */
[----:B---3--:R-:W-:-:S02]  /*23ff0*/  SEL R12, R28, R8, !P3 ;  /* 0x000000081c0c7207 */ /* 0x008fc40005800000 */
[----:B------:R-:W-:-:S03]  /*24000*/  SEL R8, R28, R7, !P3 ;  /* 0x000000071c087207 */ /* 0x000fc60005800000 */
[----:B------:R0:W-:Y:S04]  /*24010*/  STL [R1+0x7e0], R12 ;  /* 0x0007e00c01007387 */ /* 0x0001e80000100800 */
[----:B------:R1:W-:Y:S01]  /*24020*/  STL [R1+0x7dc], R8 ;  /* 0x0007dc0801007387 */ /* 0x0003e20000100800 */
[C---:B------:R-:W-:Y:S02]  /*24030*/  SEL R7, R28.reuse, R6, !P3 ;  /* 0x000000061c077207 */ /* 0x040fe40005800000 */
[C---:B------:R-:W-:Y:S02]  /*24040*/  SEL R6, R28.reuse, R29, !P3 ;  /* 0x0000001d1c067207 */ /* 0x040fe40005800000 */
[----:B------:R-:W3:Y:S04]  /*24050*/  LDL.LU R29, [R1+0x674] ;  /* 0x00067400011d7983 */ /* 0x000ee80000300800 */
[----:B------:R1:W-:Y:S04]  /*24060*/  STL [R1+0x7d8], R7 ;  /* 0x0007d80701007387 */ /* 0x0003e80000100800 */
[----:B------:R1:W-:Y:S04]  /*24070*/  STL [R1+0x7d4], R6 ;  /* 0x0007d40601007387 */ /* 0x0003e80000100800 */
[----:B------:R-:W3:Y:S04]  /*24080*/  LDL.LU R16, [R1+0x670] ;  /* 0x0006700001107983 */ /* 0x000ee80000300800 */
[----:B------:R-:W3:Y:S01]  /*24090*/  LDL.LU R25, [R1+0x668] ;  /* 0x0006680001197983 */ /* 0x000ee20000300800 */
[----:B--2---:R-:W-:-:S05]  /*240a0*/  SEL R5, R28, R5, !P3 ;  /* 0x000000051c057207 */ /* 0x004fca0005800000 */
[----:B------:R2:W-:Y:S04]  /*240b0*/  STL [R1+0x7c8], R5 ;  /* 0x0007c80501007387 */ /* 0x0005e80000100800 */
[----:B------:R-:W3:Y:S04]  /*240c0*/  LDL.LU R15, [R1+0x664] ;  /* 0x00066400010f7983 */ /* 0x000ee80000300800 */
[----:B------:R-:W3:Y:S04]  /*240d0*/  LDL.LU R14, [R1+0x660] ;  /* 0x00066000010e7983 */ /* 0x000ee80000300800 */
[----:B------:R-:W3:Y:S04]  /*240e0*/  LDL.LU R13, [R1+0x65c] ;  /* 0x00065c00010d7983 */ /* 0x000ee80000300800 */
[----:B0-----:R-:W3:Y:S04]  /*240f0*/  LDL.LU R12, [R1+0x658] ;  /* 0x00065800010c7983 */ /* 0x001ee80000300800 */
[----:B-1----:R-:W3:Y:S04]  /*24100*/  LDL.LU R8, [R1+0x654] ;  /* 0x0006540001087983 */ /* 0x002ee80000300800 */
[----:B------:R-:W3:Y:S04]  /*24110*/  LDL.LU R7, [R1+0x650] ;  /* 0x0006500001077983 */ /* 0x000ee80000300800 */
[----:B------:R-:W3:Y:S04]  /*24120*/  LDL.LU R6, [R1+0x648] ;  /* 0x0006480001067983 */ /* 0x000ee80000300800 */
[----:B--2---:R-:W2:Y:S01]  /*24130*/  LDL.LU R5, [R1+0x644] ;  /* 0x0006440001057983 */ /* 0x004ea20000300800 */
[----:B----4-:R-:W-:-:S05]  /*24140*/  SEL R21, R28, R21, !P3 ;  /* 0x000000151c157207 */ /* 0x010fca0005800000 */
[----:B------:R0:W-:Y:S01]  /*24150*/  STL [R1+0x7c4], R21 ;  /* 0x0007c41501007387 */ /* 0x0001e20000100800 */
[C---:B-----5:R-:W-:Y:S02]  /*24160*/  SEL R24, R28.reuse, R24, !P3 ;  /* 0x000000181c187207 */ /* 0x060fe40005800000 */
        /* <DEDUP_REMOVED lines=27> */
[----:B------:R-:W5:Y:S04]  /*24320*/  LDL.LU R10, [R1+0x63c] ;  /* 0x00063c00010a7983 */ /* 0x000f680000300800 */
[----:B------:R0:W-:Y:S04]  /*24330*/  STL [R1+0x784], R0 ;  /* 0x0007840001007387 */ /* 0x0001e80000100800 */
[----:B------:R-:W5:Y:S04]  /*24340*/  LDL.LU R9, [R1+0x638] ;  /* 0x0006380001097983 */ /* 0x000f680000300800 */
[----:B------:R-:W5:Y:S01]  /*24350*/  LDL.LU R4, [R1+0x634] ;  /* 0x0006340001047983 */ /* 0x000f620000300800 */
[----:B---3--:R-:W-:-:S03]  /*24360*/  SEL R2, R28, R29, !P3 ;  /* 0x0000001d1c027207 */ /* 0x008fc60005800000 */
[----:B------:R-:W3:Y:S04]  /*24370*/  LDL.LU R29, [R1+0x624] ;  /* 0x00062400011d7983 */ /* 0x000ee80000300800 */
        /* <DEDUP_REMOVED lines=17> */
[----:B0-----:R-:W-:-:S03]  /*24490*/  SEL R2, R28, R6, !P3 ;  /* 0x000000061c027207 */ /* 0x001fc60005800000 */
[----:B------:R-:W3:Y:S01]  /*244a0*/  LDL.LU R21, [R1+0x614] ;  /* 0x0006140001157983 */ /* 0x000ee20000300800 */
[----:B-1----:R-:W-:-:S03]  /*244b0*/  SEL R0, R28, R5, !P3 ;  /* 0x000000051c007207 */ /* 0x002fc60005800000 */
[----:B------:R0:W-:Y:S04]  /*244c0*/  STL [R1+0x75c], R2 ;  /* 0x00075c0201007387 */ /* 0x0001e80000100800 */
[----:B------:R-:W3:Y:S04]  /*244d0*/  LDL.LU R24, [R1+0x600] ;  /* 0x0006000001187983 */ /* 0x000ee80000300800 */
[----:B------:R1:W-:Y:S04]  /*244e0*/  STL [R1+0x758], R0 ;  /* 0x0007580001007387 */ /* 0x0003e80000100800 */
[----:B------:R-:W3:Y:S04]  /*244f0*/  LDL.LU R26, [R1+0x5f8] ;  /* 0x0005f800011a7983 */ /* 0x000ee80000300800 */
[----:B------:R-:W3:Y:S04]  /*24500*/  LDL.LU R27, [R1+0x5ec] ;  /* 0x0005ec00011b7983 */ /* 0x000ee80000300800 */
[----:B--2---:R-:W2:Y:S04]  /*24510*/  LDL.LU R3, [R1+0x5e0] ;  /* 0x0005e00001037983 */ /* 0x004ea80000300800 */
        /* <DEDUP_REMOVED lines=10> */
[----:B----4-:R-:W-:-:S02]  /*245c0*/  SEL R12, R28, R11, !P3 ;  /* 0x0000000b1c0c7207 */ /* 0x010fc40005800000 */
[----:B-----5:R-:W-:-:S03]  /*245d0*/  SEL R11, R28, R10, !P3 ;  /* 0x0000000a1c0b7207 */ /* 0x020fc60005800000 */
[----:B------:R-:W-:Y:S04]  /*245e0*/  STL [R1+0x754], R12 ;  /* 0x0007540c01007387 */ /* 0x000fe80000100800 */
[----:B------:R-:W-:Y:S01]  /*245f0*/  STL [R1+0x750], R11 ;  /* 0x0007500b01007387 */ /* 0x000fe20000100800 */
[C---:B------:R-:W-:Y:S02]  /*24600*/  SEL R9, R28.reuse, R9, !P3 ;  /* 0x000000091c097207 */ /* 0x040fe40005800000 */
[C---:B------:R-:W-:Y:S02]  /*24610*/  SEL R10, R28.reuse, R4, !P3 ;  /* 0x000000041c0a7207 */ /* 0x040fe40005800000 */
[----:B------:R-:W4:Y:S04]  /*24620*/  LDL.LU R4, [R1+0x56c] ;  /* 0x00056c0001047983 */ /* 0x000f280000300800 */
        /* <DEDUP_REMOVED lines=14> */
[----:B------:R-:W-:-:S05]  /*24710*/  SEL R21, R28, R21, !P3 ;  /* 0x000000151c157207 */ /* 0x000fca0005800000 */
[----:B------:R0:W-:Y:S01]  /*24720*/  STL [R1+0x730], R21 ;  /* 0x0007301501007387 */ /* 0x0001e20000100800 */
[C---:B------:R-:W-:Y:S02]  /*24730*/  SEL R24, R28.reuse, R24, !P3 ;  /* 0x000000181c187207 */ /* 0x040fe40005800000 */
[----:B0-----:R-:W-:-:S03]  /*24740*/  SEL R21, R28, R26, !P3 ;  /* 0x0000001a1c157207 */ /* 0x001fc60005800000 */
[----:B------:R2:W-:Y:S01]  /*24750*/  STL [R1+0x72c], R24 ;  /* 0x00072c1801007387 */ /* 0x0005e20000100800 */
[----:B------:R-:W-:-:S03]  /*24760*/  SEL R26, R28, R27, !P3 ;  /* 0x0000001b1c1a7207 */ /* 0x000fc60005800000 */
[----:B------:R0:W-:Y:S01]  /*24770*/  STL [R1+0x728], R21 ;  /* 0x0007281501007387 */ /* 0x0001e20000100800 */
[----:B--2---:R-:W-:-:S03]  /*24780*/  SEL R24, R28, R3, !P3 ;  /* 0x000000031c187207 */ /* 0x004fc60005800000 */
        /* <DEDUP_REMOVED lines=22> */
[----:B------:R-:W2:Y:S04]  /*248f0*/  LDL.LU R7, [R1+0x534] ;  /* 0x0005340001077983 */ /* 0x000ea80000300800 */
[----:B------:R5:W-:Y:S04]  /*24900*/  STL [R1+0x6f0], R0 ;  /* 0x0006f00001007387 */ /* 0x000be80000100800 */
[----:B------:R-:W2:Y:S04]  /*24910*/  LDL.LU R6, [R1+0x530] ;  /* 0x0005300001067983 */ /* 0x000ea80000300800 */
[----:B------:R-:W2:Y:S01]  /*24920*/  LDL.LU R5, [R1+0x52c] ;  /* 0x00052c0001057983 */ /* 0x000ea20000300800 */
[----:B----4-:R-:W-:-:S03]  /*24930*/  SEL R2, R28, R4, !P3 ;  /* 0x000000041c027207 */ /* 0x010fc60005800000 */
[----:B------:R-:W4:Y:S04]  /*24940*/  LDL.LU R4, [R1+0x528] ;  /* 0x0005280001047983 */ /* 0x000f280000300800 */
[----:B------:R3:W-:Y:S01]  /*24950*/  STL [R1+0x6ec], R2 ;  /* 0x0006ec0201007387 */ /* 0x0007e20000100800 */
[C---:B-----5:R-:W-:Y:S02]  /*24960*/  SEL R0, R28.reuse, R16, !P3 ;  /* 0x000000101c007207 */ /* 0x060fe40005800000 */
        /* <DEDUP_REMOVED lines=35> */
[----:B------:R-:W-:-:S03]  /*24ba0*/  SEL R8, R28, R7, !P3 ;  /* 0x000000071c087207 */ /* 0x000fc60005800000 */
[----:B------:R0:W-:Y:S04]  /*24bb0*/  STL [R1+0x6bc], R12 ;  /* 0x0006bc0c01007387 */ /* 0x0001e80000100800 */
[----:B------:R1:W-:Y:S01]  /*24bc0*/  STL [R1+0x6b8], R8 ;  /* 0x0006b80801007387 */ /* 0x0003e20000100800 */
[C---:B------:R-:W-:Y:S02]  /*24bd0*/  SEL R7, R28.reuse, R6, !P3 ;  /* 0x000000061c077207 */ /* 0x040fe40005800000 */
[C---:B------:R-:W-:Y:S02]  /*24be0*/  SEL R6, R28.reuse, R5, !P3 ;  /* 0x000000051c067207 */ /* 0x040fe40005800000 */
[----:B------:R-:W2:Y:S04]  /*24bf0*/  LDL.LU R5, [R1+0x4d4] ;  /* 0x0004d40001057983 */ /* 0x000ea80000300800 */
[----:B------:R1:W-:Y:S04]  /*24c00*/  STL [R1+0x6b0], R7 ;  /* 0x0006b00701007387 */ /* 0x0003e80000100800 */
[----:B------:R1:W-:Y:S04]  /*24c10*/  STL [R1+0x6ac], R6 ;  /* 0x0006ac0601007387 */ /* 0x0003e80000100800 */
[----:B------:R-:W2:Y:S01]  /*24c20*/  LDL.LU R16, [R1+0x4d0] ;  /* 0x0004d00001107983 */ /* 0x000ea20000300800 */
[----:B----4-:R-:W-:-:S03]  /*24c30*/  SEL R4, R28, R4, !P3 ;  /* 0x000000041c047207 */ /* 0x010fc60005800000 */
[----:B------:R-:W4:Y:S04]  /*24c40*/  LDL.LU R25, [R1+0x4cc] ;  /* 0x0004cc0001197983 */ /* 0x000f280000300800 */
[----:B------:R1:W-:Y:S04]  /*24c50*/  STL [R1+0x6a8], R4 ;  /* 0x0006a80401007387 */ /* 0x0003e80000100800 */
[----:B------:R-:W4:Y:S04]  /*24c60*/  LDL.LU R15, [R1+0x4c8] ;  /* 0x0004c800010f7983 */ /* 0x000f280000300800 */
[----:B------:R-:W4:Y:S04]  /*24c70*/  LDL.LU R14, [R1+0x4c4] ;  /* 0x0004c400010e7983 */ /* 0x000f280000300800 */
[----:B------:R-:W4:Y:S04]  /*24c80*/  LDL.LU R13, [R1+0x4c0] ;  /* 0x0004c000010d7983 */ /* 0x000f280000300800 */
[----:B0-----:R-:W4:Y:S04]  /*24c90*/  LDL.LU R12, [R1+0x4bc] ;  /* 0x0004bc00010c7983 */ /* 0x001f280000300800 */
[----:B-1----:R-:W4:Y:S04]  /*24ca0*/  LDL.LU R8, [R1+0x4b8] ;  /* 0x0004b80001087983 */ /* 0x002f280000300800 */
[----:B------:R-:W4:Y:S04]  /*24cb0*/  LDL.LU R7, [R1+0x4b4] ;  /* 0x0004b40001077983 */ /* 0x000f280000300800 */
[----:B------:R-:W4:Y:S04]  /*24cc0*/  LDL.LU R6, [R1+0x4b0] ;  /* 0x0004b00001067983 */ /* 0x000f280000300800 */
[----:B------:R-:W4:Y:S01]  /*24cd0*/  LDL.LU R4, [R1+0x230] ;  /* 0x0002300001047983 */ /* 0x000f220000300800 */
[----:B-----5:R-:W-:-:S05]  /*24ce0*/  SEL R21, R28, R21, !P3 ;  /* 0x000000151c157207 */ /* 0x020fca0005800000 */
        /* <DEDUP_REMOVED lines=29> */
[----:B------:R-:W5:Y:S04]  /*24ec0*/  LDL.LU R10, [R1+0x1c4] ;  /* 0x0001c400010a7983 */ /* 0x000f680000300800 */
[----:B------:R0:W-:Y:S04]  /*24ed0*/  STL [R1+0x660], R0 ;  /* 0x0006600001007387 */ /* 0x0001e80000100800 */
[----:B------:R-:W5:Y:S04]  /*24ee0*/  LDL.LU R9, [R1+0x1c0] ;  /* 0x0001c00001097983 */ /* 0x000f680000300800 */
[----:B------:R-:W5:Y:S01]  /*24ef0*/  LDL.LU R29, [R1+0x4ac] ;  /* 0x0004ac00011d7983 */ /* 0x000f620000300800 */
[----:B--2---:R-:W-:-:S03]  /*24f00*/  SEL R2, R28, R5, !P3 ;  /* 0x000000051c027207 */ /* 0x004fc60005800000 */
[----:B------:R-:W2:Y:S04]  /*24f10*/  LDL.LU R5, [R1+0x1ac] ;  /* 0x0001ac0001057983 */ /* 0x000ea80000300800 */
[----:B------:R1:W-:Y:S01]  /*24f20*/  STL [R1+0x65c], R2 ;  /* 0x00065c0201007387 */ /* 0x0003e20000100800 */
[C---:B0-----:R-:W-:Y:S02]  /*24f30*/  SEL R0, R28.reuse, R16, !P3 ;  /* 0x000000101c007207 */ /* 0x041fe40005800000 */
[----:B----4-:R-:W-:-:S03]  /*24f40*/  SEL R3, R28, R25, !P3 ;  /* 0x000000191c037207 */ /* 0x010fc60005800000 */
[----:B------:R0:W-:Y:S04]  /*24f50*/  STL [R1+0x658], R0 ;  /* 0x0006580001007387 */ /* 0x0001e80000100800 */
[----:B------:R4:W-:Y:S01]  /*24f60*/  STL [R1+0x654], R3 ;  /* 0x0006540301007387 */ /* 0x0009e20000100800 */
[C---:B-1----:R-:W-:Y:S02]  /*24f70*/  SEL R2, R28.reuse, R15, !P3 ;  /* 0x0000000f1c027207 */ /* 0x042fe40005800000 */
[----:B0-----:R-:W-:-:S03]  /*24f80*/  SEL R0, R28, R14, !P3 ;  /* 0x0000000e1c007207 */ /* 0x001fc60005800000 */
[----:B------:R0:W-:Y:S01]  /*24f90*/  STL [R1+0x650], R2 ;  /* 0x0006500201007387 */ /* 0x0001e20000100800 */
[----:B----4-:R-:W-:-:S03]  /*24fa0*/  SEL R3, R28, R13, !P3 ;  /* 0x0000000d1c037207 */ /* 0x010fc60005800000 */
        /* <DEDUP_REMOVED lines=16> */
[----:B----4-:R-:W4:Y:S04]  /*250b0*/  LDL.LU R3, [R1+0x170] ;  /* 0x0001700001037983 */ /* 0x010f280000300800 */
[----:B0-----:R-:W4:Y:S04]  /*250c0*/  LDL.LU R2, [R1+0x16c] ;  /* 0x00016c0001027983 */ /* 0x001f280000300800 */
[----:B------:R-:W4:Y:S04]  /*250d0*/  LDL.LU R20, [R1+0x434] ;  /* 0x0004340001147983 */ /* 0x000f280000300800 */
[----:B-1----:R-:W4:Y:S04]  /*250e0*/  LDL.LU R0, [R1+0x46c] ;  /* 0x00046c0001007983 */ /* 0x002f280000300800 */
[----:B------:R-:W4:Y:S04]  /*250f0*/  LDL.LU R19, [R1+0x498] ;  /* 0x0004980001137983 */ /* 0x000f280000300800 */
[----:B------:R-:W4:Y:S04]  /*25100*/  LDL.LU R18, [R1+0x4a8] ;  /* 0x0004a80001127983 */ /* 0x000f280000300800 */
[----:B------:R-:W4:Y:S04]  /*25110*/  LDL.LU R17, [R1+0x4a4] ;  /* 0x0004a40001117983 */ /* 0x000f280000300800 */
[----:B------:R-:W4:Y:S04]  /*25120*/  LDL.LU R8, [R1+0x4a0] ;  /* 0x0004a00001087983 */ /* 0x000f280000300800 */
[----:B------:R-:W4:Y:S04]  /*25130*/  LDL.LU R7, [R1+0x49c] ;  /* 0x00049c0001077983 */ /* 0x000f280000300800 */
[----:B------:R-:W4:Y:S04]  /*25140*/  LDL.LU R6, [R1+0x474] ;  /* 0x0004740001067983 */ /* 0x000f280000300800 */
[----:B------:R-:W4:Y:S01]  /*25150*/  LDL.LU R4, [R1+0x480] ;  /* 0x0004800001047983 */ /* 0x000f220000300800 */
[----:B---3--:R-:W-:-:S02]  /*25160*/  SEL R12, R28, R11, !P3 ;  /* 0x0000000b1c0c7207 */ /* 0x008fc40005800000 */
[----:B-----5:R-:W-:-:S03]  /*25170*/  SEL R11, R28, R10, !P3 ;  /* 0x0000000a1c0b7207 */ /* 0x020fc60005800000 */
        /* <DEDUP_REMOVED lines=16> */
[----:B-----5:R-:W5:Y:S04]  /*25280*/  LDL.LU R10, [R1+0x464] ;  /* 0x00046400010a7983 */ /* 0x020f680000300800 */
[----:B------:R-:W5:Y:S04]  /*25290*/  LDL.LU R9, [R1+0x460] ;  /* 0x0004600001097983 */ /* 0x000f680000300800 */
[----:B--2---:R-:W2:Y:S01]  /*252a0*/  LDL.LU R5, [R1+0x45c] ;  /* 0x00045c0001057983 */ /* 0x004ea20000300800 */
[----:B------:R-:W-:-:S05]  /*252b0*/  SEL R21, R28, R21, !P3 ;  /* 0x000000151c157207 */ /* 0x000fca0005800000 */
[----:B------:R0:W-:Y:S01]  /*252c0*/  STL [R1+0x5d0], R21 ;  /* 0x0005d01501007387 */ /* 0x0001e20000100800 */
[C---:B------:R-:W-:Y:S02]  /*252d0*/  SEL R24, R28.reuse, R24, !P3 ;  /* 0x000000181c187207 */ /* 0x040fe40005800000 */
[----:B0-----:R-:W-:-:S03]  /*252e0*/  SEL R21, R28, R26, !P3 ;  /* 0x0000001a1c157207 */ /* 0x001fc60005800000 */
[----:B------:R4:W-:Y:S01]  /*252f0*/  STL [R1+0x5c4], R24 ;  /* 0x0005c41801007387 */ /* 0x0009e20000100800 */
[----:B------:R-:W-:-:S03]  /*25300*/  SEL R26, R28, R27, !P3 ;  /* 0x0000001b1c1a7207 */ /* 0x000fc60005800000 */
[----:B------:R0:W-:Y:S01]  /*25310*/  STL [R1+0x5b4], R21 ;  /* 0x0005b41501007387 */ /* 0x0001e20000100800 */
[----:B----4-:R-:W-:-:S03]  /*25320*/  SEL R24, R28, R3, !P3 ;  /* 0x000000031c187207 */ /* 0x010fc60005800000 */
        /* <DEDUP_REMOVED lines=45> */
[----:B0-----:R-:W-:-:S03]  /*25600*/  SEL R2, R28, R9, !P3 ;  /* 0x000000091c027207 */ /* 0x001fc60005800000 */
[----:B------:R-:W5:Y:S01]  /*25610*/  LDL.LU R21, [R1+0x440] ;  /* 0x0004400001157983 */ /* 0x000f620000300800 */
[----:B--2---:R-:W-:-:S03]  /*25620*/  SEL R0, R28, R5, !P3 ;  /* 0x000000051c007207 */ /* 0x004fc60005800000 */
[----:B------:R0:W-:Y:S04]  /*25630*/  STL [R1+0x52c], R2 ;  /* 0x00052c0201007387 */ /* 0x0001e80000100800 */
[----:B------:R-:W2:Y:S04]  /*25640*/  LDL.LU R24, [R1+0x444] ;  /* 0x0004440001187983 */ /* 0x000ea80000300800 */
[----:B------:R0:W-:Y:S04]  /*25650*/  STL [R1+0x528], R0 ;  /* 0x0005280001007387 */ /* 0x0001e80000100800 */
[----:B------:R-:W2:Y:S04]  /*25660*/  LDL.LU R26, [R1+0x43c] ;  /* 0x00043c00011a7983 */ /* 0x000ea80000300800 */
[----:B------:R-:W2:Y:S04]  /*25670*/  LDL.LU R27, [R1+0x438] ;  /* 0x00043800011b7983 */ /* 0x000ea80000300800 */
[----:B-1----:R-:W2:Y:S04]  /*25680*/  LDL.LU R3, [R1+0x3d4] ;  /* 0x0003d40001037983 */ /* 0x002ea80000300800 */
[----:B0-----:R-:W2:Y:S04]  /*25690*/  LDL.LU R2, [R1+0x3d8] ;  /* 0x0003d80001027983 */ /* 0x001ea80000300800 */
[----:B------:R-:W2:Y:S04]  /*256a0*/  LDL.LU R20, [R1+0x400] ;  /* 0x0004000001147983 */ /* 0x000ea80000300800 */
[----:B------:R-:W2:Y:S04]  /*256b0*/  LDL.LU R0, [R1+0x420] ;  /* 0x0004200001007983 */ /* 0x000ea80000300800 */
        /* <DEDUP_REMOVED lines=8> */
[----:B------:R-:W-:-:S03]  /*25740*/  SEL R8, R28, R7, !P3 ;  /* 0x000000071c087207 */ /* 0x000fc60005800000 */
[----:B------:R-:W-:Y:S04]  /*25750*/  STL [R1+0x520], R12 ;  /* 0x0005200c01007387 */ /* 0x000fe80000100800 */
[----:B------:R-:W-:Y:S01]  /*25760*/  STL [R1+0x51c], R8 ;  /* 0x00051c0801007387 */ /* 0x000fe20000100800 */
[C---:B------:R-:W-:Y:S02]  /*25770*/  SEL R6, R28.reuse, R6, !P3 ;  /* 0x000000061c067207 */ /* 0x040fe40005800000 */
[C---:B------:R-:W-:Y:S02]  /*25780*/  SEL R7, R28.reuse, R4, !P3 ;  /* 0x000000041c077207 */ /* 0x040fe40005800000 */
[----:B------:R-:W4:Y:S04]  /*25790*/  LDL.LU R4, [R1+0x410] ;  /* 0x0004100001047983 */ /* 0x000f280000300800 */
[----:B------:R3:W-:Y:S04]  /*257a0*/  STL [R1+0x518], R6 ;  /* 0x0005180601007387 */ /* 0x0007e80000100800 */
[----:B------:R0:W-:Y:S04]  /*257b0*/  STL [R1+0x514], R7 ;  /* 0x0005140701007387 */ /* 0x0001e80000100800 */
[----:B------:R-:W4:Y:S04]  /*257c0*/  LDL.LU R16, [R1+0x40c] ;  /* 0x00040c0001107983 */ /* 0x000f280000300800 */
[----:B------:R-:W4:Y:S01]  /*257d0*/  LDL.LU R25, [R1+0x408] ;  /* 0x0004080001197983 */ /* 0x000f220000300800 */
        /* <DEDUP_REMOVED lines=10> */
[----:B-----5:R-:W-:-:S05]  /*25880*/  SEL R21, R28, R21, !P3 ;  /* 0x000000151c157207 */ /* 0x020fca0005800000 */
[----:B------:R0:W-:Y:S01]  /*25890*/  STL [R1+0x50c], R21 ;  /* 0x00050c1501007387 */ /* 0x0001e20000100800 */
[C---:B--2---:R-:W-:Y:S02]  /*258a0*/  SEL R24, R28.reuse, R24, !P3 ;  /* 0x000000181c187207 */ /* 0x044fe40005800000 */
        /* <DEDUP_REMOVED lines=27> */
[----:B------:R-:W5:Y:S04]  /*25a60*/  LDL.LU R10, [R1+0x3dc] ;  /* 0x0003dc00010a7983 */ /* 0x000f680000300800 */
[----:B------:R0:W-:Y:S04]  /*25a70*/  STL [R1+0x4c4], R0 ;  /* 0x0004c40001007387 */ /* 0x0001e80000100800 */
[----:B------:R-:W5:Y:S04]  /*25a80*/  LDL.LU R9, [R1+0x3d0] ;  /* 0x0003d00001097983 */ /* 0x000f680000300800 */
[----:B------:R-:W5:Y:S01]  /*25a90*/  LDL.LU R5, [R1+0x3cc] ;  /* 0x0003cc0001057983 */ /* 0x000f620000300800 */
[----:B----4-:R-:W-:-:S03]  /*25aa0*/  SEL R2, R28, R4, !P3 ;  /* 0x000000041c027207 */ /* 0x010fc60005800000 */
[----:B------:R-:W4:Y:S04]  /*25ab0*/  LDL.LU R4, [R1+0x3c8] ;  /* 0x0003c80001047983 */ /* 0x000f280000300800 */
[----:B------:R3:W-:Y:S01]  /*25ac0*/  STL [R1+0x4c0], R2 ;  /* 0x0004c00201007387 */ /* 0x0007e20000100800 */
[C---:B0-----:R-:W-:Y:S02]  /*25ad0*/  SEL R0, R28.reuse, R16, !P3 ;  /* 0x000000101c007207 */ /* 0x041fe40005800000 */
        /* <DEDUP_REMOVED lines=16> */
[----:B------:R-:W4:Y:S01]  /*25be0*/  LDL.LU R21, [R1+0x3c4] ;  /* 0x0003c40001157983 */ /* 0x000f220000300800 */
[----:B-1----:R-:W-:-:S03]  /*25bf0*/  SEL R0, R28, R29, !P3 ;  /* 0x0000001d1c007207 */ /* 0x002fc60005800000 */
[----:B------:R0:W-:Y:S04]  /*25c00*/  STL [R1+0x49c], R2 ;  /* 0x00049c0201007387 */ /* 0x0001e80000100800 */
[----:B------:R-:W4:Y:S04]  /*25c10*/  LDL.LU R24, [R1+0x3c0] ;  /* 0x0003c00001187983 */ /* 0x000f280000300800 */
[----:B------:R1:W-:Y:S04]  /*25c20*/  STL [R1+0x498], R0 ;  /* 0x0004980001007387 */ /* 0x0003e80000100800 */
[----:B------:R-:W4:Y:S04]  /*25c30*/  LDL.LU R26, [R1+0x3bc] ;  /* 0x0003bc00011a7983 */ /* 0x000f280000300800 */
[----:B------:R-:W4:Y:S04]  /*25c40*/  LDL.LU R27, [R1+0x3b8] ;  /* 0x0003b800011b7983 */ /* 0x000f280000300800 */
        /* <DEDUP_REMOVED lines=12> */
[----:B-----5:R-:W-:-:S03]  /*25d10*/  SEL R11, R28, R10, !P3 ;  /* 0x0000000a1c0b7207 */ /* 0x020fc60005800000 */
        /* <DEDUP_REMOVED lines=16> */
[----:B-----5:R-:W5:Y:S04]  /*25e20*/  LDL.LU R10, [R1+0x36c] ;  /* 0x00036c00010a7983 */ /* 0x020f680000300800 */
[----:B------:R-:W5:Y:S04]  /*25e30*/  LDL.LU R9, [R1+0x164] ;  /* 0x0001640001097983 */ /* 0x000f680000300800 */
        /* <DEDUP_REMOVED lines=94> */
[----:B-----5:R-:W-:-:S05]  /*26420*/  SEL R21, R28, R21, !P3 ;  /* 0x000000151c157207 */ /* 0x020fca0005800000 */
        /* <DEDUP_REMOVED lines=168> */
[----:B------:R-:W-:-:S03]  /*26eb0*/  SEL R6, R28, R6, !P3 ;  /* 0x000000061c067207 */ /* 0x000fc60005800000 */
[----:B0-----:R-:W2:Y:S01]  /*26ec0*/  LDL.LU R8, [R1+0x160] ;  /* 0x0001600001087983 */ /* 0x001ea20000300800 */
[----:B------:R-:W-:-:S03]  /*26ed0*/  SEL R5, R28, R5, !P3 ;  /* 0x000000051c057207 */ /* 0x000fc60005800000 */
[----:B------:R0:W-:Y:S04]  /*26ee0*/  STL [R1+0x314], R6 ;  /* 0x0003140601007387 */ /* 0x0001e80000100800 */
[----:B------:R0:W-:Y:S04]  /*26ef0*/  STL [R1+0x310], R5 ;  /* 0x0003100501007387 */ /* 0x0001e80000100800 */
[----:B------:R-:W2:Y:S04]  /*26f00*/  LDL.LU R16, [R1+0x15c] ;  /* 0x00015c0001107983 */ /* 0x000ea80000300800 */
[----:B------:R-:W2:Y:S01]  /*26f10*/  LDL.LU R25, [R1+0x1f4] ;  /* 0x0001f40001197983 */ /* 0x000ea20000300800 */
[----:B----4-:R-:W-:-:S05]  /*26f20*/  SEL R4, R28, R4, !P3 ;  /* 0x000000041c047207 */ /* 0x010fca0005800000 */
[----:B------:R4:W-:Y:S04]  /*26f30*/  STL [R1+0x30c], R4 ;  /* 0x00030c0401007387 */ /* 0x0009e80000100800 */
[----:B------:R-:W2:Y:S04]  /*26f40*/  LDL.LU R15, [R1+0x1fc] ;  /* 0x0001fc00010f7983 */ /* 0x000ea80000300800 */
[----:B------:R-:W2:Y:S04]  /*26f50*/  LDL.LU R14, [R1+0x1f8] ;  /* 0x0001f800010e7983 */ /* 0x000ea80000300800 */
[----:B------:R-:W2:Y:S04]  /*26f60*/  LDL.LU R13, [R1+0x1f0] ;  /* 0x0001f000010d7983 */ /* 0x000ea80000300800 */
[----:B------:R-:W2:Y:S04]  /*26f70*/  LDL.LU R12, [R1+0x1c8] ;  /* 0x0001c800010c7983 */ /* 0x000ea80000300800 */
[----:B-1----:R-:W2:Y:S04]  /*26f80*/  LDL.LU R7, [R1+0x1d8] ;  /* 0x0001d80001077983 */ /* 0x002ea80000300800 */
[----:B0-----:R-:W2:Y:S04]  /*26f90*/  LDL.LU R6, [R1+0x1ec] ;  /* 0x0001ec0001067983 */ /* 0x001ea80000300800 */
[----:B------:R-:W2:Y:S04]  /*26fa0*/  LDL.LU R5, [R1+0x1e8] ;  /* 0x0001e80001057983 */ /* 0x000ea80000300800 */
[----:B----4-:R-:W4:Y:S01]  /*26fb0*/  LDL.LU R4, [R1+0x1e0] ;  /* 0x0001e00001047983 */ /* 0x010f220000300800 */
        /* <DEDUP_REMOVED lines=138> */
[----:B------:R1:W-:Y:S01]  /*27860*/  STL [R1+0x234], R0 ;  /* 0x0002340001007387 */ /* 0x0003e20000100800 */
[----:B0-----:R-:W-:-:S03]  /*27870*/  SEL R2, R28, R12, !P3 ;  /* 0x0000000c1c027207 */ /* 0x001fc60005800000 */
[----:B------:R5:W-:Y:S01]  /*27880*/  STL [R1+0x230], R3 ;  /* 0x0002300301007387 */ /* 0x000be20000100800 */
[----:B-1----:R-:W-:-:S03]  /*27890*/  SEL R0, R28, R11, !P3 ;  /* 0x0000000b1c007207 */ /* 0x002fc60005800000 */
[----:B------:R0:W-:Y:S01]  /*278a0*/  STL [R1+0x22c], R2 ;  /* 0x00022c0201007387 */ /* 0x0001e20000100800 */
[----:B-----5:R-:W-:-:S03]  /*278b0*/  SEL R3, R28, R10, !P3 ;  /* 0x0000000a1c037207 */ /* 0x020fc60005800000 */
[----:B------:R2:W-:Y:S01]  /*278c0*/  STL [R1+0x228], R0 ;  /* 0x0002280001007387 */ /* 0x0005e20000100800 */
[----:B0-----:R-:W-:-:S03]  /*278d0*/  SEL R2, R28, R9, !P3 ;  /* 0x000000091c027207 */ /* 0x001fc60005800000 */
[----:B------:R0:W-:Y:S04]  /*278e0*/  STL [R1+0x224], R3 ;  /* 0x0002240301007387 */ /* 0x0001e80000100800 */
[----:B------:R-:W5:Y:S01]  /*278f0*/  LDL.LU R21, [R1+0xfc] ;  /* 0x0000fc0001157983 */ /* 0x000f620000300800 */
[----:B--2---:R-:W-:-:S03]  /*27900*/  SEL R0, R28, R8, !P3 ;  /* 0x000000081c007207 */ /* 0x004fc60005800000 */
[----:B------:R1:W-:Y:S04]  /*27910*/  STL [R1+0x220], R2 ;  /* 0x0002200201007387 */ /* 0x0003e80000100800 */
[----:B------:R-:W2:Y:S04]  /*27920*/  LDL.LU R24, [R1+0xf8] ;  /* 0x0000f80001187983 */ /* 0x000ea80000300800 */
[----:B------:R4:W-:Y:S04]  /*27930*/  STL [R1+0x21c], R0 ;  /* 0x00021c0001007387 */ /* 0x0009e80000100800 */
[----:B0-----:R-:W2:Y:S04]  /*27940*/  LDL.LU R3, [R1+0xf4] ;  /* 0x0000f40001037983 */ /* 0x001ea80000300800 */
[----:B-1----:R-:W2:Y:S04]  /*27950*/  LDL.LU R2, [R1+0xf0] ;  /* 0x0000f00001027983 */ /* 0x002ea80000300800 */
        /* <DEDUP_REMOVED lines=15> */
[----:B------:R-:W-:-:S03]  /*27a50*/  SEL R0, R28, R5, !P3 ;  /* 0x000000051c007207 */ /* 0x000fc60005800000 */
[----:B------:R-:W4:Y:S01]  /*27a60*/  LDL.LU R26, [R1+0xc0] ;  /* 0x0000c000011a7983 */ /* 0x000f220000300800 */
[----:B------:R-:W-:-:S03]  /*27a70*/  SEL R4, R28, R4, !P3 ;  /* 0x000000041c047207 */ /* 0x000fc60005800000 */
        /* <DEDUP_REMOVED lines=12> */
[----:B------:R-:W3:Y:S04]  /*27b40*/  LDL.LU R29, [R1+0x8] ;  /* 0x00000800011d7983 */ /* 0x000ee80000300800 */
[----:B-1----:R-:W3:Y:S01]  /*27b50*/  LDL.LU R0, [R1] ;  /* 0x0000000001007983 */ /* 0x002ee20000300800 */
[----:B-----5:R-:W-:-:S05]  /*27b60*/  SEL R21, R28, R21, !P3 ;  /* 0x000000151c157207 */ /* 0x020fca0005800000 */
[----:B------:R0:W-:Y:S01]  /*27b70*/  STL [R1+0x1f8], R21 ;  /* 0x0001f81501007387 */ /* 0x0001e20000100800 */
[----:B--2---:R-:W-:-:S03]  /*27b80*/  SEL R24, R28, R24, !P3 ;  /* 0x000000181c187207 */ /* 0x004fc60005800000 */
[----:B0-----:R-:W2:Y:S01]  /*27b90*/  LDL.LU R21, [R1+0x41a0] ;  /* 0x0041a00001157983 */ /* 0x001ea20000300800 */
[----:B------:R-:W-:-:S03]  /*27ba0*/  SEL R3, R28, R3, !P3 ;  /* 0x000000031c037207 */ /* 0x000fc60005800000 */
[----:B------:R0:W-:Y:S01]  /*27bb0*/  STL [R1+0x1f4], R24 ;  /* 0x0001f41801007387 */ /* 0x0001e20000100800 */
[C---:B------:R-:W-:Y:S02]  /*27bc0*/  SEL R2, R28.reuse, R2, !P3 ;  /* 0x000000021c027207 */ /* 0x040fe40005800000 */
[C---:B------:R-:W-:Y:S01]  /*27bd0*/  SEL R20, R28.reuse, R20, !P3 ;  /* 0x000000141c147207 */ /* 0x040fe20005800000 */
[----:B0-----:R-:W5:Y:S01]  /*27be0*/  LDL.LU R24, [R1+0x419c] ;  /* 0x00419c0001187983 */ /* 0x001f620000300800 */
[----:B------:R-:W-:-:S03]  /*27bf0*/  SEL R19, R28, R19, !P3 ;  /* 0x000000131c137207 */ /* 0x000fc60005800000 */
[----:B------:R0:W-:Y:S01]  /*27c00*/  STL [R1+0x1f0], R3 ;  /* 0x0001f00301007387 */ /* 0x0001e20000100800 */
[C---:B------:R-:W-:Y:S02]  /*27c10*/  SEL R18, R28.reuse, R18, !P3 ;  /* 0x000000121c127207 */ /* 0x040fe40005800000 */
[C---:B------:R-:W-:Y:S01]  /*27c20*/  SEL R17, R28.reuse, R17, !P3 ;  /* 0x000000111c117207 */ /* 0x040fe20005800000 */
[----:B0-----:R-:W2:Y:S04]  /*27c30*/  LDL.LU R3, [R1+0x4198] ;  /* 0x0041980001037983 */ /* 0x001ea80000300800 */
[----:B------:R0:W-:Y:S01]  /*27c40*/  STL [R1+0x1ec], R2 ;  /* 0x0001ec0201007387 */ /* 0x0001e20000100800 */
[C---:B------:R-:W-:Y:S02]  /*27c50*/  SEL R16, R28.reuse, R16, !P3 ;  /* 0x000000101c107207 */ /* 0x040fe40005800000 */
[C---:B------:R-:W-:Y:S01]  /*27c60*/  SEL R25, R28.reuse, R25, !P3 ;  /* 0x000000191c197207 */ /* 0x040fe20005800000 */
[----:B0-----:R-:W2:Y:S04]  /*27c70*/  LDL.LU R2, [R1+0x4194] ;  /* 0x0041940001027983 */ /* 0x001ea80000300800 */
[----:B------:R0:W-:Y:S01]  /*27c80*/  STL [R1+0x1e8], R20 ;  /* 0x0001e81401007387 */ /* 0x0001e20000100800 */
[----:B------:R-:W-:-:S03]  /*27c90*/  SEL R15, R28, R15, !P3 ;  /* 0x0000000f1c0f7207 */ /* 0x000fc60005800000 */
[----:B0-----:R-:W5:Y:S04]  /*27ca0*/  LDL.LU R20, [R1+0x4190] ;  /* 0x0041900001147983 */ /* 0x001f680000300800 */
        /* <DEDUP_REMOVED lines=8> */
[----:B------:R-:W-:-:S03]  /*27d30*/  SEL R10, R28, R10, !P3 ;  /* 0x0000000a1c0a7207 */ /* 0x000fc60005800000 */
[----:B0-----:R-:W2:Y:S04]  /*27d40*/  LDL.LU R17, [R1+0x4184] ;  /* 0x0041840001117983 */ /* 0x001ea80000300800 */
[----:B------:R0:W-:Y:S01]  /*27d50*/  STL [R1+0x1d0], R16 ;  /* 0x0001d01001007387 */ /* 0x0001e20000100800 */
[----:B----4-:R-:W-:-:S03]  /*27d60*/  SEL R26, R28, R26, !P3 ;  /* 0x0000001a1c1a7207 */ /* 0x010fc60005800000 */
[----:B0-----:R-:W4:Y:S04]  /*27d70*/  LDL.LU R16, [R1+0x4180] ;  /* 0x0041800001107983 */ /* 0x001f280000300800 */
[----:B------:R0:W-:Y:S01]  /*27d80*/  STL [R1+0x1cc], R25 ;  /* 0x0001cc1901007387 */ /* 0x0001e20000100800 */
[----:B------:R-:W-:-:S03]  /*27d90*/  SEL R14, R28, R14, !P3 ;  /* 0x0000000e1c0e7207 */ /* 0x000fc60005800000 */
[----:B0-----:R-:W5:Y:S04]  /*27da0*/  LDL.LU R25, [R1+0x417c] ;  /* 0x00417c0001197983 */ /* 0x001f680000300800 */
[----:B------:R0:W-:Y:S01]  /*27db0*/  STL [R1+0x1c8], R15 ;  /* 0x0001c80f01007387 */ /* 0x0001e20000100800 */
[----:B------:R-:W-:-:S03]  /*27dc0*/  SEL R13, R28, R13, !P3 ;  /* 0x0000000d1c0d7207 */ /* 0x000fc60005800000 */
[----:B0-----:R-:W2:Y:S04]  /*27dd0*/  LDL.LU R15, [R1+0x4178] ;  /* 0x00417800010f7983 */ /* 0x001ea80000300800 */
[----:B------:R-:W-:Y:S04]  /*27de0*/  STL [R1+0x1c4], R27 ;  /* 0x0001c41b01007387 */ /* 0x000fe80000100800 */
[----:B------:R0:W-:Y:S04]  /*27df0*/  STL [R1+0x1c0], R12 ;  /* 0x0001c00c01007387 */ /* 0x0001e80000100800 */
[----:B0-----:R-:W4:Y:S04]  /*27e00*/  LDL.LU R12, [R1+0x5c] ;  /* 0x00005c00010c7983 */ /* 0x001f280000300800 */
[----:B------:R0:W-:Y:S04]  /*27e10*/  STL [R1+0x1bc], R11 ;  /* 0x0001bc0b01007387 */ /* 0x0001e80000100800 */
[----:B0-----:R-:W5:Y:S04]  /*27e20*/  LDL.LU R11, [R1+0x74] ;  /* 0x00007400010b7983 */ /* 0x001f680000300800 */
[----:B------:R0:W-:Y:S04]  /*27e30*/  STL [R1+0x1b8], R10 ;  /* 0x0001b80a01007387 */ /* 0x0001e80000100800 */
[----:B0-----:R-:W2:Y:S04]  /*27e40*/  LDL.LU R10, [R1+0x44] ;  /* 0x00004400010a7983 */ /* 0x001ea80000300800 */
[----:B------:R-:W2:Y:S04]  /*27e50*/  LDL.LU R27, [R1+0x3c] ;  /* 0x00003c00011b7983 */ /* 0x000ea80000300800 */
[----:B------:R0:W-:Y:S04]  /*27e60*/  STL [R1+0x1b4], R26 ;  /* 0x0001b41a01007387 */ /* 0x0001e80000100800 */
[----:B0-----:R-:W2:Y:S04]  /*27e70*/  LDL.LU R26, [R1+0x38] ;  /* 0x00003800011a7983 */ /* 0x001ea80000300800 */
[----:B------:R0:W-:Y:S04]  /*27e80*/  STL [R1+0x1b0], R14 ;  /* 0x0001b00e01007387 */ /* 0x0001e80000100800 */
[----:B0-----:R-:W2:Y:S04]  /*27e90*/  LDL.LU R14, [R1+0x4174] ;  /* 0x00417400010e7983 */ /* 0x001ea80000300800 */
[----:B------:R0:W-:Y:S01]  /*27ea0*/  STL [R1+0x1ac], R13 ;  /* 0x0001ac0d01007387 */ /* 0x0001e20000100800 */
[----:B---3--:R-:W-:-:S02]  /*27eb0*/  SEL R9, R28, R9, !P3 ;  /* 0x000000091c097207 */ /* 0x008fc40005800000 */
[C---:B------:R-:W-:Y:S01]  /*27ec0*/  SEL R8, R28.reuse, R8, !P3 ;  /* 0x000000081c087207 */ /* 0x040fe20005800000 */
[----:B0-----:R-:W3:Y:S01]  /*27ed0*/  LDL.LU R13, [R1+0x4170] ;  /* 0x00417000010d7983 */ /* 0x001ee20000300800 */
[----:B------:R-:W-:-:S03]  /*27ee0*/  SEL R7, R28, R7, !P3 ;  /* 0x000000071c077207 */ /* 0x000fc60005800000 */
[----:B------:R0:W-:Y:S01]  /*27ef0*/  STL [R1+0x1a8], R9 ;  /* 0x0001a80901007387 */ /* 0x0001e20000100800 */
[C---:B------:R-:W-:Y:S02]  /*27f00*/  SEL R6, R28.reuse, R6, !P3 ;  /* 0x000000061c067207 */ /* 0x040fe40005800000 */
[C---:B------:R-:W-:Y:S01]  /*27f10*/  SEL R5, R28.reuse, R5, !P3 ;  /* 0x000000051c057207 */ /* 0x040fe20005800000 */
[----:B0-----:R-:W3:Y:S01]  /*27f20*/  LDL.LU R9, [R1+0x416c] ;  /* 0x00416c0001097983 */ /* 0x001ee20000300800 */
[----:B------:R-:W-:-:S03]  /*27f30*/  SEL R4, R28, R4, !P3 ;  /* 0x000000041c047207 */ /* 0x000fc60005800000 */
[----:B------:R0:W-:Y:S01]  /*27f40*/  STL [R1+0x1a0], R8 ;  /* 0x0001a00801007387 */ /* 0x0001e20000100800 */
[----:B------:R-:W-:-:S03]  /*27f50*/  SEL R29, R28, R29, !P3 ;  /* 0x0000001d1c1d7207 */ /* 0x000fc60005800000 */
[----:B0-----:R-:W3:Y:S04]  /*27f60*/  LDL.LU R8, [R1+0x4168] ;  /* 0x0041680001087983 */ /* 0x001ee80000300800 */
[----:B------:R0:W-:Y:S04]  /*27f70*/  STL [R1+0x19c], R7 ;  /* 0x00019c0701007387 */ /* 0x0001e80000100800 */
        /* <DEDUP_REMOVED lines=8> */
[----:B0-----:R-:W3:Y:S01]  /*28000*/  LDL.LU R29, [R1+0x4154] ;  /* 0x00415400011d7983 */ /* 0x001ee20000300800 */
[----:B------:R-:W-:-:S05]  /*28010*/  SEL R0, R28, R0, !P3 ;  /* 0x000000001c007207 */ /* 0x000fca0005800000 */
[----:B------:R0:W-:Y:S01]  /*28020*/  STL [R1+0xd0], R0 ;  /* 0x0000d00001007387 */ /* 0x0001e20000100800 */
[C---:B----4-:R-:W-:Y:S02]  /*28030*/  SEL R12, R28.reuse, R12, !P3 ;  /* 0x0000000c1c0c7207 */ /* 0x050fe40005800000 */
[C---:B-----5:R-:W-:Y:S02]  /*28040*/  SEL R11, R28.reuse, R11, !P3 ;  /* 0x0000000b1c0b7207 */ /* 0x060fe40005800000 */
[C---:B--2---:R-:W-:Y:S02]  /*28050*/  SEL R10, R28.reuse, R10, !P3 ;  /* 0x0000000a1c0a7207 */ /* 0x044fe40005800000 */
[C---:B---3--:R-:W-:Y:S02]  /*28060*/  SEL R9, R28.reuse, R9, !P3 ;  /* 0x000000091c097207 */ /* 0x048fe40005800000 */
[C---:B------:R-:W-:Y:S02]  /*28070*/  SEL R8, R28.reuse, R8, !P3 ;  /* 0x000000081c087207 */ /* 0x040fe40005800000 */
[----:B------:R-:W-:-:S02]  /*28080*/  SEL R7, R28, R7, !P3 ;  /* 0x000000071c077207 */ /* 0x000fc40005800000 */
[C---:B------:R-:W-:Y:S02]  /*28090*/  SEL R6, R28.reuse, R6, !P3 ;  /* 0x000000061c067207 */ /* 0x040fe40005800000 */
[C---:B0-----:R-:W-:Y:S02]  /*280a0*/  SEL R0, R28.reuse, R29, !P3 ;  /* 0x0000001d1c007207 */ /* 0x041fe40005800000 */
[----:B------:R-:W2:Y:S04]  /*280b0*/  LDL.LU R29, [R1+0x40] ;  /* 0x00004000011d7983 */ /* 0x000ea80000300800 */
[----:B------:R0:W-:Y:S02]  /*280c0*/  STL [R1+0xcc], R0 ;  /* 0x0000cc0001007387 */ /* 0x0001e40000100800 */
[----:B0-----:R-:W-:-:S02]  /*280d0*/  SEL R0, R28, R4, !P3 ;  /* 0x000000041c007207 */ /* 0x001fc40005800000 */
[----:B------:R-:W3:Y:S04]  /*280e0*/  LDL.LU R4, [R1+0x2c] ;  /* 0x00002c0001047983 */ /* 0x000ee80000300800 */
[----:B------:R0:W-:Y:S02]  /*280f0*/  STL [R1+0xc8], R0 ;  /* 0x0000c80001007387 */ /* 0x0001e40000100800 */
[C---:B0-----:R-:W-:Y:S02]  /*28100*/  SEL R0, R28.reuse, R5, !P3 ;  /* 0x000000051c007207 */ /* 0x041fe40005800000 */
[----:B------:R-:W4:Y:S04]  /*28110*/  LDL.LU R5, [R1+0x34] ;  /* 0x0000340001057983 */ /* 0x000f280000300800 */
[----:B------:R0:W-:Y:S04]  /*28120*/  STL [R1+0xc4], R0 ;  /* 0x0000c40001007387 */ /* 0x0001e80000100800 */
[----:B0-----:R-:W5:Y:S04]  /*28130*/  LDL.LU R0, [R1+0x1c] ;  /* 0x00001c0001007983 */ /* 0x001f680000300800 */
[----:B------:R0:W-:Y:S04]  /*28140*/  STL [R1+0xc0], R6 ;  /* 0x0000c00601007387 */ /* 0x0001e80000100800 */
[----:B0-----:R-:W2:Y:S04]  /*28150*/  LDL.LU R6, [R1+0x18] ;  /* 0x0000180001067983 */ /* 0x001ea80000300800 */
[----:B------:R0:W-:Y:S04]  /*28160*/  STL [R1+0xa8], R7 ;  /* 0x0000a80701007387 */ /* 0x0001e80000100800 */
[----:B0-----:R-:W5:Y:S04]  /*28170*/  LDL.LU R7, [R1+0x20] ;  /* 0x0000200001077983 */ /* 0x001f680000300800 */
        /* <DEDUP_REMOVED lines=9> */
[----:B0-----:R-:W5:Y:S01]  /*28210*/  LDL.LU R10, [R1+0x4148] ;  /* 0x00414800010a7983 */ /* 0x001f620000300800 */
[----:B------:R-:W-:-:S02]  /*28220*/  SEL R27, R28, R27, !P3 ;  /* 0x0000001b1c1b7207 */ /* 0x000fc40005800000 */
[C---:B------:R-:W-:Y:S02]  /*28230*/  SEL R26, R28.reuse, R26, !P3 ;  /* 0x0000001a1c1a7207 */ /* 0x040fe40005800000 */
[C---:B------:R-:W-:Y:S02]  /*28240*/  SEL R13, R28.reuse, R13, !P3 ;  /* 0x0000000d1c0d7207 */ /* 0x040fe40005800000 */
[C---:B------:R-:W-:Y:S02]  /*28250*/  SEL R14, R28.reuse, R14, !P3 ;  /* 0x0000000e1c0e7207 */ /* 0x040fe40005800000 */
[C---:B------:R-:W-:Y:S02]  /*28260*/  SEL R15, R28.reuse, R15, !P3 ;  /* 0x0000000f1c0f7207 */ /* 0x040fe40005800000 */
[C---:B------:R-:W-:Y:S02]  /*28270*/  SEL R25, R28.reuse, R25, !P3 ;  /* 0x000000191c197207 */ /* 0x040fe40005800000 */
[----:B------:R-:W-:-:S02]  /*28280*/  SEL R16, R28, R16, !P3 ;  /* 0x000000101c107207 */ /* 0x000fc40005800000 */
[C---:B------:R-:W-:Y:S02]  /*28290*/  SEL R17, R28.reuse, R17, !P3 ;  /* 0x000000111c117207 */ /* 0x040fe40005800000 */
[C---:B------:R-:W-:Y:S02]  /*282a0*/  SEL R18, R28.reuse, R18, !P3 ;  /* 0x000000121c127207 */ /* 0x040fe40005800000 */
[C---:B------:R-:W-:Y:S01]  /*282b0*/  SEL R19, R28.reuse, R19, !P3 ;  /* 0x000000131c137207 */ /* 0x040fe20005800000 */
[----:B------:R-:W-:Y:S01]  /*282c0*/  @!P1 IMAD.MOV R22, RZ, RZ, -R22 ;  /* 0x000000ffff169224 */ /* 0x000fe200078e0a16 */
[C---:B------:R-:W-:Y:S01]  /*282d0*/  SEL R20, R28.reuse, R20, !P3 ;  /* 0x000000141c147207 */ /* 0x040fe20005800000 */
[----:B------:R-:W-:Y:S01]  /*282e0*/  @!P0 IMAD.MOV R23, RZ, RZ, -R23 ;  /* 0x000000ffff178224 */ /* 0x000fe200078e0a17 */
[C---:B------:R-:W-:Y:S02]  /*282f0*/  SEL R24, R28.reuse, R24, !P3 ;  /* 0x000000181c187207 */ /* 0x040fe40005800000 */
[----:B------:R-:W-:-:S02]  /*28300*/  SEL R21, R28, R21, !P3 ;  /* 0x000000151c157207 */ /* 0x000fc40005800000 */
[C---:B------:R-:W-:Y:S02]  /*28310*/  SEL R22, R28.reuse, R22, !P3 ;  /* 0x000000161c167207 */ /* 0x040fe40005800000 */
[C---:B------:R-:W-:Y:S02]  /*28320*/  SEL R23, R28.reuse, R23, !P3 ;  /* 0x000000171c177207 */ /* 0x040fe40005800000 */
[C---:B---3--:R-:W-:Y:S02]  /*28330*/  SEL R4, R28.reuse, R4, !P3 ;  /* 0x000000041c047207 */ /* 0x048fe40005800000 */
[C---:B----4-:R-:W-:Y:S02]  /*28340*/  SEL R5, R28.reuse, R5, !P3 ;  /* 0x000000051c057207 */ /* 0x050fe40005800000 */
[C---:B--2---:R-:W-:Y:S02]  /*28350*/  SEL R6, R28.reuse, R6, !P3 ;  /* 0x000000061c067207 */ /* 0x044fe40005800000 */
[----:B-----5:R-:W-:-:S02]  /*28360*/  SEL R7, R28, R7, !P3 ;  /* 0x000000071c077207 */ /* 0x020fc40005800000 */
[----:B------:R-:W-:-:S05]  /*28370*/  SEL R9, R28, R9, !P3 ;  /* 0x000000091c097207 */ /* 0x000fca0005800000 */
[----:B------:R0:W-:Y:S02]  /*28380*/  STL [R1+0x10], R9 ;  /* 0x0000100901007387 */ /* 0x0001e40000100800 */
[C---:B0-----:R-:W-:Y:S02]  /*28390*/  SEL R9, R28.reuse, R8, !P3 ;  /* 0x000000081c097207 */ /* 0x041fe40005800000 */
[C---:B------:R-:W-:Y:S02]  /*283a0*/  SEL R8, R28.reuse, R29, !P3 ;  /* 0x0000001d1c087207 */ /* 0x040fe40005800000 */
[C---:B------:R-:W-:Y:S01]  /*283b0*/  SEL R12, R28.reuse, R12, !P3 ;  /* 0x0000000c1c0c7207 */ /* 0x040fe20005800000 */
[----:B------:R0:W-:Y:S04]  /*283c0*/  STL [R1+0xc], R9 ;  /* 0x00000c0901007387 */ /* 0x0001e80000100800 */
[----:B------:R1:W-:Y:S01]  /*283d0*/  STL [R1+0x406c], R27 ;  /* 0x00406c1b01007387 */ /* 0x0003e20000100800 */
[----:B------:R-:W-:-:S03]  /*283e0*/  SEL R11, R28, R11, !P3 ;  /* 0x0000000b1c0b7207 */ /* 0x000fc60005800000 */
[----:B------:R2:W-:Y:S04]  /*283f0*/  STL [R1+0x8], R8 ;  /* 0x0000080801007387 */ /* 0x0005e80000100800 */
[----:B------:R3:W-:Y:S01]  /*28400*/  STL [R1+0x4070], R26 ;  /* 0x0040701a01007387 */ /* 0x0007e20000100800 */
[C---:B------:R-:W-:Y:S02]  /*28410*/  SEL R29, R28.reuse, R10, !P3 ;  /* 0x0000000a1c1d7207 */ /* 0x040fe40005800000 */
[C---:B0-----:R-:W-:Y:S01]  /*28420*/  SEL R9, R28.reuse, R2, !P3 ;  /* 0x000000021c097207 */ /* 0x041fe20005800000 */
[----:B-1----:R-:W0:Y:S01]  /*28430*/  S2R R27, SR_TID.X ;  /* 0x00000000001b7919 */ /* 0x002e220000002100 */
[C---:B--2---:R-:W-:Y:S01]  /*28440*/  SEL R8, R28.reuse, R0, !P3 ;  /* 0x000000001c087207 */ /* 0x044fe20005800000 */
[----:B---3--:R-:W1:Y:S01]  /*28450*/  LDC R26, c[0x0][0x23c] ;  /* 0x00008f00ff1a7b82 */ /* 0x008e620000000800 */
[----:B------:R-:W-:Y:S04]  /*28460*/  STL [R1+0x4074], R29 ;  /* 0x0040741d01007387 */ /* 0x000fe80000100800 */
[----:B------:R-:W-:Y:S04]  /*28470*/  STL [R1+0x4078], R11 ;  /* 0x0040780b01007387 */ /* 0x000fe80000100800 */
[----:B------:R-:W-:Y:S04]  /*28480*/  STL [R1+0x407c], R12 ;  /* 0x00407c0c01007387 */ /* 0x000fe80000100800 */
[----:B------:R-:W-:Y:S04]  /*28490*/  STL [R1+0x4080], R13 ;  /* 0x0040800d01007387 */ /* 0x000fe80000100800 */
[----:B------:R-:W-:Y:S04]  /*284a0*/  STL [R1+0x4084], R4 ;  /* 0x0040840401007387 */ /* 0x000fe80000100800 */
[----:B------:R-:W-:Y:S04]  /*284b0*/  STL [R1+0x4088], R5 ;  /* 0x0040880501007387 */ /* 0x000fe80000100800 */
[----:B------:R-:W-:Y:S04]  /*284c0*/  STL [R1+0x408c], R6 ;  /* 0x00408c0601007387 */ /* 0x000fe80000100800 */
[----:B------:R-:W-:Y:S04]  /*284d0*/  STL [R1+0x4090], R7 ;  /* 0x0040900701007387 */ /* 0x000fe80000100800 */
[----:B------:R-:W2:Y:S04]  /*284e0*/  LDL.LU R0, [R1+0x890] ;  /* 0x0008900001007983 */ /* 0x000ea80000300800 */
[----:B------:R-:W-:Y:S04]  /*284f0*/  STL [R1+0x4094], R8 ;  /* 0x0040940801007387 */ /* 0x000fe80000100800 */
[----:B------:R-:W-:Y:S01]  /*28500*/  STL [R1+0x4098], R14 ;  /* 0x0040980e01007387 */ /* 0x000fe20000100800 */
[----:B------:R-:W-:-:S03]  /*28510*/  SEL R10, R28, R3, !P3 ;  /* 0x000000031c0a7207 */ /* 0x000fc60005800000 */
        /* <DEDUP_REMOVED lines=9> */
[----:B------:R3:W-:Y:S04]  /*285b0*/  STL [R1+0x40c0], R24 ;  /* 0x0040c01801007387 */ /* 0x0007e80000100800 */
[----:B---3--:R-:W3:Y:S04]  /*285c0*/  LDL.LU R24, [R1+0xbc] ;  /* 0x0000bc0001187983 */ /* 0x008ee80000300800 */
[----:B------:R-:W-:Y:S04]  /*285d0*/  STL [R1+0x40c4], R21 ;  /* 0x0040c41501007387 */ /* 0x000fe80000100800 */
[----:B------:R-:W-:Y:S04]  /*285e0*/  STL [R1+0x40c8], R22 ;  /* 0x0040c81601007387 */ /* 0x000fe80000100800 */
[----:B------:R-:W-:Y:S04]  /*285f0*/  STL [R1+0x40cc], R23 ;  /* 0x0040cc1701007387 */ /* 0x000fe80000100800 */
[----:B------:R-:W4:Y:S04]  /*28600*/  LDL.LU R10, [R1+0xb8] ;  /* 0x0000b800010a7983 */ /* 0x000f280000300800 */
        /* <DEDUP_REMOVED lines=17> */
[----:B0-----:R-:W-:-:S03]  /*28720*/  LOP3.LUT R27, R27, 0x3f, RZ, 0xc0, !PT ;  /* 0x0000003f1b1b7812 */ /* 0x001fc600078ec0ff */
[----:B------:R-:W5:Y:S02]  /*28730*/  LDL.LU R29, [R1+0x60] ;  /* 0x00006000011d7983 */ /* 0x000f640000300800 */
[----:B-1----:R-:W-:Y:S02]  /*28740*/  IMAD R27, R27, R26, RZ ;  /* 0x0000001a1b1b7224 */ /* 0x002fe400078e02ff */
[----:B------:R-:W0:Y:S03]  /*28750*/  LDC R26, c[0x0][0x23c] ;  /* 0x00008f00ff1a7b82 */ /* 0x000e260000000800 */
[----:B------:R-:W-:Y:S02]  /*28760*/  LEA.HI.X.SX32 R3, R27, UR7, 0x1, P4 ;  /* 0x000000071b037c11 */ /* 0x000fe4000a0f0eff */
[----:B------:R-:W1:Y:S02]  /*28770*/  S2R R27, SR_TID.X ;  /* 0x00000000001b7919 */ /* 0x000e640000002100 */
[----:B-1----:R-:W-:-:S05]  /*28780*/  LOP3.LUT R27, R27, 0x3f, RZ, 0xc0, !PT ;  /* 0x0000003f1b1b7812 */ /* 0x002fca00078ec0ff */
[----:B0-----:R-:W-:-:S04]  /*28790*/  IMAD R27, R27, R26, RZ ;  /* 0x0000001a1b1b7224 */ /* 0x001fc800078e02ff */
[----:B------:R-:W-:Y:S02]  /*287a0*/  IMAD R27, R26, 0x40, R27 ;  /* 0x000000401a1b7824 */ /* 0x000fe400078e021b */
[----:B------:R-:W5:Y:S03]  /*287b0*/  LDL.LU R26, [R1+0x58] ;  /* 0x00005800011a7983 */ /* 0x000f660000300800 */
[----:B------:R-:W-:Y:S01]  /*287c0*/  LEA.HI.X.SX32 R2, R27, UR7, 0x1, P6 ;  /* 0x000000071b027c11 */ /* 0x000fe2000b0f0eff */
[----:B------:R-:W-:Y:S01]  /*287d0*/  STL [R1+0x4040], R3 ;  /* 0x0040400301007387 */ /* 0x000fe20000100800 */
[----:B------:R-:W-:-:S03]  /*287e0*/  ULDC.64 UR6, c[0x0][0x210] ;  /* 0x0000840000067ab9 */ /* 0x000fc60000000a00 */
[----:B------:R-:W5:Y:S04]  /*287f0*/  LDL.LU R27, [R1+0x54] ;  /* 0x00005400011b7983 */ /* 0x000f680000300800 */
[----:B------:R3:W-:Y:S01]  /*28800*/  STL [R1+0x4044], R2 ;  /* 0x0040440201007387 */ /* 0x0007e20000100800 */
[----:B--2---:R-:W-:Y:S01]  /*28810*/  IMAD R0, R0, UR5, RZ ;  /* 0x0000000500007c24 */ /* 0x004fe2000f8e02ff */
[----:B------:R-:W-:-:S04]  /*28820*/  ULDC UR5, c[0x0][0x238] ;  /* 0x00008e0000057ab9 */ /* 0x000fc80000000800 */
[----:B------:R5:W-:Y:S01]  /*28830*/  STL [R1+0x3fe4], R0 ;  /* 0x003fe40001007387 */ /* 0x000be20000100800 */
[----:B---3--:R-:W-:-:S05]  /*28840*/  IMAD R2, R24, UR8, RZ ;  /* 0x0000000818027c24 */ /* 0x008fca000f8e02ff */
[----:B------:R-:W-:Y:S01]  /*28850*/  STL [R1+0x40d0], R2 ;  /* 0x0040d00201007387 */ /* 0x000fe20000100800 */
[----:B----4-:R-:W-:Y:S02]  /*28860*/  IMAD R3, R10, UR8, RZ ;  /* 0x000000080a037c24 */ /* 0x010fe4000f8e02ff */
[----:B-----5:R-:W-:-:S03]  /*28870*/  IMAD R0, R9, UR8, RZ ;  /* 0x0000000809007c24 */ /* 0x020fc6000f8e02ff */
[----:B------:R0:W-:Y:S04]  /*28880*/  STL [R1+0x40d4], R3 ;  /* 0x0040d40301007387 */ /* 0x0001e80000100800 */
[----:B------:R1:W-:Y:S01]  /*28890*/  STL [R1+0x194], R0 ;  /* 0x0001940001007387 */ /* 0x0003e20000100800 */
[----:B0-----:R-:W-:Y:S02]  /*288a0*/  IMAD R3, R20, UR8, RZ ;  /* 0x0000000814037c24 */ /* 0x001fe4000f8e02ff */
[----:B------:R-:W-:Y:S02]  /*288b0*/  IMAD R2, R19, UR8, RZ ;  /* 0x0000000813027c24 */ /* 0x000fe4000f8e02ff */
[----:B-1----:R-:W-:Y:S01]  /*288c0*/  IMAD R0, R18, UR8, RZ ;  /* 0x0000000812007c24 */ /* 0x002fe2000f8e02ff */
[----:B------:R0:W-:Y:S04]  /*288d0*/  STL [R1+0x190], R3 ;  /* 0x0001900301007387 */ /* 0x0001e80000100800 */
[----:B------:R1:W-:Y:S01]  /*288e0*/  STL [R1+0x188], R2 ;  /* 0x0001880201007387 */ /* 0x0003e20000100800 */
[----:B0-----:R-:W-:-:S03]  /*288f0*/  IMAD R3, R17, UR8, RZ ;  /* 0x0000000811037c24 */ /* 0x001fc6000f8e02ff */
[----:B------:R0:W-:Y:S01]  /*28900*/  STL [R1+0x184], R0 ;  /* 0x0001840001007387 */ /* 0x0001e20000100800 */
[----:B-1----:R-:W-:-:S03]  /*28910*/  IMAD R2, R16, UR8, RZ ;  /* 0x0000000810027c24 */ /* 0x002fc6000f8e02ff */
[----:B------:R1:W-:Y:S01]  /*28920*/  STL [R1+0x180], R3 ;  /* 0x0001800301007387 */ /* 0x0003e20000100800 */
[----:B0-----:R-:W-:-:S03]  /*28930*/  IMAD R0, R25, UR8, RZ ;  /* 0x0000000819007c24 */ /* 0x001fc6000f8e02ff */
[----:B------:R0:W-:Y:S01]  /*28940*/  STL [R1+0x17c], R2 ;  /* 0x00017c0201007387 */ /* 0x0001e20000100800 */
[----:B-1----:R-:W-:-:S03]  /*28950*/  IMAD R3, R15, UR8, RZ ;  /* 0x000000080f037c24 */ /* 0x002fc6000f8e02ff */
[----:B------:R1:W-:Y:S04]  /*28960*/  STL [R1+0x178], R0 ;  /* 0x0001780001007387 */ /* 0x0003e80000100800 */
[----:B------:R2:W-:Y:S01]  /*28970*/  STL [R1+0x174], R3 ;  /* 0x0001740301007387 */ /* 0x0005e20000100800 */
[----:B0-----:R-:W-:Y:S02]  /*28980*/  IMAD R2, R14, UR8, RZ ;  /* 0x000000080e027c24 */ /* 0x001fe4000f8e02ff */
[----:B-1----:R-:W-:-:S03]  /*28990*/  IMAD R0, R8, UR8, RZ ;  /* 0x0000000808007c24 */ /* 0x002fc6000f8e02ff */
[----:B------:R0:W-:Y:S01]  /*289a0*/  STL [R1+0x170], R2 ;  /* 0x0001700201007387 */ /* 0x0001e20000100800 */
[----:B--2---:R-:W-:-:S03]  /*289b0*/  IMAD R3, R7, UR8, RZ ;  /* 0x0000000807037c24 */ /* 0x004fc6000f8e02ff */
        /* <DEDUP_REMOVED lines=10> */
[----:B------:R-:W-:Y:S01]  /*28a60*/  STL [R1+0x158], R2 ;  /* 0x0001580201007387 */ /* 0x000fe20000100800 */
[----:B--2---:R-:W-:-:S03]  /*28a70*/  IMAD R3, R11, UR8, RZ ;  /* 0x000000080b037c24 */ /* 0x004fc6000f8e02ff */
[----:B------:R-:W-:Y:S04]  /*28a80*/  STL [R1+0x154], R0 ;  /* 0x0001540001007387 */ /* 0x000fe80000100800 */
[----:B------:R0:W-:Y:S04]  /*28a90*/  STL [R1+0x150], R3 ;  /* 0x0001500301007387 */ /* 0x0001e80000100800 */
[----:B0-----:R-:W2:Y:S01]  /*28aa0*/  LDL.LU R3, [R1+0x110] ;  /* 0x0001100001037983 */ /* 0x001ea20000300800 */
[----:B------:R-:W-:-:S05]  /*28ab0*/  IMAD R2, R29, UR8, RZ ;  /* 0x000000081d027c24 */ /* 0x000fca000f8e02ff */
[----:B------:R-:W-:Y:S01]  /*28ac0*/  STL [R1+0x14c], R2 ;  /* 0x00014c0201007387 */ /* 0x000fe20000100800 */
[----:B------:R-:W-:-:S03]  /*28ad0*/  IMAD R0, R26, UR8, RZ ;  /* 0x000000081a007c24 */ /* 0x000fc6000f8e02ff */
[----:B--2---:R0:W-:Y:S04]  /*28ae0*/  STL [R1+0x4144], R3 ;  /* 0x0041440301007387 */ /* 0x0041e80000100800 */
[----:B------:R1:W-:Y:S04]  /*28af0*/  STL [R1+0x148], R0 ;  /* 0x0001480001007387 */ /* 0x0003e80000100800 */
[----:B0-----:R-:W2:Y:S01]  /*28b00*/  LDL.LU R3, [R1+0x50] ;  /* 0x0000500001037983 */ /* 0x001ea20000300800 */
[----:B------:R-:W-:-:S03]  /*28b10*/  IMAD R4, R27, UR8, RZ ;  /* 0x000000081b047c24 */ /* 0x000fc6000f8e02ff */
[----:B------:R-:W3:Y:S04]  /*28b20*/  LDL.LU R26, [R1+0x120] ;  /* 0x00012000011a7983 */ /* 0x000ee80000300800 */
[----:B------:R-:W4:Y:S04]  /*28b30*/  LDL.LU R2, [R1+0x134] ;  /* 0x0001340001027983 */ /* 0x000f280000300800 */
[----:B-1----:R-:W5:Y:S04]  /*28b40*/  LDL.LU R0, [R1+0x1dc] ;  /* 0x0001dc0001007983 */ /* 0x002f680000300800 */
[----:B------:R0:W-:Y:S04]  /*28b50*/  STL [R1+0x144], R4 ;  /* 0x0001440401007387 */ /* 0x0001e80000100800 */
        /* <DEDUP_REMOVED lines=19> */
[----:B0-----:R-:W5:Y:S04]  /*28c90*/  LDL.LU R4, [R1+0x598] ;  /* 0x0005980001047983 */ /* 0x001f680000300800 */
[----:B------:R-:W5:Y:S04]  /*28ca0*/  LDL.LU R13, [R1+0x59c] ;  /* 0x00059c00010d7983 */ /* 0x000f680000300800 */
[----:B------:R-:W5:Y:S04]  /*28cb0*/  LDL.LU R12, [R1+0x5a4] ;  /* 0x0005a400010c7983 */ /* 0x000f680000300800 */
[----:B------:R-:W5:Y:S04]  /*28cc0*/  LDL.LU R11, [R1+0x5a8] ;  /* 0x0005a800010b7983 */ /* 0x000f680000300800 */
[----:B------:R-:W5:Y:S04]  /*28cd0*/  LDL.LU R29, [R1+0x5ac] ;  /* 0x0005ac00011d7983 */ /* 0x000f680000300800 */
[----:B------:R-:W5:Y:S01]  /*28ce0*/  LDL.LU R27, [R1+0x5b0] ;  /* 0x0005b000011b7983 */ /* 0x000f620000300800 */
[----:B--2---:R-:W-:-:S05]  /*28cf0*/  IMAD R3, R3, UR8, RZ ;  /* 0x0000000803037c24 */ /* 0x004fca000f8e02ff */
[----:B------:R0:W-:Y:S04]  /*28d00*/  STL [R1+0x140], R3 ;  /* 0x0001400301007387 */ /* 0x0001e80000100800 */
[----:B0-----:R-:W2:Y:S02]  /*28d10*/  LDL.LU R3, [R1+0x4144] ;  /* 0x0041440001037983 */ /* 0x001ea40000300800 */
[----:B--2---:R-:W-:-:S05]  /*28d20*/  IMAD R3, R3, UR8, RZ ;  /* 0x0000000803037c24 */ /* 0x004fca000f8e02ff */
[----:B------:R3:W-:Y:S02]  /*28d30*/  STL [R1+0x13c], R3 ;  /* 0x00013c0301007387 */ /* 0x0007e40000100800 */
[----:B---3--:R-:W-:Y:S02]  /*28d40*/  IMAD R3, R26, UR8, RZ ;  /* 0x000000081a037c24 */ /* 0x008fe4000f8e02ff */
[----:B------:R-:W2:Y:S04]  /*28d50*/  LDL.LU R26, [R1+0x5b8] ;  /* 0x0005b800011a7983 */ /* 0x000ea80000300800 */
[----:B------:R4:W-:Y:S02]  /*28d60*/  STL [R1+0x138], R3 ;  /* 0x0001380301007387 */ /* 0x0009e40000100800 */
[----:B----4-:R-:W-:-:S02]  /*28d70*/  IMAD R3, R2, UR8, RZ ;  /* 0x0000000802037c24 */ /* 0x010fc4000f8e02ff */
[----:B-----5:R-:W-:Y:S02]  /*28d80*/  IMAD R2, R0, UR8, RZ ;  /* 0x0000000800027c24 */ /* 0x020fe4000f8e02ff */
[----:B------:R-:W-:Y:S01]  /*28d90*/  IMAD R0, R23, UR8, RZ ;  /* 0x0000000817007c24 */ /* 0x000fe2000f8e02ff */
        /* <DEDUP_REMOVED lines=14> */
[----:B---3--:R-:W-:-:S03]  /*28e80*/  IMAD R3, R20, UR8, RZ ;  /* 0x0000000814037c24 */ /* 0x008fc6000f8e02ff */
        /* <DEDUP_REMOVED lines=28> */
[----:B------:R-:W-:Y:S01]  /*29050*/  STL [R1+0x1e4], R2 ;  /* 0x0001e40201007387 */ /* 0x000fe20000100800 */
[----:B---3--:R-:W-:-:S03]  /*29060*/  IMAD R3, R11, UR8, RZ ;  /* 0x000000080b037c24 */ /* 0x008fc6000f8e02ff */
[----:B------:R0:W-:Y:S04]  /*29070*/  STL [R1+0x200], R0 ;  /* 0x0002000001007387 */ /* 0x0001e80000100800 */
[----:B------:R-:W-:Y:S01]  /*29080*/  STL [R1+0x210], R3 ;  /* 0x0002100301007387 */ /* 0x000fe20000100800 */
[----:B0-----:R-:W-:-:S03]  /*29090*/  IMAD R0, R27, UR8, RZ ;  /* 0x000000081b007c24 */ /* 0x001fc6000f8e02ff */
[----:B------:R-:W3:Y:S01]  /*290a0*/  LDL.LU R27, [R1+0x5c0] ;  /* 0x0005c000011b7983 */ /* 0x000ee20000300800 */
[----:B------:R-:W-:-:S05]  /*290b0*/  IMAD R2, R29, UR8, RZ ;  /* 0x000000081d027c24 */ /* 0x000fca000f8e02ff */
[----:B------:R-:W-:Y:S04]  /*290c0*/  STL [R1+0x218], R2 ;  /* 0x0002180201007387 */ /* 0x000fe80000100800 */
[----:B---3--:R0:W-:Y:S04]  /*290d0*/  STL [R1+0x4140], R27 ;  /* 0x0041401b01007387 */ /* 0x0081e80000100800 */
[----:B------:R2:W-:Y:S04]  /*290e0*/  STL [R1+0x23c], R0 ;  /* 0x00023c0001007387 */ /* 0x0005e80000100800 */
[----:B0-----:R-:W3:Y:S01]  /*290f0*/  LDL.LU R27, [R1+0x5bc] ;  /* 0x0005bc00011b7983 */ /* 0x001ee20000300800 */
[----:B--2---:R-:W-:-:S03]  /*29100*/  IMAD R0, R26, UR8, RZ ;  /* 0x000000081a007c24 */ /* 0x004fc6000f8e02ff */
[----:B------:R-:W2:Y:S04]  /*29110*/  LDL.LU R3, [R1+0x5c8] ;  /* 0x0005c80001037983 */ /* 0x000ea80000300800 */
[----:B------:R-:W4:Y:S04]  /*29120*/  LDL.LU R2, [R1+0x5cc] ;  /* 0x0005cc0001027983 */ /* 0x000f280000300800 */
[----:B------:R0:W-:Y:S04]  /*29130*/  STL [R1+0x244], R0 ;  /* 0x0002440001007387 */ /* 0x0001e80000100800 */
        /* <DEDUP_REMOVED lines=26> */
[----:B---3--:R-:W-:-:S05]  /*292e0*/  IMAD R27, R27, UR8, RZ ;  /* 0x000000081b1b7c24 */ /* 0x008fca000f8e02ff */
[----:B------:R0:W-:Y:S04]  /*292f0*/  STL [R1+0x270], R27 ;  /* 0x0002701b01007387 */ /* 0x0001e80000100800 */
[----:B0-----:R-:W3:Y:S01]  /*29300*/  LDL.LU R27, [R1+0x4140] ;  /* 0x00414000011b7983 */ /* 0x001ee20000300800 */
[----:B--2---:R-:W-:Y:S02]  /*29310*/  IMAD R3, R3, UR8, RZ ;  /* 0x0000000803037c24 */ /* 0x004fe4000f8e02ff */
[----:B----4-:R-:W-:Y:S02]  /*29320*/  IMAD R2, R2, UR8, RZ ;  /* 0x0000000802027c24 */ /* 0x010fe4000f8e02ff */
[----:B-----5:R-:W-:Y:S02]  /*29330*/  IMAD R0, R0, UR8, RZ ;  /* 0x0000000800007c24 */ /* 0x020fe4000f8e02ff */
[----:B---3--:R-:W-:-:S05]  /*29340*/  IMAD R27, R27, UR8, RZ ;  /* 0x000000081b1b7c24 */ /* 0x008fca000f8e02ff */
[----:B------:R0:W-:Y:S04]  /*29350*/  STL [R1+0x470], R27 ;  /* 0x0004701b01007387 */ /* 0x0001e80000100800 */
[----:B0-----:R-:W2:Y:S04]  /*29360*/  LDL.LU R27, [R1+0x738] ;  /* 0x00073800011b7983 */ /* 0x001ea80000300800 */
        /* <DEDUP_REMOVED lines=42> */
[----:B------:R-:W-:Y:S02]  /*29610*/  IMAD R28, R12, UR8, RZ ;  /* 0x000000080c1c7c24 */ /* 0x000fe4000f8e02ff */
[----:B0-----:R-:W-:Y:S01]  /*29620*/  IMAD R0, R13, UR8, RZ ;  /* 0x000000080d007c24 */ /* 0x001fe2000f8e02ff */
[----:B------:R0:W-:Y:S01]  /*29630*/  STL [R1+0x5d4], R2 ;  /* 0x0005d40201007387 */ /* 0x0001e20000100800 */
[----:B-1----:R-:W-:-:S03]  /*29640*/  IMAD R3, R11, UR8, RZ ;  /* 0x000000080b037c24 */ /* 0x002fc6000f8e02ff */
[----:B------:R1:W-:Y:S01]  /*29650*/  STL [R1+0x5d8], R0 ;  /* 0x0005d80001007387 */ /* 0x0003e20000100800 */
[----:B0-----:R-:W-:-:S03]  /*29660*/  IMAD R2, R29, UR8, RZ ;  /* 0x000000081d027c24 */ /* 0x001fc6000f8e02ff */
[----:B------:R-:W-:Y:S01]  /*29670*/  STL [R1+0x5e4], R3 ;  /* 0x0005e40301007387 */ /* 0x000fe20000100800 */
[----:B-1----:R-:W-:-:S03]  /*29680*/  IMAD R0, R26, UR8, RZ ;  /* 0x000000081a007c24 */ /* 0x002fc6000f8e02ff */
[----:B------:R-:W-:Y:S04]  /*29690*/  STL [R1+0x5dc], R28 ;  /* 0x0005dc1c01007387 */ /* 0x000fe80000100800 */
[----:B------:R-:W-:Y:S04]  /*296a0*/  STL [R1+0x5e8], R2 ;  /* 0x0005e80201007387 */ /* 0x000fe80000100800 */
[----:B------:R0:W-:Y:S04]  /*296b0*/  STL [R1+0x4068], R28 ;  /* 0x0040681c01007387 */ /* 0x0001e80000100800 */
[----:B------:R2:W-:Y:S04]  /*296c0*/  STL [R1+0x5f0], R0 ;  /* 0x0005f00001007387 */ /* 0x0005e80000100800 */
[----:B0-----:R-:W3:Y:S01]  /*296d0*/  LDL.LU R28, [R1+0x744] ;  /* 0x00074400011c7983 */ /* 0x001ee20000300800 */
[----:B--2---:R-:W-:-:S03]  /*296e0*/  IMAD R0, R27, UR8, RZ ;  /* 0x000000081b007c24 */ /* 0x004fc6000f8e02ff */
[----:B---3--:R0:W-:Y:S04]  /*296f0*/  STL [R1+0x4138], R28 ;  /* 0x0041381c01007387 */ /* 0x0081e80000100800 */
[----:B------:R-:W-:Y:S04]  /*29700*/  STL [R1+0x5f4], R0 ;  /* 0x0005f40001007387 */ /* 0x000fe80000100800 */
[----:B0-----:R-:W2:Y:S04]  /*29710*/  LDL.LU R28, [R1+0x748] ;  /* 0x00074800011c7983 */ /* 0x001ea80000300800 */
[----:B--2---:R0:W-:Y:S04]  /*29720*/  STL [R1+0x413c], R28 ;  /* 0x00413c1c01007387 */ /* 0x0041e80000100800 */
[----:B0-----:R-:W2:Y:S04]  /*29730*/  LDL.LU R28, [R1+0x734] ;  /* 0x00073400011c7983 */ /* 0x001ea80000300800 */
[----:B------:R-:W3:Y:S04]  /*29740*/  LDL.LU R3, [R1+0x78c] ;  /* 0x00078c0001037983 */ /* 0x000ee80000300800 */
        /* <DEDUP_REMOVED lines=31> */
[----:B------:R0:W-:Y:S04]  /*29940*/  STL [R1+0x604], R28 ;  /* 0x0006041c01007387 */ /* 0x0001e80000100800 */
[----:B0-----:R-:W2:Y:S02]  /*29950*/  LDL.LU R28, [R1+0x4138] ;  /* 0x00413800011c7983 */ /* 0x001ea40000300800 */
[----:B--2---:R-:W-:-:S05]  /*29960*/  IMAD R28, R28, UR8, RZ ;  /* 0x000000081c1c7c24 */ /* 0x004fca000f8e02ff */
[----:B------:R3:W-:Y:S02]  /*29970*/  STL [R1+0x608], R28 ;  /* 0x0006081c01007387 */ /* 0x0007e40000100800 */
[----:B---3--:R-:W-:Y:S02]  /*29980*/  IMAD R28, R3, UR8, RZ ;  /* 0x00000008031c7c24 */ /* 0x008fe4000f8e02ff */
[----:B----4-:R-:W-:Y:S02]  /*29990*/  IMAD R3, R2, UR8, RZ ;  /* 0x0000000802037c24 */ /* 0x010fe4000f8e02ff */
[----:B-----5:R-:W-:Y:S01]  /*299a0*/  IMAD R2, R0, UR8, RZ ;  /* 0x0000000800027c24 */ /* 0x020fe2000f8e02ff */
[----:B------:R-:W-:Y:S01]  /*299b0*/  STL [R1+0x60c], R28 ;  /* 0x00060c1c01007387 */ /* 0x000fe20000100800 */
[----:B------:R-:W-:-:S03]  /*299c0*/  IMAD R0, R23, UR8, RZ ;  /* 0x0000000817007c24 */ /* 0x000fc6000f8e02ff */
        /* <DEDUP_REMOVED lines=46> */
[----:B------:R-:W-:Y:S04]  /*29cb0*/  STL [R1+0x814], R3 ;  /* 0x0008140301007387 */ /* 0x000fe80000100800 */
[----:B------:R-:W2:Y:S01]  /*29cc0*/  LDL.LU R28, [R1+0x82c] ;  /* 0x00082c00011c7983 */ /* 0x000ea20000300800 */
[----:B0-----:R-:W-:Y:S02]  /*29cd0*/  IMAD R2, R26, UR8, RZ ;  /* 0x000000081a027c24 */ /* 0x001fe4000f8e02ff */
[----:B-1----:R-:W-:-:S03]  /*29ce0*/  IMAD R0, R27, UR8, RZ ;  /* 0x000000081b007c24 */ /* 0x002fc6000f8e02ff */
[----:B------:R-:W-:Y:S04]  /*29cf0*/  STL [R1+0x818], R2 ;  /* 0x0008180201007387 */ /* 0x000fe80000100800 */
[----:B--2---:R0:W-:Y:S04]  /*29d00*/  STL [R1+0x4130], R28 ;  /* 0x0041301c01007387 */ /* 0x0041e80000100800 */
        /* <DEDUP_REMOVED lines=139> */
[----:B-----5:R-:W-:Y:S02]  /*2a5c0*/  IMAD R2, R0, UR8, RZ ;  /* 0x0000000800027c24 */ /* 0x020fe4000f8e02ff */
[----:B------:R-:W-:Y:S01]  /*2a5d0*/  IMAD R0, R23, UR8, RZ ;  /* 0x0000000817007c24 */ /* 0x000fe2000f8e02ff */
[----:B------:R-:W-:Y:S04]  /*2a5e0*/  STL [R1+0x794], R28 ;  /* 0x0007941c01007387 */ /* 0x000fe80000100800 */
[----:B------:R0:W-:Y:S04]  /*2a5f0*/  STL [R1+0x790], R3 ;  /* 0x0007900301007387 */ /* 0x0001e80000100800 */
[----:B------:R1:W-:Y:S04]  /*2a600*/  STL [R1+0x788], R2 ;  /* 0x0007880201007387 */ /* 0x0003e80000100800 */
[----:B------:R2:W-:Y:S01]  /*2a610*/  STL [R1+0x784], R0 ;  /* 0x0007840001007387 */ /* 0x0005e20000100800 */
[----:B0-----:R-:W-:-:S02]  /*2a620*/  IMAD R3, R22, UR8, RZ ;  /* 0x0000000816037c24 */ /* 0x001fc4000f8e02ff */
[----:B-1----:R-:W-:Y:S02]  /*2a630*/  IMAD R2, R21, UR8, RZ ;  /* 0x0000000815027c24 */ /* 0x002fe4000f8e02ff */
[----:B--2---:R-:W-:Y:S01]  /*2a640*/  IMAD R0, R24, UR8, RZ ;  /* 0x0000000818007c24 */ /* 0x004fe2000f8e02ff */
        /* <DEDUP_REMOVED lines=39> */
[----:B0-----:R-:W-:-:S05]  /*2a8c0*/  IMAD R3, R29, UR8, RZ ;  /* 0x000000081d037c24 */ /* 0x001fca000f8e02ff */
[----:B------:R-:W-:Y:S04]  /*2a8d0*/  STL [R1+0x718], R3 ;  /* 0x0007180301007387 */ /* 0x000fe80000100800 */
[----:B------:R-:W3:Y:S01]  /*2a8e0*/  LDL.LU R28, [R1+0x704] ;  /* 0x00070400011c7983 */ /* 0x000ee20000300800 */
[----:B-1----:R-:W-:Y:S02]  /*2a8f0*/  IMAD R2, R26, UR8, RZ ;  /* 0x000000081a027c24 */ /* 0x002fe4000f8e02ff */
[----:B--2---:R-:W-:-:S03]  /*2a900*/  IMAD R0, R27, UR8, RZ ;  /* 0x000000081b007c24 */ /* 0x004fc6000f8e02ff */
[----:B------:R-:W-:Y:S04]  /*2a910*/  STL [R1+0x714], R2 ;  /* 0x0007140201007387 */ /* 0x000fe80000100800 */
        /* <DEDUP_REMOVED lines=865> */
[----:B------:R-:W-:Y:S04]  /*2df30*/  STL [R1+0xc80], R2 ;  /* 0x000c800201007387 */ /* 0x000fe80000100800 */
[----:B------:R-:W-:Y:S01]  /*2df40*/  STL [R1+0xc84], R0 ;  /* 0x000c840001007387 */ /* 0x000fe20000100800 */
[----:B0-----:R-:W-:-:S05]  /*2df50*/  IMAD R3, R29, UR8, RZ ;  /* 0x000000081d037c24 */ /* 0x001fca000f8e02ff */
[----:B------:R0:W-:Y:S04]  /*2df60*/  STL [R1+0xc8c], R3 ;  /* 0x000c8c0301007387 */ /* 0x0001e80000100800 */
[----:B0-----:R-:W2:Y:S01]  /*2df70*/  LDL.LU R3, [R1+0x1c8] ;  /* 0x0001c80001037983 */ /* 0x001ea20000300800 */
[----:B------:R-:W-:Y:S02]  /*2df80*/  IMAD R2, R26, UR8, RZ ;  /* 0x000000081a027c24 */ /* 0x000fe4000f8e02ff */
[----:B------:R-:W-:-:S03]  /*2df90*/  IMAD R0, R27, UR8, RZ ;  /* 0x000000081b007c24 */ /* 0x000fc6000f8e02ff */
        /* <DEDUP_REMOVED lines=39> */
[----:B0-----:R-:W2:Y:S01]  /*2e210*/  LDL.LU R3, [R1+0x40d8] ;  /* 0x0040d80001037983 */ /* 0x001ea20000300800 */
[----:B---3--:R-:W-:Y:S02]  /*2e220*/  IMAD R2, R2, UR8, RZ ;  /* 0x0000000802027c24 */ /* 0x008fe4000f8e02ff */
[----:B----4-:R-:W-:Y:S02]  /*2e230*/  IMAD R23, R23, UR8, RZ ;  /* 0x0000000817177c24 */ /* 0x010fe4000f8e02ff */
[----:B-----5:R-:W-:Y:S02]  /*2e240*/  IMAD R22, R22, UR8, RZ ;  /* 0x0000000816167c24 */ /* 0x020fe4000f8e02ff */
[----:B------:R-:W-:-:S02]  /*2e250*/  IMAD R21, R21, UR8, RZ ;  /* 0x0000000815157c24 */ /* 0x000fc4000f8e02ff */
[----:B------:R-:W-:Y:S02]  /*2e260*/  IMAD R24, R24, UR8, RZ ;  /* 0x0000000818187c24 */ /* 0x000fe4000f8e02ff */
[----:B------:R-:W-:Y:S02]  /*2e270*/  IMAD R10, R10, UR8, RZ ;  /* 0x000000080a0a7c24 */ /* 0x000fe4000f8e02ff */
[----:B------:R-:W-:Y:S02]  /*2e280*/  IMAD R9, R9, UR8, RZ ;  /* 0x0000000809097c24 */ /* 0x000fe4000f8e02ff */
[----:B------:R-:W-:Y:S02]  /*2e290*/  IMAD R20, R20, UR8, RZ ;  /* 0x0000000814147c24 */ /* 0x000fe4000f8e02ff */
[----:B------:R-:W-:Y:S02]  /*2e2a0*/  IMAD R19, R19, UR8, RZ ;  /* 0x0000000813137c24 */ /* 0x000fe4000f8e02ff */
        /* <DEDUP_REMOVED lines=17> */
[----:B--2---:R-:W-:-:S05]  /*2e3c0*/  IMAD R3, R3, UR8, RZ ;  /* 0x0000000803037c24 */ /* 0x004fca000f8e02ff */
[----:B------:R0:W-:Y:S04]  /*2e3d0*/  STL [R1+0xcb0], R3 ;  /* 0x000cb00301007387 */ /* 0x0001e80000100800 */
[----:B0-----:R-:W2:Y:S04]  /*2e3e0*/  LDL.LU R3, [R1+0x40d4] ;  /* 0x0040d40001037983 */ /* 0x001ea80000300800 */
[----:B------:R0:W-:Y:S04]  /*2e3f0*/  STL [R1+0xcb4], R2 ;  /* 0x000cb40201007387 */ /* 0x0001e80000100800 */
[----:B0-----:R-:W3:Y:S04]  /*2e400*/  LDL.LU R2, [R1+0x40d0] ;  /* 0x0040d00001027983 */ /* 0x001ee80000300800 */
[----:B------:R0:W-:Y:S04]  /*2e410*/  STL [R1+0xcbc], R23 ;  /* 0x000cbc1701007387 */ /* 0x0001e80000100800 */
[----:B0-----:R-:W4:Y:S04]  /*2e420*/  LDL.LU R23, [R1+0x40cc] ;  /* 0x0040cc0001177983 */ /* 0x001f280000300800 */
[----:B------:R0:W-:Y:S04]  /*2e430*/  STL [R1+0xcc4], R22 ;  /* 0x000cc41601007387 */ /* 0x0001e80000100800 */
[----:B0-----:R-:W5:Y:S04]  /*2e440*/  LDL.LU R22, [R1+0x40c8] ;  /* 0x0040c80001167983 */ /* 0x001f680000300800 */
        /* <DEDUP_REMOVED lines=45> */
[----:B0-----:R-:W3:Y:S01]  /*2e720*/  LDL.LU R27, [R1+0x406c] ;  /* 0x00406c00011b7983 */ /* 0x001ee20000300800 */
[----:B------:R-:W-:-:S02]  /*2e730*/  IMAD R28, R28, UR8, RZ ;  /* 0x000000081c1c7c24 */ /* 0x000fc4000f8e02ff */
[----:B------:R-:W-:-:S03]  /*2e740*/  IMAD R0, R0, UR8, RZ ;  /* 0x0000000800007c24 */ /* 0x000fc6000f8e02ff */
[----:B------:R-:W-:Y:S04]  /*2e750*/  STL [R1+0xd5c], R28 ;  /* 0x000d5c1c01007387 */ /* 0x000fe80000100800 */
[----:B------:R2:W-:Y:S01]  /*2e760*/  STL [R1+0xd60], R0 ;  /* 0x000d600001007387 */ /* 0x0005e20000100800 */
[----:B----4-:R-:W-:Y:S02]  /*2e770*/  IMAD R12, R12, UR8, RZ ;  /* 0x000000080c0c7c24 */ /* 0x010fe4000f8e02ff */
[----:B-----5:R-:W-:Y:S02]  /*2e780*/  IMAD R11, R11, UR8, RZ ;  /* 0x000000080b0b7c24 */ /* 0x020fe4000f8e02ff */
[----:B--2---:R-:W-:Y:S02]  /*2e790*/  IMAD R0, R29, UR8, RZ ;  /* 0x000000081d007c24 */ /* 0x004fe4000f8e02ff */
[----:B---3--:R-:W-:-:S02]  /*2e7a0*/  IMAD R26, R26, UR8, RZ ;  /* 0x000000081a1a7c24 */ /* 0x008fc4000f8e02ff */
[----:B------:R-:W-:-:S05]  /*2e7b0*/  IMAD R27, R27, UR8, RZ ;  /* 0x000000081b1b7c24 */ /* 0x000fca000f8e02ff */
[----:B------:R-:W-:Y:S04]  /*2e7c0*/  STL [R1+0xd68], R27 ;  /* 0x000d681b01007387 */ /* 0x000fe80000100800 */
[----:B------:R-:W-:Y:S04]  /*2e7d0*/  STL [R1+0xd6c], R26 ;  /* 0x000d6c1a01007387 */ /* 0x000fe80000100800 */
[----:B------:R0:W-:Y:S04]  /*2e7e0*/  STL [R1+0xd74], R0 ;  /* 0x000d740001007387 */ /* 0x0001e80000100800 */
[----:B------:R1:W-:Y:S04]  /*2e7f0*/  STL [R1+0xd7c], R11 ;  /* 0x000d7c0b01007387 */ /* 0x0003e80000100800 */
[----:B------:R-:W-:Y:S01]  /*2e800*/  STL [R1+0xd80], R12 ;  /* 0x000d800c01007387 */ /* 0x000fe20000100800 */
[----:B0-----:R-:W-:-:S02]  /*2e810*/  IMAD R0, R13, UR8, RZ ;  /* 0x000000080d007c24 */ /* 0x001fc4000f8e02ff */
[----:B-1----:R-:W-:Y:S02]  /*2e820*/  IMAD R11, R4, UR8, RZ ;  /* 0x00000008040b7c24 */ /* 0x002fe4000f8e02ff */
[----:B------:R-:W-:Y:S01]  /*2e830*/  IMAD R4, R5, UR8, RZ ;  /* 0x0000000805047c24 */ /* 0x000fe2000f8e02ff */
[----:B------:R0:W-:Y:S04]  /*2e840*/  STL [R1+0xd88], R0 ;  /* 0x000d880001007387 */ /* 0x0001e80000100800 */
[----:B------:R-:W-:Y:S01]  /*2e850*/  STL [R1+0xd8c], R11 ;  /* 0x000d8c0b01007387 */ /* 0x000fe20000100800 */
[----:B------:R-:W-:-:S03]  /*2e860*/  IMAD R5, R7, UR8, RZ ;  /* 0x0000000807057c24 */ /* 0x000fc6000f8e02ff */
[----:B------:R1:W-:Y:S01]  /*2e870*/  STL [R1+0xd94], R4 ;  /* 0x000d940401007387 */ /* 0x0003e20000100800 */
[----:B0-----:R-:W-:Y:S02]  /*2e880*/  IMAD R0, R6, UR8, RZ ;  /* 0x0000000806007c24 */ /* 0x001fe4000f8e02ff */
[----:B-1----:R-:W-:-:S03]  /*2e890*/  IMAD R4, R8, UR8, RZ ;  /* 0x0000000808047c24 */ /* 0x002fc6000f8e02ff */
[----:B------:R0:W-:Y:S04]  /*2e8a0*/  STL [R1+0xd9c], R0 ;  /* 0x000d9c0001007387 */ /* 0x0001e80000100800 */
[----:B------:R1:W-:Y:S04]  /*2e8b0*/  STL [R1+0xda0], R5 ;  /* 0x000da00501007387 */ /* 0x0003e80000100800 */
[----:B------:R2:W-:Y:S01]  /*2e8c0*/  STL [R1+0xda8], R4 ;  /* 0x000da80401007387 */ /* 0x0005e20000100800 */
[----:B0-----:R-:W-:Y:S02]  /*2e8d0*/  IMAD R0, R14, UR8, RZ ;  /* 0x000000080e007c24 */ /* 0x001fe4000f8e02ff */
[----:B-1----:R-:W-:-:S02]  /*2e8e0*/  IMAD R5, R15, UR8, RZ ;  /* 0x000000080f057c24 */ /* 0x002fc4000f8e02ff */
        /* <DEDUP_REMOVED lines=8> */
[----:B------:R-:W-:Y:S01]  /*2e970*/  STL [R1+0xdc0], R5 ;  /* 0x000dc00501007387 */ /* 0x000fe20000100800 */
[----:B------:R-:W-:-:S03]  /*2e980*/  IMAD R26, R20, UR8, RZ ;  /* 0x00000008141a7c24 */ /* 0x000fc6000f8e02ff */
[----:B------:R1:W-:Y:S01]  /*2e990*/  STL [R1+0xdc4], R4 ;  /* 0x000dc40401007387 */ /* 0x0003e20000100800 */
[----:B0-----:R-:W-:Y:S02]  /*2e9a0*/  IMAD R0, R19, UR8, RZ ;  /* 0x0000000813007c24 */ /* 0x001fe4000f8e02ff */
[----:B-1----:R-:W-:-:S03]  /*2e9b0*/  IMAD R4, R10, UR8, RZ ;  /* 0x000000080a047c24 */ /* 0x002fc6000f8e02ff */
[----:B------:R0:W-:Y:S04]  /*2e9c0*/  STL [R1+0xdcc], R0 ;  /* 0x000dcc0001007387 */ /* 0x0001e80000100800 */
[----:B------:R-:W-:Y:S04]  /*2e9d0*/  STL [R1+0xdd4], R26 ;  /* 0x000dd41a01007387 */ /* 0x000fe80000100800 */
[----:B------:R-:W-:Y:S01]  /*2e9e0*/  STL [R1+0xde0], R4 ;  /* 0x000de00401007387 */ /* 0x000fe20000100800 */
[----:B------:R-:W-:-:S03]  /*2e9f0*/  IMAD R27, R9, UR8, RZ ;  /* 0x00000008091b7c24 */ /* 0x000fc6000f8e02ff */
[----:B------:R-:W-:Y:S01]  /*2ea00*/  STL [R1+0x4050], R26 ;  /* 0x0040501a01007387 */ /* 0x000fe20000100800 */
[----:B0-----:R-:W-:-:S05]  /*2ea10*/  IMAD R0, R24, UR8, RZ ;  /* 0x0000000818007c24 */ /* 0x001fca000f8e02ff */
[----:B------:R0:W-:Y:S04]  /*2ea20*/  STL [R1+0xde8], R0 ;  /* 0x000de80001007387 */ /* 0x0001e80000100800 */
[----:B------:R-:W-:Y:S04]  /*2ea30*/  STL [R1+0xdd8], R27 ;  /* 0x000dd81b01007387 */ /* 0x000fe80000100800 */
[----:B------:R1:W-:Y:S01]  /*2ea40*/  STL [R1+0x4054], R27 ;  /* 0x0040541b01007387 */ /* 0x0003e20000100800 */
[----:B0-----:R-:W-:-:S05]  /*2ea50*/  IMAD R0, R21, UR8, RZ ;  /* 0x0000000815007c24 */ /* 0x001fca000f8e02ff */
[----:B------:R0:W-:Y:S04]  /*2ea60*/  STL [R1+0xdec], R0 ;  /* 0x000dec0001007387 */ /* 0x0001e80000100800 */
[----:B-1----:R-:W2:Y:S01]  /*2ea70*/  LDL R27, [R1+0x190] ;  /* 0x00019000011b7983 */ /* 0x002ea20000100800 */
[----:B0-----:R-:W-:-:S03]  /*2ea80*/  IMAD R0, R22, UR8, RZ ;  /* 0x0000000816007c24 */ /* 0x001fc6000f8e02ff */
[----:B------:R-:W3:Y:S04]  /*2ea90*/  LDL R22, [R1+0x194] ;  /* 0x0001940001167983 */ /* 0x000ee80000100800 */
[----:B------:R0:W-:Y:S04]  /*2eaa0*/  STL [R1+0xb40], R0 ;  /* 0x000b400001007387 */ /* 0x0001e80000100800 */
[----:B------:R-:W4:Y:S04]  /*2eab0*/  LDL R21, [R1+0x188] ;  /* 0x0001880001157983 */ /* 0x000f280000100800 */
[----:B------:R-:W5:Y:S04]  /*2eac0*/  LDL R26, [R1+0x184] ;  /* 0x00018400011a7983 */ /* 0x000f680000100800 */
        /* <DEDUP_REMOVED lines=19> */
[----:B------:R-:W5:Y:S01]  /*2ec00*/  LDL R28, [R1+0x134] ;  /* 0x00013400011c7983 */ /* 0x000f620000100800 */
[----:B0-----:R-:W-:Y:S01]  /*2ec10*/  IMAD R0, R23, UR8, RZ ;  /* 0x0000000817007c24 */ /* 0x001fe2000f8e02ff */
[----:B------:R-:W-:-:S04]  /*2ec20*/  SHF.R.S32.HI R11, RZ, 0x1f, R2 ;  /* 0x0000001fff0b7819 */ /* 0x000fc80000011402 */
[----:B------:R0:W-:Y:S04]  /*2ec30*/  STL [R1+0x4058], R0 ;  /* 0x0040580001007387 */ /* 0x0001e80000100800 */
[----:B------:R-:W-:Y:S04]  /*2ec40*/  STL [R1+0x405c], R2 ;  /* 0x00405c0201007387 */ /* 0x000fe80000100800 */
[----:B------:R1:W-:Y:S01]  /*2ec50*/  STL [R1+0xdc], R11 ;  /* 0x0000dc0b01007387 */ /* 0x0003e20000100800 */
[----:B0-----:R-:W-:-:S03]  /*2ec60*/  SHF.R.S32.HI R0, RZ, 0x1f, R3 ;  /* 0x0000001fff007819 */ /* 0x001fc60000011403 */
[----:B-1----:R-:W5:Y:S04]  /*2ec70*/  LDL R11, [R1+0x130] ;  /* 0x00013000010b7983 */ /* 0x002f680000100800 */
[----:B------:R2:W-:Y:S04]  /*2ec80*/  STL [R1+0x4060], R3 ;  /* 0x0040600301007387 */ /* 0x0005e80000100800 */
[----:B------:R3:W-:Y:S01]  /*2ec90*/  STL [R1+0xd8], R0 ;  /* 0x0000d80001007387 */ /* 0x0007e20000100800 */
[----:B--2---:R-:W-:Y:S02]  /*2eca0*/  SHF.R.S32.HI R3, RZ, 0x1f, R27 ;  /* 0x0000001fff037819 */ /* 0x004fe4000001141b */
[----:B---3--:R-:W-:-:S02]  /*2ecb0*/  SHF.R.S32.HI R0, RZ, 0x1f, R22 ;  /* 0x0000001fff007819 */ /* 0x008fc40000011416 */
[----:B----4-:R-:W-:-:S03]  /*2ecc0*/  SHF.R.S32.HI R2, RZ, 0x1f, R21 ;  /* 0x0000001fff027819 */ /* 0x010fc60000011415 */
[----:B------:R5:W-:Y:S04]  /*2ecd0*/  STL [R1+0xd4], R0 ;  /* 0x0000d40001007387 */ /* 0x000be80000100800 */
[----:B------:R0:W-:Y:S04]  /*2ece0*/  STL [R1+0xd0], R3 ;  /* 0x0000d00301007387 */ /* 0x0001e80000100800 */
[----:B------:R1:W-:Y:S01]  /*2ecf0*/  STL [R1+0xcc], R2 ;  /* 0x0000cc0201007387 */ /* 0x0003e20000100800 */
[----:B-----5:R-:W-:Y:S02]  /*2ed00*/  SHF.R.S32.HI R0, RZ, 0x1f, R26 ;  /* 0x0000001fff007819 */ /* 0x020fe4000001141a */
[----:B0-----:R-:W-:-:S02]  /*2ed10*/  SHF.R.S32.HI R3, RZ, 0x1f, R24 ;  /* 0x0000001fff037819 */ /* 0x001fc40000011418 */
[----:B-1----:R-:W-:Y:S01]  /*2ed20*/  SHF.R.S32.HI R2, RZ, 0x1f, R10 ;  /* 0x0000001fff027819 */ /* 0x002fe2000001140a */
[----:B------:R0:W-:Y:S04]  /*2ed30*/  STL [R1+0xc8], R0 ;  /* 0x0000c80001007387 */ /* 0x0001e80000100800 */
[----:B------:R1:W-:Y:S04]  /*2ed40*/  STL [R1+0xc4], R3 ;  /* 0x0000c40301007387 */ /* 0x0003e80000100800 */
[----:B------:R2:W-:Y:S01]  /*2ed50*/  STL [R1+0xc0], R2 ;  /* 0x0000c00201007387 */ /* 0x0005e20000100800 */
[----:B0-----:R-:W-:-:S02]  /*2ed60*/  SHF.R.S32.HI R0, RZ, 0x1f, R9 ;  /* 0x0000001fff007819 */ /* 0x001fc40000011409 */
[----:B-1----:R-:W-:Y:S02]  /*2ed70*/  SHF.R.S32.HI R3, RZ, 0x1f, R20 ;  /* 0x0000001fff037819 */ /* 0x002fe40000011414 */
[----:B--2---:R-:W-:Y:S01]  /*2ed80*/  SHF.R.S32.HI R2, RZ, 0x1f, R19 ;  /* 0x0000001fff027819 */ /* 0x004fe20000011413 */
        /* <DEDUP_REMOVED lines=20> */
[----:B------:R-:W-:Y:S01]  /*2eed0*/  STL [R1+0x90], R2 ;  /* 0x0000900201007387 */ /* 0x000fe20000100800 */
[----:B0-----:R-:W-:-:S02]  /*2eee0*/  SHF.R.S32.HI R0, RZ, 0x1f, R5 ;  /* 0x0000001fff007819 */ /* 0x001fc40000011405 */
[----:B-1----:R-:W-:-:S03]  /*2eef0*/  SHF.R.S32.HI R3, RZ, 0x1f, R4 ;  /* 0x0000001fff037819 */ /* 0x002fc60000011404 */
[----:B------:R0:W-:Y:S04]  /*2ef00*/  STL [R1+0x8c], R0 ;  /* 0x00008c0001007387 */ /* 0x0001e80000100800 */
[----:B------:R-:W-:Y:S01]  /*2ef10*/  STL [R1+0x88], R3 ;  /* 0x0000880301007387 */ /* 0x000fe20000100800 */
[----:B0-----:R-:W-:-:S03]  /*2ef20*/  SHF.R.S32.HI R0, RZ, 0x1f, R29 ;  /* 0x0000001fff007819 */ /* 0x001fc6000001141d */
[----:B------:R-:W2:Y:S01]  /*2ef30*/  LDL R29, [R1+0x12c] ;  /* 0x00012c00011d7983 */ /* 0x000ea20000100800 */
[----:B------:R-:W-:-:S05]  /*2ef40*/  SHF.R.S32.HI R2, RZ, 0x1f, R13 ;  /* 0x0000001fff027819 */ /* 0x000fca000001140d */
[----:B------:R0:W-:Y:S04]  /*2ef50*/  STL [R1+0x84], R2 ;  /* 0x0000840201007387 */ /* 0x0001e80000100800 */
[----:B------:R1:W-:Y:S01]  /*2ef60*/  STL [R1+0x80], R0 ;  /* 0x0000800001007387 */ /* 0x0003e20000100800 */
[----:B0-----:R-:W-:Y:S02]  /*2ef70*/  SHF.R.S32.HI R2, RZ, 0x1f, R12 ;  /* 0x0000001fff027819 */ /* 0x001fe4000001140c */
[----:B-1----:R-:W-:Y:S02]  /*2ef80*/  SHF.R.S32.HI R0, RZ, 0x1f, R28 ;  /* 0x0000001fff007819 */ /* 0x002fe4000001141c */
[----:B------:R-:W3:Y:S04]  /*2ef90*/  LDL R28, [R1+0x128] ;  /* 0x00012800011c7983 */ /* 0x000ee80000100800 */
[----:B------:R0:W-:Y:S04]  /*2efa0*/  STL [R1+0x7c], R2 ;  /* 0x00007c0201007387 */ /* 0x0001e80000100800 */
[----:B------:R-:W4:Y:S04]  /*2efb0*/  LDL R3, [R1+0x124] ;  /* 0x0001240001037983 */ /* 0x000f280000100800 */
[----:B------:R1:W-:Y:S04]  /*2efc0*/  STL [R1+0x78], R0 ;  /* 0x0000780001007387 */ /* 0x0003e80000100800 */
[----:B------:R-:W5:Y:S01]  /*2efd0*/  LDL R13, [R1+0x11c] ;  /* 0x00011c00010d7983 */ /* 0x000f620000100800 */
[----:B------:R-:W-:-:S03]  /*2efe0*/  SHF.R.S32.HI R4, RZ, 0x1f, R11 ;  /* 0x0000001fff047819 */ /* 0x000fc6000001140b */
[----:B------:R-:W5:Y:S04]  /*2eff0*/  LDL R23, [R1+0x114] ;  /* 0x0001140001177983 */ /* 0x000f680000100800 */
[----:B0-----:R-:W5:Y:S04]  /*2f000*/  LDL R2, [R1+0x120] ;  /* 0x0001200001027983 */ /* 0x001f680000100800 */
[----:B-1----:R-:W5:Y:S04]  /*2f010*/  LDL R0, [R1+0x118] ;  /* 0x0001180001007983 */ /* 0x002f680000100800 */
[----:B------:R0:W-:Y:S04]  /*2f020*/  STL [R1+0x74], R4 ;  /* 0x0000740401007387 */ /* 0x0001e80000100800 */
        /* <DEDUP_REMOVED lines=19> */
[----:B0-----:R-:W5:Y:S04]  /*2f160*/  LDL R4, [R1+0x270] ;  /* 0x0002700001047983 */ /* 0x001f680000100800 */
[----:B------:R-:W5:Y:S04]  /*2f170*/  LDL R12, [R1+0x470] ;  /* 0x00047000010c7983 */ /* 0x000f680000100800 */
[----:B------:R-:W5:Y:S01]  /*2f180*/  LDL R11, [R1+0x4d8] ;  /* 0x0004d800010b7983 */ /* 0x000f620000100800 */
[----:B--2---:R-:W-:-:S05]  /*2f190*/  SHF.R.S32.HI R29, RZ, 0x1f, R29 ;  /* 0x0000001fff1d7819 */ /* 0x004fca000001141d */
[----:B------:R0:W-:Y:S04]  /*2f1a0*/  STL [R1+0x70], R29 ;  /* 0x0000701d01007387 */ /* 0x0001e80000100800 */
[----:B0-----:R-:W2:Y:S01]  /*2f1b0*/  LDL R29, [R1+0x4dc] ;  /* 0x0004dc00011d7983 */ /* 0x001ea20000100800 */
[----:B---3--:R-:W-:Y:S02]  /*2f1c0*/  SHF.R.S32.HI R28, RZ, 0x1f, R28 ;  /* 0x0000001fff1c7819 */ /* 0x008fe4000001141c */
[----:B----4-:R-:W-:-:S03]  /*2f1d0*/  SHF.R.S32.HI R3, RZ, 0x1f, R3 ;  /* 0x0000001fff037819 */ /* 0x010fc60000011403 */
[----:B------:R0:W-:Y:S04]  /*2f1e0*/  STL [R1+0x6c], R28 ;  /* 0x00006c1c01007387 */ /* 0x0001e80000100800 */
[----:B0-----:R-:W3:Y:S04]  /*2f1f0*/  LDL.LU R28, [R1+0x4068] ;  /* 0x00406800011c7983 */ /* 0x001ee80000300800 */
[----:B------:R0:W-:Y:S01]  /*2f200*/  STL [R1+0x68], R3 ;  /* 0x0000680301007387 */ /* 0x0001e20000100800 */
[----:B-----5:R-:W-:Y:S02]  /*2f210*/  SHF.R.S32.HI R0, RZ, 0x1f, R0 ;  /* 0x0000001fff007819 */ /* 0x020fe40000011400 */
[----:B0-----:R-:W-:-:S02]  /*2f220*/  SHF.R.S32.HI R3, RZ, 0x1f, R2 ;  /* 0x0000001fff037819 */ /* 0x001fc40000011402 */
[----:B------:R-:W-:Y:S02]  /*2f230*/  SHF.R.S32.HI R2, RZ, 0x1f, R13 ;  /* 0x0000001fff027819 */ /* 0x000fe4000001140d */
[----:B------:R-:W4:Y:S04]  /*2f240*/  LDL R13, [R1+0x4ec] ;  /* 0x0004ec00010d7983 */ /* 0x000f280000100800 */
[----:B------:R0:W-:Y:S04]  /*2f250*/  STL [R1+0x64], R3 ;  /* 0x0000640301007387 */ /* 0x0001e80000100800 */
[----:B------:R1:W-:Y:S04]  /*2f260*/  STL [R1+0x60], R2 ;  /* 0x0000600201007387 */ /* 0x0003e80000100800 */
[----:B------:R5:W-:Y:S01]  /*2f270*/  STL [R1+0x5c], R0 ;  /* 0x00005c0001007387 */ /* 0x000be20000100800 */
[----:B0-----:R-:W-:-:S02]  /*2f280*/  SHF.R.S32.HI R3, RZ, 0x1f, R22 ;  /* 0x0000001fff037819 */ /* 0x001fc40000011416 */
[----:B-1----:R-:W-:Y:S02]  /*2f290*/  SHF.R.S32.HI R2, RZ, 0x1f, R23 ;  /* 0x0000001fff027819 */ /* 0x002fe40000011417 */
[----:B-----5:R-:W-:-:S03]  /*2f2a0*/  SHF.R.S32.HI R0, RZ, 0x1f, R27 ;  /* 0x0000001fff007819 */ /* 0x020fc6000001141b */
[----:B------:R0:W-:Y:S04]  /*2f2b0*/  STL [R1+0x58], R2 ;  /* 0x0000580201007387 */ /* 0x0001e80000100800 */
[----:B------:R1:W-:Y:S04]  /*2f2c0*/  STL [R1+0x54], R3 ;  /* 0x0000540301007387 */ /* 0x0003e80000100800 */
[----:B------:R5:W-:Y:S01]  /*2f2d0*/  STL [R1+0x50], R0 ;  /* 0x0000500001007387 */ /* 0x000be20000100800 */
[----:B0-----:R-:W-:Y:S02]  /*2f2e0*/  SHF.R.S32.HI R2, RZ, 0x1f, R21 ;  /* 0x0000001fff027819 */ /* 0x001fe40000011415 */
[----:B-1----:R-:W-:-:S02]  /*2f2f0*/  SHF.R.S32.HI R3, RZ, 0x1f, R26 ;  /* 0x0000001fff037819 */ /* 0x002fc4000001141a */
[----:B-----5:R-:W-:Y:S01]  /*2f300*/  SHF.R.S32.HI R0, RZ, 0x1f, R24 ;  /* 0x0000001fff007819 */ /* 0x020fe20000011418 */
[----:B------:R0:W-:Y:S04]  /*2f310*/  STL [R1+0x4c], R2 ;  /* 0x00004c0201007387 */ /* 0x0001e80000100800 */
[----:B------:R1:W-:Y:S04]  /*2f320*/  STL [R1+0x48], R3 ;  /* 0x0000480301007387 */ /* 0x0003e80000100800 */
[----:B------:R5:W-:Y:S01]  /*2f330*/  STL [R1+0x44], R0 ;  /* 0x0000440001007387 */ /* 0x000be20000100800 */
[----:B0-----:R-:W-:-:S02]  /*2f340*/  SHF.R.S32.HI R2, RZ, 0x1f, R10 ;  /* 0x0000001fff027819 */ /* 0x001fc4000001140a */
[----:B-1----:R-:W-:Y:S02]  /*2f350*/  SHF.R.S32.HI R3, RZ, 0x1f, R9 ;  /* 0x0000001fff037819 */ /* 0x002fe40000011409 */
        /* <DEDUP_REMOVED lines=26> */
[----:B------:R-:W-:Y:S04]  /*2f500*/  STL [R1+0xc], R3 ;  /* 0x00000c0301007387 */ /* 0x000fe80000100800 */
[----:B------:R-:W5:Y:S04]  /*2f510*/  LDL R17, [R1+0x574] ;  /* 0x0005740001117983 */ /* 0x000f680000100800 */
[----:B------:R1:W-:Y:S01]  /*2f520*/  STL [R1+0x8], R0 ;  /* 0x0000080001007387 */ /* 0x0003e20000100800 */
[----:B0-----:R-:W-:-:S02]  /*2f530*/  SHF.R.S32.HI R2, RZ, 0x1f, R12 ;  /* 0x0000001fff027819 */ /* 0x001fc4000001140c */
[----:B-1----:R-:W-:-:S03]  /*2f540*/  SHF.R.S32.HI R0, RZ, 0x1f, R11 ;  /* 0x0000001fff007819 */ /* 0x002fc6000001140b */
[----:B------:R-:W-:Y:S04]  /*2f550*/  STL [R1+0x4], R2 ;  /* 0x0000040201007387 */ /* 0x000fe80000100800 */
[----:B------:R-:W3:Y:S04]  /*2f560*/  LDL R12, [R1+0x588] ;  /* 0x00058800010c7983 */ /* 0x000ee80000100800 */
[----:B------:R-:W-:Y:S04]  /*2f570*/  STL [R1], R0 ;  /* 0x0000000001007387 */ /* 0x000fe80000100800 */
[----:B------:R-:W3:Y:S01]  /*2f580*/  LDL R11, [R1+0x58c] ;  /* 0x00058c00010b7983 */ /* 0x000ee20000100800 */
[----:B--2---:R-:W-:-:S05]  /*2f590*/  SHF.R.S32.HI R29, RZ, 0x1f, R29 ;  /* 0x0000001fff1d7819 */ /* 0x004fca000001141d */
[----:B------:R0:W-:Y:S04]  /*2f5a0*/  STL [R1+0x3ffc], R29 ;  /* 0x003ffc1d01007387 */ /* 0x0001e80000100800 */
[----:B0-----:R-:W2:Y:S04]  /*2f5b0*/  LDL.LU R29, [R1+0x508] ;  /* 0x00050800011d7983 */ /* 0x001ea80000300800 */
[----:B------:R-:W3:Y:S04]  /*2f5c0*/  LDL R14, [R1+0x59c] ;  /* 0x00059c00010e7983 */ /* 0x000ee80000100800 */
[----:B------:R-:W3:Y:S04]  /*2f5d0*/  LDL R15, [R1+0x5a4] ;  /* 0x0005a400010f7983 */ /* 0x000ee80000100800 */
[----:B------:R-:W3:Y:S04]  /*2f5e0*/  LDL R16, [R1+0x5a8] ;  /* 0x0005a80001107983 */ /* 0x000ee80000100800 */
[----:B------:R-:W3:Y:S04]  /*2f5f0*/  LDL R25, [R1+0x5ac] ;  /* 0x0005ac0001197983 */ /* 0x000ee80000100800 */
[----:B------:R-:W3:Y:S04]  /*2f600*/  LDL R18, [R1+0x5b0] ;  /* 0x0005b00001127983 */ /* 0x000ee80000100800 */
[----:B------:R-:W3:Y:S01]  /*2f610*/  LDL R19, [R1+0x5b8] ;  /* 0x0005b80001137983 */ /* 0x000ee20000100800 */
[----:B----4-:R-:W-:-:S03]  /*2f620*/  SHF.R.S32.HI R4, RZ, 0x1f, R13 ;  /* 0x0000001fff047819 */ /* 0x010fc6000001140d */
[----:B------:R-:W4:Y:S04]  /*2f630*/  LDL R13, [R1+0x598] ;  /* 0x00059800010d7983 */ /* 0x000f280000100800 */
[----:B------:R-:W-:Y:S01]  /*2f640*/  STL [R1+0x3ff8], R4 ;  /* 0x003ff80401007387 */ /* 0x000fe20000100800 */
[----:B--2---:R-:W-:-:S03]  /*2f650*/  SHF.R.S32.HI R5, RZ, 0x1f, R29 ;  /* 0x0000001fff057819 */ /* 0x004fc6000001141d */
[----:B------:R-:W-:Y:S04]  /*2f660*/  STL [R1+0x4004], R29 ;  /* 0x0040041d01007387 */ /* 0x000fe80000100800 */
[----:B------:R0:W-:Y:S04]  /*2f670*/  STL [R1+0x3ff4], R5 ;  /* 0x003ff40501007387 */ /* 0x0001e80000100800 */
[----:B0-----:R-:W2:Y:S02]  /*2f680*/  LDL.LU R5, [R1+0x524] ;  /* 0x0005240001057983 */ /* 0x001ea40000300800 */
[----:B--2---:R-:W-:-:S02]  /*2f690*/  SHF.R.S32.HI R6, RZ, 0x1f, R5 ;  /* 0x0000001fff067819 */ /* 0x004fc40000011405 */
[----:B------:R-:W-:Y:S04]  /*2f6a0*/  STL [R1+0x4000], R5 ;  /* 0x0040000501007387 */ /* 0x000fe80000100800 */
[----:B------:R0:W-:Y:S04]  /*2f6b0*/  STL [R1+0x3ff0], R6 ;  /* 0x003ff00601007387 */ /* 0x0001e80000100800 */
[----:B0-----:R-:W2:Y:S02]  /*2f6c0*/  LDL.LU R6, [R1+0x540] ;  /* 0x0005400001067983 */ /* 0x001ea40000300800 */
[----:B--2---:R-:W-:-:S02]  /*2f6d0*/  SHF.R.S32.HI R7, RZ, 0x1f, R6 ;  /* 0x0000001fff077819 */ /* 0x004fc40000011406 */
[----:B------:R-:W-:Y:S04]  /*2f6e0*/  STL [R1+0x4008], R6 ;  /* 0x0040080601007387 */ /* 0x000fe80000100800 */
[----:B------:R0:W-:Y:S04]  /*2f6f0*/  STL [R1+0x3fec], R7 ;  /* 0x003fec0701007387 */ /* 0x0001e80000100800 */
[----:B0-----:R-:W2:Y:S01]  /*2f700*/  LDL.LU R7, [R1+0x564] ;  /* 0x0005640001077983 */ /* 0x001ea20000300800 */
[----:B-----5:R-:W-:Y:S02]  /*2f710*/  SHF.R.S32.HI R9, RZ, 0x1f, R17 ;  /* 0x0000001fff097819 */ /* 0x020fe40000011411 */
[----:B---3--:R-:W-:-:S02]  /*2f720*/  SHF.R.S32.HI R10, RZ, 0x1f, R12 ;  /* 0x0000001fff0a7819 */ /* 0x008fc4000001140c */
[----:B------:R-:W-:Y:S02]  /*2f730*/  SHF.R.S32.HI R11, RZ, 0x1f, R11 ;  /* 0x0000001fff0b7819 */ /* 0x000fe4000001140b */
[----:B--2---:R-:W-:-:S05]  /*2f740*/  SHF.R.S32.HI R8, RZ, 0x1f, R7 ;  /* 0x0000001fff087819 */ /* 0x004fca0000011407 */
[----:B------:R-:W-:Y:S04]  /*2f750*/  STL [R1+0x4010], R8 ;  /* 0x0040100801007387 */ /* 0x000fe80000100800 */
[----:B------:R-:W-:Y:S04]  /*2f760*/  STL [R1+0x400c], R7 ;  /* 0x00400c0701007387 */ /* 0x000fe80000100800 */
[----:B------:R-:W2:Y:S04]  /*2f770*/  LDL R20, [R1+0x5bc] ;  /* 0x0005bc0001147983 */ /* 0x000ea80000100800 */
[----:B------:R-:W-:Y:S04]  /*2f780*/  STL [R1+0x4014], R9 ;  /* 0x0040140901007387 */ /* 0x000fe80000100800 */
[----:B------:R-:W-:Y:S04]  /*2f790*/  STL [R1+0x4018], R10 ;  /* 0x0040180a01007387 */ /* 0x000fe80000100800 */
[----:B------:R0:W-:Y:S04]  /*2f7a0*/  STL [R1+0x3fe8], R11 ;  /* 0x003fe80b01007387 */ /* 0x0001e80000100800 */
[----:B0-----:R-:W3:Y:S01]  /*2f7b0*/  LDL.LU R11, [R1+0x590] ;  /* 0x00059000010b7983 */ /* 0x001ee20000300800 */
[----:B----4-:R-:W-:-:S02]  /*2f7c0*/  SHF.R.S32.HI R13, RZ, 0x1f, R13 ;  /* 0x0000001fff0d7819 */ /* 0x010fc4000001140d */
[----:B------:R-:W-:Y:S02]  /*2f7d0*/  SHF.R.S32.HI R14, RZ, 0x1f, R14 ;  /* 0x0000001fff0e7819 */ /* 0x000fe4000001140e */
[----:B------:R-:W-:Y:S02]  /*2f7e0*/  SHF.R.S32.HI R15, RZ, 0x1f, R15 ;  /* 0x0000001fff0f7819 */ /* 0x000fe4000001140f */
[----:B------:R-:W-:Y:S02]  /*2f7f0*/  SHF.R.S32.HI R16, RZ, 0x1f, R16 ;  /* 0x0000001fff107819 */ /* 0x000fe40000011410 */
[----:B------:R-:W-:Y:S02]  /*2f800*/  SHF.R.S32.HI R17, RZ, 0x1f, R25 ;  /* 0x0000001fff117819 */ /* 0x000fe40000011419 */
[----:B------:R-:W-:Y:S02]  /*2f810*/  SHF.R.S32.HI R18, RZ, 0x1f, R18 ;  /* 0x0000001fff127819 */ /* 0x000fe40000011412 */
[----:B------:R-:W-:-:S02]  /*2f820*/  SHF.R.S32.HI R19, RZ, 0x1f, R19 ;  /* 0x0000001fff137819 */ /* 0x000fc40000011413 */
[----:B---3--:R-:W-:-:S05]  /*2f830*/  SHF.R.S32.HI R12, RZ, 0x1f, R11 ;  /* 0x0000001fff0c7819 */ /* 0x008fca000001140b */
[----:B------:R-:W-:Y:S04]  /*2f840*/  STL [R1+0x4020], R12 ;  /* 0x0040200c01007387 */ /* 0x000fe80000100800 */
[----:B------:R-:W-:Y:S04]  /*2f850*/  STL [R1+0x401c], R11 ;  /* 0x00401c0b01007387 */ /* 0x000fe80000100800 */
[----:B------:R-:W3:Y:S04]  /*2f860*/  LDL R21, [R1+0x5c0] ;  /* 0x0005c00001157983 */ /* 0x000ee80000100800 */
[----:B------:R-:W-:Y:S04]  /*2f870*/  STL [R1+0x4024], R13 ;  /* 0x0040240d01007387 */ /* 0x000fe80000100800 */
[----:B------:R-:W4:Y:S04]  /*2f880*/  LDL R27, [R1+0x5c8] ;  /* 0x0005c800011b7983 */ /* 0x000f280000100800 */
[----:B------:R-:W-:Y:S04]  /*2f890*/  STL [R1+0x4028], R14 ;  /* 0x0040280e01007387 */ /* 0x000fe80000100800 */
[----:B------:R-:W5:Y:S04]  /*2f8a0*/  LDL R26, [R1+0x5cc] ;  /* 0x0005cc00011a7983 */ /* 0x000f680000100800 */
[----:B------:R-:W-:Y:S04]  /*2f8b0*/  STL [R1+0x402c], R15 ;  /* 0x00402c0f01007387 */ /* 0x000fe80000100800 */
[----:B------:R-:W3:Y:S04]  /*2f8c0*/  LDL R24, [R1+0x5d4] ;  /* 0x0005d40001187983 */ /* 0x000ee80000100800 */
[----:B------:R0:W-:Y:S04]  /*2f8d0*/  STL [R1+0x4030], R16 ;  /* 0x0040301001007387 */ /* 0x0001e80000100800 */
[----:B------:R-:W3:Y:S04]  /*2f8e0*/  LDL R25, [R1+0x5d8] ;  /* 0x0005d80001197983 */ /* 0x000ee80000100800 */
[----:B------:R1:W-:Y:S04]  /*2f8f0*/  STL [R1+0x4034], R17 ;  /* 0x0040341101007387 */ /* 0x0003e80000100800 */
[----:B------:R2:W-:Y:S04]  /*2f900*/  STL [R1+0x4038], R18 ;  /* 0x0040381201007387 */ /* 0x0005e80000100800 */
[----:B------:R-:W3:Y:S04]  /*2f910*/  LDL R6, [R1+0x5e8] ;  /* 0x0005e80001067983 */ /* 0x000ee80000100800 */
[----:B------:R-:W3:Y:S04]  /*2f920*/  LDL R29, [R1+0x5f0] ;  /* 0x0005f000011d7983 */ /* 0x000ee80000100800 */
[----:B------:R2:W-:Y:S04]  /*2f930*/  STL [R1+0x403c], R19 ;  /* 0x00403c1301007387 */ /* 0x0005e80000100800 */
[----:B------:R-:W3:Y:S04]  /*2f940*/  LDL R3, [R1+0x5f4] ;  /* 0x0005f40001037983 */ /* 0x000ee80000100800 */
[----:B0-----:R-:W3:Y:S04]  /*2f950*/  LDL R16, [R1+0x608] ;  /* 0x0006080001107983 */ /* 0x001ee80000100800 */
[----:B------:R-:W3:Y:S04]  /*2f960*/  LDL R15, [R1+0x60c] ;  /* 0x00060c00010f7983 */ /* 0x000ee80000100800 */
[----:B-1----:R-:W3:Y:S04]  /*2f970*/  LDL R17, [R1+0x604] ;  /* 0x0006040001117983 */ /* 0x002ee80000100800 */
[----:B--2---:R-:W2:Y:S04]  /*2f980*/  LDL R18, [R1+0x5fc] ;  /* 0x0005fc0001127983 */ /* 0x004ea80000100800 */
[----:B------:R-:W2:Y:S04]  /*2f990*/  LDL R14, [R1+0x610] ;  /* 0x00061000010e7983 */ /* 0x000ea80000100800 */
[----:B------:R-:W2:Y:S04]  /*2f9a0*/  LDL R13, [R1+0x618] ;  /* 0x00061800010d7983 */ /* 0x000ea80000100800 */
[----:B------:R-:W2:Y:S04]  /*2f9b0*/  LDL R19, [R1+0x5e4] ;  /* 0x0005e40001137983 */ /* 0x000ea80000100800 */
[----:B------:R-:W2:Y:S01]  /*2f9c0*/  LDL R11, [R1+0x61c] ;  /* 0x00061c00010b7983 */ /* 0x000ea20000100800 */
[----:B------:R-:W-:-:S03]  /*2f9d0*/  SHF.R.S32.HI R20, RZ, 0x1f, R20 ;  /* 0x0000001fff147819 */ /* 0x000fc60000011414 */
[----:B------:R-:W2:Y:S04]  /*2f9e0*/  LDL R2, [R1+0x620] ;  /* 0x0006200001027983 */ /* 0x000ea80000100800 */
[----:B------:R3:W-:Y:S04]  /*2f9f0*/  STL [R1+0x4064], R20 ;  /* 0x0040641401007387 */ /* 0x0007e80000100800 */
[----:B------:R-:W2:Y:S04]  /*2fa00*/  LDL R12, [R1+0x628] ;  /* 0x00062800010c7983 */ /* 0x000ea80000100800 */
[----:B------:R-:W2:Y:S04]  /*2fa10*/  LDL R0, [R1+0x62c] ;  /* 0x00062c0001007983 */ /* 0x000ea80000100800 */
[----:B------:R-:W2:Y:S04]  /*2fa20*/  LDL R10, [R1+0x64c] ;  /* 0x00064c00010a7983 */ /* 0x000ea80000100800 */
[----:B------:R-:W2:Y:S04]  /*2fa30*/  LDL R9, [R1+0x66c] ;  /* 0x00066c0001097983 */ /* 0x000ea80000100800 */
[----:B------:R-:W2:Y:S04]  /*2fa40*/  LDL R5, [R1+0x69c] ;  /* 0x00069c0001057983 */ /* 0x000ea80000100800 */
[----:B------:R-:W2:Y:S04]  /*2fa50*/  LDL R7, [R1+0x6b4] ;  /* 0x0006b40001077983 */ /* 0x000ea80000100800 */
[----:B------:R-:W2:Y:S04]  /*2fa60*/  LDL R8, [R1+0x6cc] ;  /* 0x0006cc0001087983 */ /* 0x000ea80000100800 */
[----:B------:R-:W2:Y:S01]  /*2fa70*/  LDL R4, [R1+0x6f8] ;  /* 0x0006f80001047983 */ /* 0x000ea20000100800 */
[----:B----4-:R-:W-:-:S03]  /*2fa80*/  SHF.R.S32.HI R22, RZ, 0x1f, R27 ;  /* 0x0000001fff167819 */ /* 0x010fc6000001141b */
[----:B------:R-:W4:Y:S01]  /*2fa90*/  LDL R27, [R1+0x630] ;  /* 0x00063000011b7983 */ /* 0x000f220000100800 */
[----:B-----5:R-:W-:-:S03]  /*2faa0*/  SHF.R.S32.HI R23, RZ, 0x1f, R26 ;  /* 0x0000001fff177819 */ /* 0x020fc6000001141a */
[----:B------:R-:W5:Y:S01]  /*2fab0*/  LDL R26, [R1+0x67c] ;  /* 0x00067c00011a7983 */ /* 0x000f620000100800 */
[----:B---3--:R-:W-:Y:S02]  /*2fac0*/  SHF.R.S32.HI R20, RZ, 0x1f, R6 ;  /* 0x0000001fff147819 */ /* 0x008fe40000011406 */
[----:B--2---:R-:W-:-:S05]  /*2fad0*/  SHF.R.S32.HI R19, RZ, 0x1f, R19 ;  /* 0x0000001fff137819 */ /* 0x004fca0000011413 */
[----:B------:R0:W-:Y:S04]  /*2fae0*/  STL [R1+0x18c], R19 ;  /* 0x00018c1301007387 */ /* 0x0001e80000100800 */
[----:B------:R-:W2:Y:S04]  /*2faf0*/  LDL R6, [R1+0x724] ;  /* 0x0007240001067983 */ /* 0x000ea80000100800 */
[----:B------:R1:W-:Y:S01]  /*2fb00*/  STL [R1+0x19c], R20 ;  /* 0x00019c1401007387 */ /* 0x0003e20000100800 */
[----:B0-----:R-:W-:-:S03]  /*2fb10*/  SHF.R.S32.HI R19, RZ, 0x1f, R29 ;  /* 0x0000001fff137819 */ /* 0x001fc6000001141d */
[----:B------:R-:W3:Y:S04]  /*2fb20*/  LDL R29, [R1+0x734] ;  /* 0x00073400011d7983 */ /* 0x000ee80000100800 */
[----:B------:R0:W-:Y:S01]  /*2fb30*/  STL [R1+0x1a0], R19 ;  /* 0x0001a01301007387 */ /* 0x0001e20000100800 */
[----:B-1----:R-:W-:-:S03]  /*2fb40*/  SHF.R.S32.HI R20, RZ, 0x1f, R3 ;  /* 0x0000001fff147819 */ /* 0x002fc60000011403 */
[----:B------:R-:W3:Y:S04]  /*2fb50*/  LDL R3, [R1+0x738] ;  /* 0x0007380001037983 */ /* 0x000ee80000100800 */
[----:B------:R-:W-:Y:S01]  /*2fb60*/  STL [R1+0x1a8], R20 ;  /* 0x0001a81401007387 */ /* 0x000fe20000100800 */
[----:B0-----:R-:W-:Y:S02]  /*2fb70*/  SHF.R.S32.HI R19, RZ, 0x1f, R18 ;  /* 0x0000001fff137819 */ /* 0x001fe40000011412 */
[----:B------:R-:W-:Y:S02]  /*2fb80*/  SHF.R.S32.HI R18, RZ, 0x1f, R17 ;  /* 0x0000001fff127819 */ /* 0x000fe40000011411 */
[----:B------:R-:W-:Y:S02]  /*2fb90*/  SHF.R.S32.HI R17, RZ, 0x1f, R16 ;  /* 0x0000001fff117819 */ /* 0x000fe40000011410 */
[----:B------:R-:W-:-:S02]  /*2fba0*/  SHF.R.S32.HI R16, RZ, 0x1f, R15 ;  /* 0x0000001fff107819 */ /* 0x000fc4000001140f */
[----:B------:R-:W-:Y:S01]  /*2fbb0*/  SHF.R.S32.HI R15, RZ, 0x1f, R14 ;  /* 0x0000001fff0f7819 */ /* 0x000fe2000001140e */
[----:B------:R-:W-:Y:S01]  /*2fbc0*/  STL [R1+0x1ac], R19 ;  /* 0x0001ac1301007387 */ /* 0x000fe20000100800 */
[----:B------:R-:W-:-:S03]  /*2fbd0*/  SHF.R.S32.HI R14, RZ, 0x1f, R13 ;  /* 0x0000001fff0e7819 */ /* 0x000fc6000001140d */
[----:B------:R-:W-:Y:S04]  /*2fbe0*/  STL [R1+0x1b0], R18 ;  /* 0x0001b01201007387 */ /* 0x000fe80000100800 */
[----:B------:R-:W-:Y:S04]  /*2fbf0*/  STL [R1+0x1b4], R17 ;  /* 0x0001b41101007387 */ /* 0x000fe80000100800 */
[----:B------:R-:W-:Y:S01]  /*2fc00*/  STL [R1+0x1b8], R16 ;  /* 0x0001b81001007387 */ /* 0x000fe20000100800 */
[----:B------:R-:W-:-:S03]  /*2fc10*/  SHF.R.S32.HI R13, RZ, 0x1f, R11 ;  /* 0x0000001fff0d7819 */ /* 0x000fc6000001140b */
[----:B------:R-:W-:Y:S01]  /*2fc20*/  STL [R1+0x1bc], R15 ;  /* 0x0001bc0f01007387 */ /* 0x000fe20000100800 */
[----:B------:R-:W-:-:S03]  /*2fc30*/  SHF.R.S32.HI R11, RZ, 0x1f, R2 ;  /* 0x0000001fff0b7819 */ /* 0x000fc60000011402 */
[----:B------:R-:W-:Y:S04]  /*2fc40*/  STL [R1+0x1c0], R14 ;  /* 0x0001c00e01007387 */ /* 0x000fe80000100800 */
[----:B------:R-:W3:Y:S04]  /*2fc50*/  LDL R2, [R1+0x744] ;  /* 0x0007440001027983 */ /* 0x000ee80000100800 */
[----:B------:R-:W-:Y:S01]  /*2fc60*/  STL [R1+0x1c4], R13 ;  /* 0x0001c40d01007387 */ /* 0x000fe20000100800 */
[----:B------:R-:W-:-:S03]  /*2fc70*/  SHF.R.S32.HI R12, RZ, 0x1f, R12 ;  /* 0x0000001fff0c7819 */ /* 0x000fc6000001140c */
[----:B------:R0:W-:Y:S02]  /*2fc80*/  STL [R1+0x1c8], R11 ;  /* 0x0001c80b01007387 */ /* 0x0001e40000100800 */
[----:B0-----:R-:W-:Y:S02]  /*2fc90*/  SHF.R.S32.HI R11, RZ, 0x1f, R0 ;  /* 0x0000001fff0b7819 */ /* 0x001fe40000011400 */
[----:B------:R-:W3:Y:S04]  /*2fca0*/  LDL R0, [R1+0x748] ;  /* 0x0007480001007983 */ /* 0x000ee80000100800 */
[----:B------:R-:W-:Y:S04]  /*2fcb0*/  STL [R1+0x1cc], R12 ;  /* 0x0001cc0c01007387 */ /* 0x000fe80000100800 */
[----:B------:R0:W-:Y:S02]  /*2fcc0*/  STL [R1+0x1d0], R11 ;  /* 0x0001d00b01007387 */ /* 0x0001e40000100800 */
[----:B0-----:R-:W-:-:S02]  /*2fcd0*/  SHF.R.S32.HI R11, RZ, 0x1f, R10 ;  /* 0x0000001fff0b7819 */ /* 0x001fc4000001140a */
[----:B------:R-:W-:Y:S02]  /*2fce0*/  SHF.R.S32.HI R10, RZ, 0x1f, R9 ;  /* 0x0000001fff0a7819 */ /* 0x000fe40000011409 */
[----:B----4-:R-:W-:Y:S02]  /*2fcf0*/  SHF.R.S32.HI R12, RZ, 0x1f, R27 ;  /* 0x0000001fff0c7819 */ /* 0x010fe4000001141b */
[----:B------:R-:W4:Y:S04]  /*2fd00*/  LDL R27, [R1+0x78c] ;  /* 0x00078c00011b7983 */ /* 0x000f280000100800 */
[----:B------:R-:W-:Y:S01]  /*2fd10*/  STL [R1+0x1d4], R12 ;  /* 0x0001d40c01007387 */ /* 0x000fe20000100800 */
[----:B-----5:R-:W-:-:S03]  /*2fd20*/  SHF.R.S32.HI R9, RZ, 0x1f, R26 ;  /* 0x0000001fff097819 */ /* 0x020fc6000001141a */
[----:B------:R-:W-:Y:S04]  /*2fd30*/  STL [R1+0x1d8], R11 ;  /* 0x0001d80b01007387 */ /* 0x000fe80000100800 */
[----:B------:R-:W5:Y:S04]  /*2fd40*/  LDL R26, [R1+0x7a4] ;  /* 0x0007a400011a7983 */ /* 0x000f680000100800 */
[----:B------:R0:W-:Y:S04]  /*2fd50*/  STL [R1+0x1e0], R10 ;  /* 0x0001e00a01007387 */ /* 0x0001e80000100800 */
[----:B------:R1:W-:Y:S01]  /*2fd60*/  STL [R1+0x1e8], R9 ;  /* 0x0001e80901007387 */ /* 0x0003e20000100800 */
[----:B------:R-:W-:-:S02]  /*2fd70*/  SHF.R.S32.HI R4, RZ, 0x1f, R4 ;  /* 0x0000001fff047819 */ /* 0x000fc40000011404 */
[----:B0-----:R-:W-:Y:S02]  /*2fd80*/  SHF.R.S32.HI R10, RZ, 0x1f, R5 ;  /* 0x0000001fff0a7819 */ /* 0x001fe40000011405 */
[----:B-1----:R-:W-:Y:S01]  /*2fd90*/  SHF.R.S32.HI R9, RZ, 0x1f, R7 ;  /* 0x0000001fff097819 */ /* 0x002fe20000011407 */
[----:B------:R-:W5:Y:S04]  /*2fda0*/  LDL R5, [R1+0x7cc] ;  /* 0x0007cc0001057983 */ /* 0x000f680000100800 */
[----:B------:R-:W-:Y:S01]  /*2fdb0*/  STL [R1+0x1ec], R10 ;  /* 0x0001ec0a01007387 */ /* 0x000fe20000100800 */
[----:B------:R-:W-:-:S03]  /*2fdc0*/  SHF.R.S32.HI R7, RZ, 0x1f, R8 ;  /* 0x0000001fff077819 */ /* 0x000fc60000011408 */
[----:B------:R-:W-:Y:S04]  /*2fdd0*/  STL [R1+0x1f0], R9 ;  /* 0x0001f00901007387 */ /* 0x000fe80000100800 */
[----:B------:R-:W5:Y:S04]  /*2fde0*/  LDL R20, [R1+0x7d0] ;  /* 0x0007d00001147983 */ /* 0x000f680000100800 */
[----:B------:R-:W-:Y:S04]  /*2fdf0*/  STL [R1+0x1f4], R7 ;  /* 0x0001f40701007387 */ /* 0x000fe80000100800 */
[----:B------:R-:W5:Y:S04]  /*2fe00*/  LDL R19, [R1+0x7f8] ;  /* 0x0007f80001137983 */ /* 0x000f680000100800 */
[----:B------:R0:W-:Y:S04]  /*2fe10*/  STL [R1+0x1f8], R4 ;  /* 0x0001f80401007387 */ /* 0x0001e80000100800 */
[----:B------:R-:W5:Y:S04]  /*2fe20*/  LDL R8, [R1+0x814] ;  /* 0x0008140001087983 */ /* 0x000f680000100800 */
[----:B0-----:R-:W5:Y:S01]  /*2fe30*/  LDL R4, [R1+0x818] ;  /* 0x0008180001047983 */ /* 0x001f620000100800 */
[----:B--2---:R-:W-:-:S02]  /*2fe40*/  SHF.R.S32.HI R7, RZ, 0x1f, R6 ;  /* 0x0000001fff077819 */ /* 0x004fc40000011406 */
[----:B---3--:R-:W-:Y:S02]  /*2fe50*/  SHF.R.S32.HI R6, RZ, 0x1f, R29 ;  /* 0x0000001fff067819 */ /* 0x008fe4000001141d */
[----:B------:R-:W2:Y:S01]  /*2fe60*/  LDL R29, [R1+0x838] ;  /* 0x00083800011d7983 */ /* 0x000ea20000100800 */
[----:B------:R-:W-:-:S03]  /*2fe70*/  SHF.R.S32.HI R3, RZ, 0x1f, R3 ;  /* 0x0000001fff037819 */ /* 0x000fc60000011403 */
[----:B------:R-:W-:Y:S04]  /*2fe80*/  STL [R1+0x1fc], R7 ;  /* 0x0001fc0701007387 */ /* 0x000fe80000100800 */
[----:B------:R-:W-:Y:S04]  /*2fe90*/  STL [R1+0x204], R6 ;  /* 0x0002040601007387 */ /* 0x000fe80000100800 */
[----:B------:R-:W3:Y:S04]  /*2fea0*/  LDL R18, [R1+0x834] ;  /* 0x0008340001127983 */ /* 0x000ee80000100800 */
[----:B------:R-:W3:Y:S04]  /*2feb0*/  LDL R17, [R1+0x830] ;  /* 0x0008300001117983 */ /* 0x000ee80000100800 */
[----:B------:R0:W-:Y:S04]  /*2fec0*/  STL [R1+0x208], R3 ;  /* 0x0002080301007387 */ /* 0x0001e80000100800 */
[----:B------:R-:W3:Y:S04]  /*2fed0*/  LDL R16, [R1+0x82c] ;  /* 0x00082c0001107983 */ /* 0x000ee80000100800 */
[----:B------:R-:W3:Y:S04]  /*2fee0*/  LDL R15, [R1+0x828] ;  /* 0x00082800010f7983 */ /* 0x000ee80000100800 */
[----:B------:R-:W3:Y:S04]  /*2fef0*/  LDL R14, [R1+0x824] ;  /* 0x00082400010e7983 */ /* 0x000ee80000100800 */
[----:B------:R-:W3:Y:S04]  /*2ff00*/  LDL R13, [R1+0x820] ;  /* 0x00082000010d7983 */ /* 0x000ee80000100800 */
[----:B------:R-:W3:Y:S04]  /*2ff10*/  LDL R11, [R1+0x81c] ;  /* 0x00081c00010b7983 */ /* 0x000ee80000100800 */
[----:B------:R-:W3:Y:S04]  /*2ff20*/  LDL R12, [R1+0x80c] ;  /* 0x00080c00010c7983 */ /* 0x000ee80000100800 */
[----:B0-----:R-:W3:Y:S01]  /*2ff30*/  LDL R3, [R1+0x810] ;  /* 0x0008100001037983 */ /* 0x001ee20000100800 */
[----:B------:R-:W-:-:S03]  /*2ff40*/  SHF.R.S32.HI R6, RZ, 0x1f, R2 ;  /* 0x0000001fff067819 */ /* 0x000fc60000011402 */
[----:B------:R-:W3:Y:S04]  /*2ff50*/  LDL R2, [R1+0x808] ;  /* 0x0008080001027983 */ /* 0x000ee80000100800 */
[----:B------:R4:W-:Y:S01]  /*2ff60*/  STL [R1+0x20c], R6 ;  /* 0x00020c0601007387 */ /* 0x0009e20000100800 */
[----:B------:R-:W-:-:S03]  /*2ff70*/  SHF.R.S32.HI R7, RZ, 0x1f, R0 ;  /* 0x0000001fff077819 */ /* 0x000fc60000011400 */
[----:B------:R-:W3:Y:S04]  /*2ff80*/  LDL R0, [R1+0x804] ;  /* 0x0008040001007983 */ /* 0x000ee80000100800 */
[----:B------:R-:W-:Y:S04]  /*2ff90*/  STL [R1+0x214], R7 ;  /* 0x0002140701007387 */ /* 0x000fe80000100800 */
[----:B------:R-:W3:Y:S04]  /*2ffa0*/  LDL R10, [R1+0x800] ;  /* 0x00080000010a7983 */ /* 0x000ee80000100800 */
[----:B------:R-:W3:Y:S01]  /*2ffb0*/  LDL R9, [R1+0x7fc] ;  /* 0x0007fc0001097983 */ /* 0x000ee20000100800 */
[----:B----4-:R-:W-:-:S05]  /*2ffc0*/  SHF.R.S32.HI R6, RZ, 0x1f, R27 ;  /* 0x0000001fff067819 */ /* 0x010fca000001141b */
[----:B------:R5:W-:Y:S04]  /*2ffd0*/  STL [R1+0x21c], R6 ;  /* 0x00021c0601007387 */ /* 0x000be80000100800 */
[----:B------:R-:W4:Y:S01]  /*2ffe0*/  LDL R27, [R1+0x7f4] ;  /* 0x0007f400011b7983 */ /* 0x000f220000100800 */
[----:B-----5:R-:W-:-:S03]  /*2fff0*/  SHF.R.S32.HI R6, RZ, 0x1f, R26 ;  /* 0x0000001fff067819 */ /* 0x020fc6000001141a */
[----:B------:R-:W5:Y:S04]  /*30000*/  LDL R26, [R1+0x7f0] ;  /* 0x0007f000011a7983 */ /* 0x000f680000100800 */
[----:B------:R0:W-:Y:S01]  /*30010*/  STL [R1+0x220], R6 ;  /* 0x0002200601007387 */ /* 0x0001e20000100800 */
[----:B------:R-:W-:-:S03]  /*30020*/  SHF.R.S32.HI R5, RZ, 0x1f, R5 ;  /* 0x0000001fff057819 */ /* 0x000fc60000011405 */
[----:B------:R-:W5:Y:S01]  /*30030*/  LDL R7, [R1+0x7ec] ;  /* 0x0007ec0001077983 */ /* 0x000f620000100800 */
[----:B------:R-:W-:-:S03]  /*30040*/  SHF.R.S32.HI R20, RZ, 0x1f, R20 ;  /* 0x0000001fff147819 */ /* 0x000fc60000011414 */
[----:B0-----:R-:W5:Y:S04]  /*30050*/  LDL R6, [R1+0x7e8] ;  /* 0x0007e80001067983 */ /* 0x001f680000100800 */
[----:B------:R0:W-:Y:S01]  /*30060*/  STL [R1+0x224], R5 ;  /* 0x0002240501007387 */ /* 0x0001e20000100800 */
[----:B------:R-:W-:-:S03]  /*30070*/  SHF.R.S32.HI R19, RZ, 0x1f, R19 ;  /* 0x0000001fff137819 */ /* 0x000fc60000011413 */
[----:B0-----:R-:W5:Y:S04]  /*30080*/  LDL R5, [R1+0x7e4] ;  /* 0x0007e40001057983 */ /* 0x001f680000100800 */
[----:B------:R0:W-:Y:S04]  /*30090*/  STL [R1+0x228], R20 ;  /* 0x0002281401007387 */ /* 0x0001e80000100800 */
[----:B------:R1:W-:Y:S01]  /*300a0*/  STL [R1+0x22c], R19 ;  /* 0x00022c1301007387 */ /* 0x0003e20000100800 */
[----:B0-----:R-:W-:Y:S02]  /*300b0*/  SHF.R.S32.HI R20, RZ, 0x1f, R8 ;  /* 0x0000001fff147819 */ /* 0x001fe40000011408 */
[----:B-1----:R-:W-:Y:S01]  /*300c0*/  SHF.R.S32.HI R19, RZ, 0x1f, R4 ;  /* 0x0000001fff137819 */ /* 0x002fe20000011404 */
[----:B------:R-:W5:Y:S04]  /*300d0*/  LDL R8, [R1+0x7e0] ;  /* 0x0007e00001087983 */ /* 0x000f680000100800 */
[----:B------:R2:W-:Y:S04]  /*300e0*/  STL [R1+0x230], R20 ;  /* 0x0002301401007387 */ /* 0x0005e80000100800 */
[----:B------:R-:W5:Y:S04]  /*300f0*/  LDL R4, [R1+0x7dc] ;  /* 0x0007dc0001047983 */ /* 0x000f680000100800 */
[----:B------:R3:W-:Y:S01]  /*30100*/  STL [R1+0x234], R19 ;  /* 0x0002341301007387 */ /* 0x0007e20000100800 */
[----:B--2---:R-:W-:-:S03]  /*30110*/  SHF.R.S32.HI R20, RZ, 0x1f, R29 ;  /* 0x0000001fff147819 */ /* 0x004fc6000001141d */
[----:B------:R-:W2:Y:S01]  /*30120*/  LDL R29, [R1+0x7d8] ;  /* 0x0007d800011d7983 */ /* 0x000ea20000100800 */
[----:B---3--:R-:W-:Y:S02]  /*30130*/  SHF.R.S32.HI R19, RZ, 0x1f, R18 ;  /* 0x0000001fff137819 */ /* 0x008fe40000011412 */
[----:B------:R-:W-:Y:S02]  /*30140*/  SHF.R.S32.HI R18, RZ, 0x1f, R17 ;  /* 0x0000001fff127819 */ /* 0x000fe40000011411 */
[----:B------:R-:W-:Y:S02]  /*30150*/  SHF.R.S32.HI R17, RZ, 0x1f, R16 ;  /* 0x0000001fff117819 */ /* 0x000fe40000011410 */
[----:B------:R-:W-:Y:S01]  /*30160*/  SHF.R.S32.HI R16, RZ, 0x1f, R15 ;  /* 0x0000001fff107819 */ /* 0x000fe2000001140f */
[----:B------:R-:W-:Y:S01]  /*30170*/  STL [R1+0x238], R20 ;  /* 0x0002381401007387 */ /* 0x000fe20000100800 */
[----:B------:R-:W-:-:S03]  /*30180*/  SHF.R.S32.HI R15, RZ, 0x1f, R14 ;  /* 0x0000001fff0f7819 */ /* 0x000fc6000001140e */
        /* <DEDUP_REMOVED lines=15> */
[----:B------:R0:W-:Y:S04]  /*30280*/  STL [R1+0x264], R12 ;  /* 0x0002640c01007387 */ /* 0x0001e80000100800 */
[----:B------:R1:W-:Y:S01]  /*30290*/  STL [R1+0x268], R11 ;  /* 0x0002680b01007387 */ /* 0x0003e20000100800 */
[----:B0-----:R-:W-:-:S03]  /*302a0*/  SHF.R.S32.HI R12, RZ, 0x1f, R0 ;  /* 0x0000001fff0c7819 */ /* 0x001fc60000011400 */
[----:B------:R-:W3:Y:S01]  /*302b0*/  LDL R0, [R1+0x7c4] ;  /* 0x0007c40001007983 */ /* 0x000ee20000100800 */
[----:B-1----:R-:W-:-:S03]  /*302c0*/  SHF.R.S32.HI R11, RZ, 0x1f, R10 ;  /* 0x0000001fff0b7819 */ /* 0x002fc6000001140a */
[----:B------:R-:W-:Y:S01]  /*302d0*/  STL [R1+0x26c], R12 ;  /* 0x00026c0c01007387 */ /* 0x000fe20000100800 */
[----:B------:R-:W-:-:S03]  /*302e0*/  SHF.R.S32.HI R9, RZ, 0x1f, R9 ;  /* 0x0000001fff097819 */ /* 0x000fc60000011409 */
[----:B------:R-:W-:Y:S01]  /*302f0*/  STL [R1+0x274], R11 ;  /* 0x0002740b01007387 */ /* 0x000fe20000100800 */
[----:B----4-:R-:W-:-:S03]  /*30300*/  SHF.R.S32.HI R10, RZ, 0x1f, R27 ;  /* 0x0000001fff0a7819 */ /* 0x010fc6000001141b */
[----:B------:R-:W4:Y:S04]  /*30310*/  LDL R27, [R1+0x7c0] ;  /* 0x0007c000011b7983 */ /* 0x000f280000100800 */
[----:B------:R5:W-:Y:S04]  /*30320*/  STL [R1+0x278], R9 ;  /* 0x0002780901007387 */ /* 0x000be80000100800 */
[----:B------:R-:W-:Y:S01]  /*30330*/  STL [R1+0x27c], R10 ;  /* 0x00027c0a01007387 */ /* 0x000fe20000100800 */
[----:B-----5:R-:W-:-:S03]  /*30340*/  SHF.R.S32.HI R9, RZ, 0x1f, R26 ;  /* 0x0000001fff097819 */ /* 0x020fc6000001141a */
[----:B------:R-:W5:Y:S01]  /*30350*/  LDL R26, [R1+0x7bc] ;  /* 0x0007bc00011a7983 */ /* 0x000f620000100800 */
[----:B------:R-:W-:-:S03]  /*30360*/  SHF.R.S32.HI R7, RZ, 0x1f, R7 ;  /* 0x0000001fff077819 */ /* 0x000fc60000011407 */
[----:B------:R-:W-:Y:S01]  /*30370*/  STL [R1+0x280], R9 ;  /* 0x0002800901007387 */ /* 0x000fe20000100800 */
[----:B------:R-:W-:-:S03]  /*30380*/  SHF.R.S32.HI R6, RZ, 0x1f, R6 ;  /* 0x0000001fff067819 */ /* 0x000fc60000011406 */
[----:B------:R-:W-:Y:S04]  /*30390*/  STL [R1+0x284], R7 ;  /* 0x0002840701007387 */ /* 0x000fe80000100800 */
[----:B------:R-:W5:Y:S04]  /*303a0*/  LDL R20, [R1+0x7b8] ;  /* 0x0007b80001147983 */ /* 0x000f680000100800 */
[----:B------:R0:W-:Y:S04]  /*303b0*/  STL [R1+0x288], R6 ;  /* 0x0002880601007387 */ /* 0x0001e80000100800 */
[----:B------:R-:W5:Y:S01]  /*303c0*/  LDL R19, [R1+0x7b4] ;  /* 0x0007b40001137983 */ /* 0x000f620000100800 */
[----:B------:R-:W-:-:S05]  /*303d0*/  SHF.R.S32.HI R5, RZ, 0x1f, R5 ;  /* 0x0000001fff057819 */ /* 0x000fca0000011405 */
[----:B------:R1:W-:Y:S04]  /*303e0*/  STL [R1+0x28c], R5 ;  /* 0x00028c0501007387 */ /* 0x0003e80000100800 */
[----:B0-----:R-:W5:Y:S04]  /*303f0*/  LDL R6, [R1+0x7b0] ;  /* 0x0007b00001067983 */ /* 0x001f680000100800 */
[----:B-1----:R-:W5:Y:S01]  /*30400*/  LDL R5, [R1+0x7ac] ;  /* 0x0007ac0001057983 */ /* 0x002f620000100800 */
[----:B------:R-:W-:Y:S02]  /*30410*/  SHF.R.S32.HI R7, RZ, 0x1f, R8 ;  /* 0x0000001fff077819 */ /* 0x000fe40000011408 */
[----:B------:R-:W-:-:S02]  /*30420*/  SHF.R.S32.HI R8, RZ, 0x1f, R4 ;  /* 0x0000001fff087819 */ /* 0x000fc40000011404 */
[----:B------:R-:W5:Y:S04]  /*30430*/  LDL R4, [R1+0x7a8] ;  /* 0x0007a80001047983 */ /* 0x000f680000100800 */
[----:B------:R2:W-:Y:S04]  /*30440*/  STL [R1+0x290], R7 ;  /* 0x0002900701007387 */ /* 0x0005e80000100800 */
[----:B------:R-:W-:Y:S04]  /*30450*/  STL [R1+0x294], R8 ;  /* 0x0002940801007387 */ /* 0x000fe80000100800 */
[----:B------:R-:W5:Y:S04]  /*30460*/  LDL R18, [R1+0x7a0] ;  /* 0x0007a00001127983 */ /* 0x000f680000100800 */
[----:B------:R-:W5:Y:S01]  /*30470*/  LDL R17, [R1+0x79c] ;  /* 0x00079c0001117983 */ /* 0x000f620000100800 */
[----:B--2---:R-:W-:-:S05]  /*30480*/  SHF.R.S32.HI R7, RZ, 0x1f, R29 ;  /* 0x0000001fff077819 */ /* 0x004fca000001141d */
[----:B------:R3:W-:Y:S04]  /*30490*/  STL [R1+0x298], R7 ;  /* 0x0002980701007387 */ /* 0x0007e80000100800 */
[----:B------:R-:W2:Y:S04]  /*304a0*/  LDL R16, [R1+0x798] ;  /* 0x0007980001107983 */ /* 0x000ea80000100800 */
[----:B------:R-:W2:Y:S04]  /*304b0*/  LDL R15, [R1+0x794] ;  /* 0x00079400010f7983 */ /* 0x000ea80000100800 */
[----:B------:R-:W2:Y:S04]  /*304c0*/  LDL R14, [R1+0x790] ;  /* 0x00079000010e7983 */ /* 0x000ea80000100800 */
[----:B------:R-:W2:Y:S04]  /*304d0*/  LDL R13, [R1+0x788] ;  /* 0x00078800010d7983 */ /* 0x000ea80000100800 */
[----:B------:R-:W2:Y:S04]  /*304e0*/  LDL R11, [R1+0x784] ;  /* 0x00078400010b7983 */ /* 0x000ea80000100800 */
[----:B------:R-:W2:Y:S04]  /*304f0*/  LDL R29, [R1+0x780] ;  /* 0x00078000011d7983 */ /* 0x000ea80000100800 */
[----:B------:R-:W2:Y:S01]  /*30500*/  LDL R12, [R1+0x77c] ;  /* 0x00077c00010c7983 */ /* 0x000ea20000100800 */
[----:B---3--:R-:W-:-:S03]  /*30510*/  SHF.R.S32.HI R7, RZ, 0x1f, R3 ;  /* 0x0000001fff077819 */ /* 0x008fc60000011403 */
[----:B------:R-:W3:Y:S04]  /*30520*/  LDL R3, [R1+0x778] ;  /* 0x0007780001037983 */ /* 0x000ee80000100800 */
[----:B------:R0:W-:Y:S02]  /*30530*/  STL [R1+0x29c], R7 ;  /* 0x00029c0701007387 */ /* 0x0001e40000100800 */
[----:B0-----:R-:W-:Y:S02]  /*30540*/  SHF.R.S32.HI R7, RZ, 0x1f, R2 ;  /* 0x0000001fff077819 */ /* 0x001fe40000011402 */
[----:B------:R-:W3:Y:S04]  /*30550*/  LDL R2, [R1+0x774] ;  /* 0x0007740001027983 */ /* 0x000ee80000100800 */
[----:B------:R-:W-:Y:S04]  /*30560*/  STL [R1+0x2a0], R7 ;  /* 0x0002a00701007387 */ /* 0x000fe80000100800 */
[----:B------:R-:W3:Y:S04]  /*30570*/  LDL R10, [R1+0x770] ;  /* 0x00077000010a7983 */ /* 0x000ee80000100800 */
[----:B------:R-:W3:Y:S01]  /*30580*/  LDL R9, [R1+0x76c] ;  /* 0x00076c0001097983 */ /* 0x000ee20000100800 */
[----:B------:R-:W-:-:S05]  /*30590*/  SHF.R.S32.HI R0, RZ, 0x1f, R0 ;  /* 0x0000001fff007819 */ /* 0x000fca0000011400 */
[----:B------:R0:W-:Y:S04]  /*305a0*/  STL [R1+0x2a4], R0 ;  /* 0x0002a40001007387 */ /* 0x0001e80000100800 */
[----:B0-----:R-:W3:Y:S01]  /*305b0*/  LDL R0, [R1+0x768] ;  /* 0x0007680001007983 */ /* 0x001ee20000100800 */
[----:B----4-:R-:W-:-:S03]  /*305c0*/  SHF.R.S32.HI R7, RZ, 0x1f, R27 ;  /* 0x0000001fff077819 */ /* 0x010fc6000001141b */
[----:B------:R-:W4:Y:S04]  /*305d0*/  LDL R27, [R1+0x764] ;  /* 0x00076400011b7983 */ /* 0x000f280000100800 */
[----:B------:R0:W-:Y:S04]  /*305e0*/  STL [R1+0x2a8], R7 ;  /* 0x0002a80701007387 */ /* 0x0001e80000100800 */
[----:B------:R-:W4:Y:S01]  /*305f0*/  LDL R8, [R1+0x75c] ;  /* 0x00075c0001087983 */ /* 0x000f220000100800 */
[----:B-----5:R-:W-:-:S03]  /*30600*/  SHF.R.S32.HI R26, RZ, 0x1f, R26 ;  /* 0x0000001fff1a7819 */ /* 0x020fc6000001141a */
[----:B0-----:R-:W5:Y:S04]  /*30610*/  LDL R7, [R1+0x760] ;  /* 0x0007600001077983 */ /* 0x001f680000100800 */
[----:B------:R0:W-:Y:S04]  /*30620*/  STL [R1+0x2ac], R26 ;  /* 0x0002ac1a01007387 */ /* 0x0001e80000100800 */
[----:B0-----:R-:W5:Y:S01]  /*30630*/  LDL R26, [R1+0x758] ;  /* 0x00075800011a7983 */ /* 0x001f620000100800 */
[----:B------:R-:W-:Y:S02]  /*30640*/  SHF.R.S32.HI R20, RZ, 0x1f, R20 ;  /* 0x0000001fff147819 */ /* 0x000fe40000011414 */
[----:B------:R-:W-:-:S03]  /*30650*/  SHF.R.S32.HI R19, RZ, 0x1f, R19 ;  /* 0x0000001fff137819 */ /* 0x000fc60000011413 */
        /* <DEDUP_REMOVED lines=8> */
[----:B0-----:R-:W-:-:S03]  /*306e0*/  SHF.R.S32.HI R20, RZ, 0x1f, R4 ;  /* 0x0000001fff147819 */ /* 0x001fc60000011404 */
[----:B------:R-:W5:Y:S01]  /*306f0*/  LDL R4, [R1+0x74c] ;  /* 0x00074c0001047983 */ /* 0x000f620000100800 */
[----:B-1----:R-:W-:Y:S02]  /*30700*/  SHF.R.S32.HI R19, RZ, 0x1f, R18 ;  /* 0x0000001fff137819 */ /* 0x002fe40000011412 */
[----:B------:R-:W-:Y:S01]  /*30710*/  SHF.R.S32.HI R18, RZ, 0x1f, R17 ;  /* 0x0000001fff127819 */ /* 0x000fe20000011411 */
[----:B------:R-:W-:Y:S01]  /*30720*/  STL [R1+0x2c0], R20 ;  /* 0x0002c01401007387 */ /* 0x000fe20000100800 */
[----:B--2---:R-:W-:Y:S02]  /*30730*/  SHF.R.S32.HI R17, RZ, 0x1f, R16 ;  /* 0x0000001fff117819 */ /* 0x004fe40000011410 */
[----:B------:R-:W-:Y:S02]  /*30740*/  SHF.R.S32.HI R16, RZ, 0x1f, R15 ;  /* 0x0000001fff107819 */ /* 0x000fe4000001140f */
        /* <DEDUP_REMOVED lines=10> */
[----:B------:R-:W2:Y:S04]  /*307f0*/  LDL R29, [R1+0x740] ;  /* 0x00074000011d7983 */ /* 0x000ea80000100800 */
[----:B------:R-:W-:Y:S01]  /*30800*/  STL [R1+0x2dc], R13 ;  /* 0x0002dc0d01007387 */ /* 0x000fe20000100800 */
[----:B------:R-:W-:-:S03]  /*30810*/  SHF.R.S32.HI R12, RZ, 0x1f, R12 ;  /* 0x0000001fff0c7819 */ /* 0x000fc6000001140c */
[----:B------:R3:W-:Y:S02]  /*30820*/  STL [R1+0x2e0], R11 ;  /* 0x0002e00b01007387 */ /* 0x0007e40000100800 */
[----:B---3--:R-:W-:Y:S02]  /*30830*/  SHF.R.S32.HI R11, RZ, 0x1f, R3 ;  /* 0x0000001fff0b7819 */ /* 0x008fe40000011403 */
        /* <DEDUP_REMOVED lines=9> */
[----:B------:R-:W-:-:S03]  /*308d0*/  SHF.R.S32.HI R9, RZ, 0x1f, R0 ;  /* 0x0000001fff097819 */ /* 0x000fc60000011400 */
[----:B------:R-:W3:Y:S04]  /*308e0*/  LDL R0, [R1+0x72c] ;  /* 0x00072c0001007983 */ /* 0x000ee80000100800 */
[----:B------:R4:W-:Y:S04]  /*308f0*/  STL [R1+0x2f4], R10 ;  /* 0x0002f40a01007387 */ /* 0x0009e80000100800 */
[----:B------:R5:W-:Y:S01]  /*30900*/  STL [R1+0x2f8], R9 ;  /* 0x0002f80901007387 */ /* 0x000be20000100800 */
[----:B----4-:R-:W-:-:S03]  /*30910*/  SHF.R.S32.HI R10, RZ, 0x1f, R27 ;  /* 0x0000001fff0a7819 */ /* 0x010fc6000001141b */
[----:B------:R-:W4:Y:S04]  /*30920*/  LDL R27, [R1+0x728] ;  /* 0x00072800011b7983 */ /* 0x000f280000100800 */
[----:B------:R-:W-:Y:S01]  /*30930*/  STL [R1+0x2fc], R10 ;  /* 0x0002fc0a01007387 */ /* 0x000fe20000100800 */
[----:B------:R-:W-:Y:S02]  /*30940*/  SHF.R.S32.HI R8, RZ, 0x1f, R8 ;  /* 0x0000001fff087819 */ /* 0x000fe40000011408 */
[----:B-----5:R-:W-:-:S05]  /*30950*/  SHF.R.S32.HI R9, RZ, 0x1f, R7 ;  /* 0x0000001fff097819 */ /* 0x020fca0000011407 */
[----:B------:R-:W-:Y:S04]  /*30960*/  STL [R1+0x300], R9 ;  /* 0x0003000901007387 */ /* 0x000fe80000100800 */
[----:B------:R-:W5:Y:S04]  /*30970*/  LDL R20, [R1+0x720] ;  /* 0x0007200001147983 */ /* 0x000f680000100800 */
[----:B------:R0:W-:Y:S04]  /*30980*/  STL [R1+0x304], R8 ;  /* 0x0003040801007387 */ /* 0x0001e80000100800 */
[----:B------:R-:W5:Y:S01]  /*30990*/  LDL R19, [R1+0x71c] ;  /* 0x00071c0001137983 */ /* 0x000f620000100800 */
[----:B------:R-:W-:-:S05]  /*309a0*/  SHF.R.S32.HI R7, RZ, 0x1f, R26 ;  /* 0x0000001fff077819 */ /* 0x000fca000001141a */
[----:B------:R1:W-:Y:S04]  /*309b0*/  STL [R1+0x308], R7 ;  /* 0x0003080701007387 */ /* 0x0003e80000100800 */
[----:B0-----:R-:W5:Y:S04]  /*309c0*/  LDL R8, [R1+0x718] ;  /* 0x0007180001087983 */ /* 0x001f680000100800 */
[----:B------:R-:W5:Y:S01]  /*309d0*/  LDL R26, [R1+0x714] ;  /* 0x00071400011a7983 */ /* 0x000f620000100800 */
[----:B-1----:R-:W-:Y:S02]  /*309e0*/  SHF.R.S32.HI R7, RZ, 0x1f, R6 ;  /* 0x0000001fff077819 */ /* 0x002fe40000011406 */
[----:B------:R-:W-:-:S02]  /*309f0*/  SHF.R.S32.HI R6, RZ, 0x1f, R5 ;  /* 0x0000001fff067819 */ /* 0x000fc40000011405 */
[----:B------:R-:W5:Y:S04]  /*30a00*/  LDL R5, [R1+0x710] ;  /* 0x0007100001057983 */ /* 0x000f680000100800 */
[----:B------:R-:W-:Y:S04]  /*30a10*/  STL [R1+0x30c], R7 ;  /* 0x00030c0701007387 */ /* 0x000fe80000100800 */
[----:B------:R-:W-:Y:S04]  /*30a20*/  STL [R1+0x310], R6 ;  /* 0x0003100601007387 */ /* 0x000fe80000100800 */
[----:B------:R-:W5:Y:S04]  /*30a30*/  LDL R18, [R1+0x70c] ;  /* 0x00070c0001127983 */ /* 0x000f680000100800 */
[----:B------:R-:W5:Y:S01]  /*30a40*/  LDL R17, [R1+0x708] ;  /* 0x0007080001117983 */ /* 0x000f620000100800 */
[----:B------:R-:W-:-:S05]  /*30a50*/  SHF.R.S32.HI R4, RZ, 0x1f, R4 ;  /* 0x0000001fff047819 */ /* 0x000fca0000011404 */
[----:B------:R0:W-:Y:S04]  /*30a60*/  STL [R1+0x314], R4 ;  /* 0x0003140401007387 */ /* 0x0001e80000100800 */
[----:B------:R-:W5:Y:S04]  /*30a70*/  LDL R16, [R1+0x704] ;  /* 0x0007040001107983 */ /* 0x000f680000100800 */
[----:B------:R-:W5:Y:S04]  /*30a80*/  LDL R15, [R1+0x700] ;  /* 0x00070000010f7983 */ /* 0x000f680000100800 */
[----:B------:R-:W5:Y:S04]  /*30a90*/  LDL R14, [R1+0x6fc] ;  /* 0x0006fc00010e7983 */ /* 0x000f680000100800 */
[----:B------:R-:W5:Y:S04]  /*30aa0*/  LDL R13, [R1+0x6f4] ;  /* 0x0006f400010d7983 */ /* 0x000f680000100800 */
[----:B------:R-:W5:Y:S04]  /*30ab0*/  LDL R11, [R1+0x6f0] ;  /* 0x0006f000010b7983 */ /* 0x000f680000100800 */
[----:B------:R-:W5:Y:S04]  /*30ac0*/  LDL R12, [R1+0x6e8] ;  /* 0x0006e800010c7983 */ /* 0x000f680000100800 */
[----:B0-----:R-:W5:Y:S01]  /*30ad0*/  LDL R4, [R1+0x6ec] ;  /* 0x0006ec0001047983 */ /* 0x001f620000100800 */
[----:B--2---:R-:W-:-:S03]  /*30ae0*/  SHF.R.S32.HI R6, RZ, 0x1f, R29 ;  /* 0x0000001fff067819 */ /* 0x004fc6000001141d */
[----:B------:R-:W2:Y:S04]  /*30af0*/  LDL R29, [R1+0x6e4] ;  /* 0x0006e400011d7983 */ /* 0x000ea80000100800 */
[----:B------:R3:W-:Y:S02]  /*30b00*/  STL [R1+0x318], R6 ;  /* 0x0003180601007387 */ /* 0x0007e40000100800 */
[----:B---3--:R-:W-:Y:S02]  /*30b10*/  SHF.R.S32.HI R6, RZ, 0x1f, R3 ;  /* 0x0000001fff067819 */ /* 0x008fe40000011403 */
[----:B------:R-:W3:Y:S04]  /*30b20*/  LDL R3, [R1+0x6e0] ;  /* 0x0006e00001037983 */ /* 0x000ee80000100800 */
[----:B------:R0:W-:Y:S04]  /*30b30*/  STL [R1+0x31c], R6 ;  /* 0x00031c0601007387 */ /* 0x0001e80000100800 */
[----:B------:R-:W3:Y:S04]  /*30b40*/  LDL R10, [R1+0x6dc] ;  /* 0x0006dc00010a7983 */ /* 0x000ee80000100800 */
[----:B------:R-:W3:Y:S01]  /*30b50*/  LDL R9, [R1+0x6d8] ;  /* 0x0006d80001097983 */ /* 0x000ee20000100800 */
[----:B------:R-:W-:-:S05]  /*30b60*/  SHF.R.S32.HI R2, RZ, 0x1f, R2 ;  /* 0x0000001fff027819 */ /* 0x000fca0000011402 */
[----:B------:R1:W-:Y:S01]  /*30b70*/  STL [R1+0x320], R2 ;  /* 0x0003200201007387 */ /* 0x0003e20000100800 */
[----:B0-----:R-:W-:-:S03]  /*30b80*/  SHF.R.S32.HI R6, RZ, 0x1f, R0 ;  /* 0x0000001fff067819 */ /* 0x001fc60000011400 */
[----:B------:R-:W3:Y:S04]  /*30b90*/  LDL R0, [R1+0x6d0] ;  /* 0x0006d00001007983 */ /* 0x000ee80000100800 */
[----:B-1----:R-:W3:Y:S04]  /*30ba0*/  LDL R2, [R1+0x6d4] ;  /* 0x0006d40001027983 */ /* 0x002ee80000100800 */
[----:B------:R0:W-:Y:S04]  /*30bb0*/  STL [R1+0x324], R6 ;  /* 0x0003240601007387 */ /* 0x0001e80000100800 */
[----:B------:R-:W3:Y:S04]  /*30bc0*/  LDL R7, [R1+0x6c8] ;  /* 0x0006c80001077983 */ /* 0x000ee80000100800 */
[----:B0-----:R-:W3:Y:S01]  /*30bd0*/  LDL R6, [R1+0x6c4] ;  /* 0x0006c40001067983 */ /* 0x001ee20000100800 */
[----:B----4-:R-:W-:-:S05]  /*30be0*/  SHF.R.S32.HI R27, RZ, 0x1f, R27 ;  /* 0x0000001fff1b7819 */ /* 0x010fca000001141b */
[----:B------:R0:W-:Y:S04]  /*30bf0*/  STL [R1+0x328], R27 ;  /* 0x0003281b01007387 */ /* 0x0001e80000100800 */
[----:B0-----:R-:W4:Y:S01]  /*30c00*/  LDL R27, [R1+0x6c0] ;  /* 0x0006c000011b7983 */ /* 0x001f220000100800 */
[----:B-----5:R-:W-:Y:S02]  /*30c10*/  SHF.R.S32.HI R20, RZ, 0x1f, R20 ;  /* 0x0000001fff147819 */ /* 0x020fe40000011414 */
        /* <DEDUP_REMOVED lines=13> */
[----:B------:R-:W-:Y:S04]  /*30cf0*/  STL [R1+0x33c], R20 ;  /* 0x00033c1401007387 */ /* 0x000fe80000100800 */
[----:B------:R-:W-:Y:S04]  /*30d00*/  STL [R1+0x340], R19 ;  /* 0x0003401301007387 */ /* 0x000fe80000100800 */
[----:B------:R-:W-:Y:S01]  /*30d10*/  STL [R1+0x344], R18 ;  /* 0x0003441201007387 */ /* 0x000fe20000100800 */
[----:B------:R-:W-:-:S02]  /*30d20*/  SHF.R.S32.HI R17, RZ, 0x1f, R16 ;  /* 0x0000001fff117819 */ /* 0x000fc40000011410 */
[----:B------:R-:W-:Y:S02]  /*30d30*/  SHF.R.S32.HI R16, RZ, 0x1f, R15 ;  /* 0x0000001fff107819 */ /* 0x000fe4000001140f */
[----:B------:R-:W-:Y:S02]  /*30d40*/  SHF.R.S32.HI R15, RZ, 0x1f, R14 ;  /* 0x0000001fff0f7819 */ /* 0x000fe4000001140e */
[----:B------:R-:W-:Y:S01]  /*30d50*/  SHF.R.S32.HI R14, RZ, 0x1f, R13 ;  /* 0x0000001fff0e7819 */ /* 0x000fe2000001140d */
[----:B------:R-:W-:Y:S04]  /*30d60*/  STL [R1+0x348], R17 ;  /* 0x0003481101007387 */ /* 0x000fe80000100800 */
[----:B------:R-:W-:Y:S01]  /*30d70*/  STL [R1+0x34c], R16 ;  /* 0x00034c1001007387 */ /* 0x000fe20000100800 */
[----:B------:R-:W-:-:S03]  /*30d80*/  SHF.R.S32.HI R13, RZ, 0x1f, R11 ;  /* 0x0000001fff0d7819 */ /* 0x000fc6000001140b */
[----:B------:R-:W-:Y:S01]  /*30d90*/  STL [R1+0x350], R15 ;  /* 0x0003500f01007387 */ /* 0x000fe20000100800 */
[----:B------:R-:W-:-:S03]  /*30da0*/  SHF.R.S32.HI R11, RZ, 0x1f, R4 ;  /* 0x0000001fff0b7819 */ /* 0x000fc60000011404 */
[----:B------:R-:W-:Y:S04]  /*30db0*/  STL [R1+0x354], R14 ;  /* 0x0003540e01007387 */ /* 0x000fe80000100800 */
[----:B------:R-:W5:Y:S04]  /*30dc0*/  LDL R4, [R1+0x6ac] ;  /* 0x0006ac0001047983 */ /* 0x000f680000100800 */
[----:B------:R-:W-:Y:S01]  /*30dd0*/  STL [R1+0x358], R13 ;  /* 0x0003580d01007387 */ /* 0x000fe20000100800 */
[----:B------:R-:W-:-:S03]  /*30de0*/  SHF.R.S32.HI R12, RZ, 0x1f, R12 ;  /* 0x0000001fff0c7819 */ /* 0x000fc6000001140c */
[----:B------:R2:W-:Y:S02]  /*30df0*/  STL [R1+0x35c], R11 ;  /* 0x00035c0b01007387 */ /* 0x0005e40000100800 */
[----:B--2---:R-:W-:Y:S02]  /*30e00*/  SHF.R.S32.HI R11, RZ, 0x1f, R29 ;  /* 0x0000001fff0b7819 */ /* 0x004fe4000001141d */
[----:B------:R-:W2:Y:S04]  /*30e10*/  LDL R29, [R1+0x6a8] ;  /* 0x0006a800011d7983 */ /* 0x000ea80000100800 */
[----:B------:R3:W-:Y:S04]  /*30e20*/  STL [R1+0x360], R12 ;  /* 0x0003600c01007387 */ /* 0x0007e80000100800 */
[----:B------:R0:W-:Y:S01]  /*30e30*/  STL [R1+0x364], R11 ;  /* 0x0003640b01007387 */ /* 0x0001e20000100800 */
[----:B---3--:R-:W-:-:S03]  /*30e40*/  SHF.R.S32.HI R12, RZ, 0x1f, R3 ;  /* 0x0000001fff0c7819 */ /* 0x008fc60000011403 */
[----:B------:R-:W3:Y:S01]  /*30e50*/  LDL R3, [R1+0x6a4] ;  /* 0x0006a40001037983 */ /* 0x000ee20000100800 */
[----:B0-----:R-:W-:-:S03]  /*30e60*/  SHF.R.S32.HI R11, RZ, 0x1f, R10 ;  /* 0x0000001fff0b7819 */ /* 0x001fc6000001140a */
[----:B------:R-:W-:Y:S01]  /*30e70*/  STL [R1+0x368], R12 ;  /* 0x0003680c01007387 */ /* 0x000fe20000100800 */
[----:B------:R-:W-:-:S03]  /*30e80*/  SHF.R.S32.HI R10, RZ, 0x1f, R9 ;  /* 0x0000001fff0a7819 */ /* 0x000fc60000011409 */
[----:B------:R-:W-:Y:S01]  /*30e90*/  STL [R1+0x36c], R11 ;  /* 0x00036c0b01007387 */ /* 0x000fe20000100800 */
[----:B------:R-:W-:-:S03]  /*30ea0*/  SHF.R.S32.HI R9, RZ, 0x1f, R2 ;  /* 0x0000001fff097819 */ /* 0x000fc60000011402 */
        /* <DEDUP_REMOVED lines=8> */
[----:B------:R-:W-:Y:S04]  /*30f30*/  STL [R1+0x37c], R9 ;  /* 0x00037c0901007387 */ /* 0x000fe80000100800 */
[----:B------:R-:W3:Y:S04]  /*30f40*/  LDL R20, [R1+0x694] ;  /* 0x0006940001147983 */ /* 0x000ee80000100800 */
[----:B------:R-:W-:Y:S04]  /*30f50*/  STL [R1+0x380], R7 ;  /* 0x0003800701007387 */ /* 0x000fe80000100800 */
[----:B------:R-:W3:Y:S01]  /*30f60*/  LDL R19, [R1+0x690] ;  /* 0x0006900001137983 */ /* 0x000ee20000100800 */
[----:B----4-:R-:W-:-:S05]  /*30f70*/  SHF.R.S32.HI R6, RZ, 0x1f, R27 ;  /* 0x0000001fff067819 */ /* 0x010fca000001141b */
[----:B------:R0:W-:Y:S04]  /*30f80*/  STL [R1+0x384], R6 ;  /* 0x0003840601007387 */ /* 0x0001e80000100800 */
[----:B------:R-:W4:Y:S04]  /*30f90*/  LDL R27, [R1+0x688] ;  /* 0x00068800011b7983 */ /* 0x000f280000100800 */
[----:B0-----:R-:W4:Y:S01]  /*30fa0*/  LDL R6, [R1+0x68c] ;  /* 0x00068c0001067983 */ /* 0x001f220000100800 */
[----:B-----5:R-:W-:-:S03]  /*30fb0*/  SHF.R.S32.HI R7, RZ, 0x1f, R26 ;  /* 0x0000001fff077819 */ /* 0x020fc6000001141a */
[----:B------:R-:W5:Y:S01]  /*30fc0*/  LDL R26, [R1+0x684] ;  /* 0x00068400011a7983 */ /* 0x000f620000100800 */
[----:B------:R-:W-:-:S05]  /*30fd0*/  SHF.R.S32.HI R8, RZ, 0x1f, R8 ;  /* 0x0000001fff087819 */ /* 0x000fca0000011408 */
        /* <DEDUP_REMOVED lines=13> */
[----:B------:R-:W-:-:S03]  /*310b0*/  SHF.R.S32.HI R7, RZ, 0x1f, R4 ;  /* 0x0000001fff077819 */ /* 0x000fc60000011404 */
[----:B------:R-:W5:Y:S04]  /*310c0*/  LDL R4, [R1+0x654] ;  /* 0x0006540001047983 */ /* 0x000f680000100800 */
[----:B------:R2:W-:Y:S02]  /*310d0*/  STL [R1+0x394], R7 ;  /* 0x0003940701007387 */ /* 0x0005e40000100800 */
[----:B--2---:R-:W-:Y:S02]  /*310e0*/  SHF.R.S32.HI R7, RZ, 0x1f, R29 ;  /* 0x0000001fff077819 */ /* 0x004fe4000001141d */
[----:B------:R-:W2:Y:S04]  /*310f0*/  LDL R29, [R1+0x650] ;  /* 0x00065000011d7983 */ /* 0x000ea80000100800 */
[----:B------:R-:W-:Y:S04]  /*31100*/  STL [R1+0x398], R7 ;  /* 0x0003980701007387 */ /* 0x000fe80000100800 */
[----:B------:R-:W2:Y:S04]  /*31110*/  LDL R10, [R1+0x648] ;  /* 0x00064800010a7983 */ /* 0x000ea80000100800 */
[----:B------:R-:W2:Y:S01]  /*31120*/  LDL R9, [R1+0x644] ;  /* 0x0006440001097983 */ /* 0x000ea20000100800 */
[----:B---3--:R-:W-:-:S05]  /*31130*/  SHF.R.S32.HI R3, RZ, 0x1f, R3 ;  /* 0x0000001fff037819 */ /* 0x008fca0000011403 */
[----:B------:R0:W-:Y:S04]  /*31140*/  STL [R1+0x39c], R3 ;  /* 0x00039c0301007387 */ /* 0x0001e80000100800 */
[----:B0-----:R-:W3:Y:S01]  /*31150*/  LDL R3, [R1+0x640] ;  /* 0x0006400001037983 */ /* 0x001ee20000100800 */
[----:B------:R-:W-:-:S03]  /*31160*/  SHF.R.S32.HI R7, RZ, 0x1f, R2 ;  /* 0x0000001fff077819 */ /* 0x000fc60000011402 */
[----:B------:R-:W3:Y:S04]  /*31170*/  LDL R2, [R1+0x63c] ;  /* 0x00063c0001027983 */ /* 0x000ee80000100800 */
[----:B------:R0:W-:Y:S04]  /*31180*/  STL [R1+0x3a0], R7 ;  /* 0x0003a00701007387 */ /* 0x0001e80000100800 */
[----:B------:R-:W3:Y:S01]  /*31190*/  LDL R8, [R1+0x634] ;  /* 0x0006340001087983 */ /* 0x000ee20000100800 */
[----:B------:R-:W-:-:S03]  /*311a0*/  SHF.R.S32.HI R0, RZ, 0x1f, R0 ;  /* 0x0000001fff007819 */ /* 0x000fc60000011400 */
[----:B0-----:R-:W3:Y:S04]  /*311b0*/  LDL R7, [R1+0x638] ;  /* 0x0006380001077983 */ /* 0x001ee80000100800 */
[----:B------:R0:W-:Y:S01]  /*311c0*/  STL [R1+0x3a4], R0 ;  /* 0x0003a40001007387 */ /* 0x0001e20000100800 */
[----:B------:R-:W-:-:S03]  /*311d0*/  SHF.R.S32.HI R20, RZ, 0x1f, R20 ;  /* 0x0000001fff147819 */ /* 0x000fc60000011414 */
[----:B0-----:R-:W3:Y:S01]  /*311e0*/  LDL R0, [R1+0x624] ;  /* 0x0006240001007983 */ /* 0x001ee20000100800 */
[----:B------:R-:W-:-:S03]  /*311f0*/  SHF.R.S32.HI R19, RZ, 0x1f, R19 ;  /* 0x0000001fff137819 */ /* 0x000fc60000011413 */
[----:B------:R-:W-:Y:S04]  /*31200*/  STL [R1+0x3a8], R20 ;  /* 0x0003a81401007387 */ /* 0x000fe80000100800 */
[----:B------:R4:W-:Y:S02]  /*31210*/  STL [R1+0x3ac], R19 ;  /* 0x0003ac1301007387 */ /* 0x0009e40000100800 */
[----:B----4-:R-:W-:Y:S02]  /*31220*/  SHF.R.S32.HI R19, RZ, 0x1f, R27 ;  /* 0x0000001fff137819 */ /* 0x010fe4000001141b */
[----:B------:R-:W-:Y:S02]  /*31230*/  SHF.R.S32.HI R20, RZ, 0x1f, R6 ;  /* 0x0000001fff147819 */ /* 0x000fe40000011406 */
[----:B------:R-:W4:Y:S04]  /*31240*/  LDL R6, [R1+0x614] ;  /* 0x0006140001067983 */ /* 0x000f280000100800 */
[----:B------:R5:W-:Y:S04]  /*31250*/  STL [R1+0x3b0], R20 ;  /* 0x0003b01401007387 */ /* 0x000be80000100800 */
[----:B------:R-:W4:Y:S04]  /*31260*/  LDL R27, [R1+0x600] ;  /* 0x00060000011b7983 */ /* 0x000f280000100800 */
[----:B------:R0:W-:Y:S01]  /*31270*/  STL [R1+0x3b4], R19 ;  /* 0x0003b41301007387 */ /* 0x0001e20000100800 */
[----:B-----5:R-:W-:-:S03]  /*31280*/  SHF.R.S32.HI R20, RZ, 0x1f, R26 ;  /* 0x0000001fff147819 */ /* 0x020fc6000001141a */
[----:B------:R-:W5:Y:S01]  /*31290*/  LDL R26, [R1+0x5f8] ;  /* 0x0005f800011a7983 */ /* 0x000f620000100800 */
[----:B0-----:R-:W-:Y:S02]  /*312a0*/  SHF.R.S32.HI R19, RZ, 0x1f, R18 ;  /* 0x0000001fff137819 */ /* 0x001fe40000011412 */
[----:B------:R-:W-:Y:S01]  /*312b0*/  SHF.R.S32.HI R18, RZ, 0x1f, R17 ;  /* 0x0000001fff127819 */ /* 0x000fe20000011411 */
[----:B------:R-:W-:Y:S04]  /*312c0*/  STL [R1+0x3b8], R20 ;  /* 0x0003b81401007387 */ /* 0x000fe80000100800 */
[----:B------:R-:W-:Y:S01]  /*312d0*/  STL [R1+0x3bc], R19 ;  /* 0x0003bc1301007387 */ /* 0x000fe20000100800 */
[----:B------:R-:W-:Y:S02]  /*312e0*/  SHF.R.S32.HI R17, RZ, 0x1f, R16 ;  /* 0x0000001fff117819 */ /* 0x000fe40000011410 */
[----:B------:R-:W-:-:S02]  /*312f0*/  SHF.R.S32.HI R16, RZ, 0x1f, R15 ;  /* 0x0000001fff107819 */ /* 0x000fc4000001140f */
[----:B------:R-:W-:Y:S02]  /*31300*/  SHF.R.S32.HI R15, RZ, 0x1f, R14 ;  /* 0x0000001fff0f7819 */ /* 0x000fe4000001140e */
[----:B------:R-:W-:Y:S01]  /*31310*/  SHF.R.S32.HI R14, RZ, 0x1f, R13 ;  /* 0x0000001fff0e7819 */ /* 0x000fe2000001140d */
[----:B------:R-:W-:Y:S04]  /*31320*/  STL [R1+0x3c0], R18 ;  /* 0x0003c01201007387 */ /* 0x000fe80000100800 */
[----:B------:R-:W-:Y:S01]  /*31330*/  STL [R1+0x3c4], R17 ;  /* 0x0003c41101007387 */ /* 0x000fe20000100800 */
[----:B------:R-:W-:-:S03]  /*31340*/  SHF.R.S32.HI R13, RZ, 0x1f, R11 ;  /* 0x0000001fff0d7819 */ /* 0x000fc6000001140b */
[----:B------:R-:W-:Y:S04]  /*31350*/  STL [R1+0x3c8], R16 ;  /* 0x0003c81001007387 */ /* 0x000fe80000100800 */
[----:B------:R-:W-:Y:S01]  /*31360*/  STL [R1+0x3cc], R15 ;  /* 0x0003cc0f01007387 */ /* 0x000fe20000100800 */
[----:B------:R-:W-:-:S03]  /*31370*/  SHF.R.S32.HI R11, RZ, 0x1f, R5 ;  /* 0x0000001fff0b7819 */ /* 0x000fc60000011405 */
[----:B------:R-:W-:Y:S04]  /*31380*/  STL [R1+0x3d0], R14 ;  /* 0x0003d00e01007387 */ /* 0x000fe80000100800 */
[----:B------:R-:W5:Y:S04]  /*31390*/  LDL R5, [R1+0x5ec] ;  /* 0x0005ec0001057983 */ /* 0x000f680000100800 */
[----:B------:R-:W-:Y:S01]  /*313a0*/  STL [R1+0x3d4], R13 ;  /* 0x0003d40d01007387 */ /* 0x000fe20000100800 */
[----:B------:R-:W-:-:S03]  /*313b0*/  SHF.R.S32.HI R12, RZ, 0x1f, R12 ;  /* 0x0000001fff0c7819 */ /* 0x000fc6000001140c */
[----:B------:R0:W-:Y:S02]  /*313c0*/  STL [R1+0x3d8], R11 ;  /* 0x0003d80b01007387 */ /* 0x0001e40000100800 */
[----:B0-----:R-:W-:Y:S02]  /*313d0*/  SHF.R.S32.HI R11, RZ, 0x1f, R4 ;  /* 0x0000001fff0b7819 */ /* 0x001fe40000011404 */
[----:B------:R-:W5:Y:S04]  /*313e0*/  LDL R4, [R1+0x5e0] ;  /* 0x0005e00001047983 */ /* 0x000f680000100800 */
[----:B------:R2:W-:Y:S04]  /*313f0*/  STL [R1+0x3dc], R12 ;  /* 0x0003dc0c01007387 */ /* 0x0005e80000100800 */
[----:B------:R0:W-:Y:S01]  /*31400*/  STL [R1+0x3e0], R11 ;  /* 0x0003e00b01007387 */ /* 0x0001e20000100800 */
[----:B--2---:R-:W-:-:S03]  /*31410*/  SHF.R.S32.HI R12, RZ, 0x1f, R29 ;  /* 0x0000001fff0c7819 */ /* 0x004fc6000001141d */
[----:B------:R-:W2:Y:S01]  /*31420*/  LDL R29, [R1+0x5d0] ;  /* 0x0005d000011d7983 */ /* 0x000ea20000100800 */
[----:B0-----:R-:W-:-:S03]  /*31430*/  SHF.R.S32.HI R11, RZ, 0x1f, R10 ;  /* 0x0000001fff0b7819 */ /* 0x001fc6000001140a */
[----:B------:R-:W-:Y:S01]  /*31440*/  STL [R1+0x3e4], R12 ;  /* 0x0003e40c01007387 */ /* 0x000fe20000100800 */
[----:B------:R-:W-:-:S03]  /*31450*/  SHF.R.S32.HI R10, RZ, 0x1f, R9 ;  /* 0x0000001fff0a7819 */ /* 0x000fc60000011409 */
[----:B------:R-:W-:Y:S01]  /*31460*/  STL [R1+0x3e8], R11 ;  /* 0x0003e80b01007387 */ /* 0x000fe20000100800 */
[----:B---3--:R-:W-:-:S03]  /*31470*/  SHF.R.S32.HI R9, RZ, 0x1f, R3 ;  /* 0x0000001fff097819 */ /* 0x008fc60000011403 */
        /* <DEDUP_REMOVED lines=12> */
[----:B------:R-:W-:-:S05]  /*31540*/  SHF.R.S32.HI R0, RZ, 0x1f, R0 ;  /* 0x0000001fff007819 */ /* 0x000fca0000011400 */
[----:B------:R0:W-:Y:S04]  /*31550*/  STL [R1+0x400], R0 ;  /* 0x0004000001007387 */ /* 0x0001e80000100800 */
[----:B------:R-:W3:Y:S04]  /*31560*/  LDL R8, [R1+0x584] ;  /* 0x0005840001087983 */ /* 0x000ee80000100800 */
[----:B0-----:R-:W3:Y:S01]  /*31570*/  LDL R0, [R1+0x580] ;  /* 0x0005800001007983 */ /* 0x001ee20000100800 */
[----:B----4-:R-:W-:Y:S02]  /*31580*/  SHF.R.S32.HI R6, RZ, 0x1f, R6 ;  /* 0x0000001fff067819 */ /* 0x010fe40000011406 */
[----:B------:R-:W-:-:S02]  /*31590*/  SHF.R.S32.HI R7, RZ, 0x1f, R27 ;  /* 0x0000001fff077819 */ /* 0x000fc4000001141b */
[----:B------:R-:W4:Y:S04]  /*315a0*/  LDL R27, [R1+0x57c] ;  /* 0x00057c00011b7983 */ /* 0x000f280000100800 */
[----:B------:R5:W-:Y:S04]  /*315b0*/  STL [R1+0x404], R6 ;  /* 0x0004040601007387 */ /* 0x000be80000100800 */
[----:B------:R-:W-:Y:S04]  /*315c0*/  STL [R1+0x408], R7 ;  /* 0x0004080701007387 */ /* 0x000fe80000100800 */
[----:B------:R-:W4:Y:S04]  /*315d0*/  LDL R18, [R1+0x578] ;  /* 0x0005780001127983 */ /* 0x000f280000100800 */
[----:B------:R-:W4:Y:S01]  /*315e0*/  LDL R17, [R1+0x570] ;  /* 0x0005700001117983 */ /* 0x000f220000100800 */
[----:B-----5:R-:W-:-:S05]  /*315f0*/  SHF.R.S32.HI R6, RZ, 0x1f, R26 ;  /* 0x0000001fff067819 */ /* 0x020fca000001141a */
[----:B------:R0:W-:Y:S04]  /*31600*/  STL [R1+0x40c], R6 ;  /* 0x00040c0601007387 */ /* 0x0001e80000100800 */
[----:B------:R-:W5:Y:S04]  /*31610*/  LDL R16, [R1+0x56c] ;  /* 0x00056c0001107983 */ /* 0x000f680000100800 */
[----:B------:R-:W5:Y:S04]  /*31620*/  LDL R15, [R1+0x568] ;  /* 0x00056800010f7983 */ /* 0x000f680000100800 */
[----:B------:R-:W5:Y:S04]  /*31630*/  LDL R14, [R1+0x560] ;  /* 0x00056000010e7983 */ /* 0x000f680000100800 */
[----:B------:R-:W5:Y:S04]  /*31640*/  LDL R13, [R1+0x55c] ;  /* 0x00055c00010d7983 */ /* 0x000f680000100800 */
[----:B------:R-:W5:Y:S04]  /*31650*/  LDL R11, [R1+0x558] ;  /* 0x00055800010b7983 */ /* 0x000f680000100800 */
[----:B------:R-:W5:Y:S04]  /*31660*/  LDL R26, [R1+0x554] ;  /* 0x00055400011a7983 */ /* 0x000f680000100800 */
[----:B------:R-:W5:Y:S01]  /*31670*/  LDL R12, [R1+0x550] ;  /* 0x00055000010c7983 */ /* 0x000f620000100800 */
[----:B0-----:R-:W-:-:S03]  /*31680*/  SHF.R.S32.HI R6, RZ, 0x1f, R5 ;  /* 0x0000001fff067819 */ /* 0x001fc60000011405 */
[----:B------:R-:W5:Y:S04]  /*31690*/  LDL R5, [R1+0x54c] ;  /* 0x00054c0001057983 */ /* 0x000f680000100800 */
[----:B------:R2:W-:Y:S01]  /*316a0*/  STL [R1+0x410], R6 ;  /* 0x0004100601007387 */ /* 0x0005e20000100800 */
[----:B------:R-:W-:-:S03]  /*316b0*/  SHF.R.S32.HI R7, RZ, 0x1f, R4 ;  /* 0x0000001fff077819 */ /* 0x000fc60000011404 */
[----:B------:R-:W5:Y:S04]  /*316c0*/  LDL R4, [R1+0x548] ;  /* 0x0005480001047983 */ /* 0x000f680000100800 */
[----:B------:R-:W-:Y:S04]  /*316d0*/  STL [R1+0x414], R7 ;  /* 0x0004140701007387 */ /* 0x000fe80000100800 */
[----:B------:R-:W5:Y:S04]  /*316e0*/  LDL R10, [R1+0x544] ;  /* 0x00054400010a7983 */ /* 0x000f680000100800 */
[----:B------:R-:W5:Y:S01]  /*316f0*/  LDL R9, [R1+0x53c] ;  /* 0x00053c0001097983 */ /* 0x000f620000100800 */
[----:B--2---:R-:W-:-:S05]  /*31700*/  SHF.R.S32.HI R6, RZ, 0x1f, R29 ;  /* 0x0000001fff067819 */ /* 0x004fca000001141d */
[----:B------:R3:W-:Y:S04]  /*31710*/  STL [R1+0x418], R6 ;  /* 0x0004180601007387 */ /* 0x0007e80000100800 */
[----:B------:R-:W2:Y:S01]  /*31720*/  LDL R29, [R1+0x538] ;  /* 0x00053800011d7983 */ /* 0x000ea20000100800 */
[----:B---3--:R-:W-:-:S03]  /*31730*/  SHF.R.S32.HI R6, RZ, 0x1f, R3 ;  /* 0x0000001fff067819 */ /* 0x008fc60000011403 */
        /* <DEDUP_REMOVED lines=9> */
[----:B------:R0:W-:Y:S04]  /*317d0*/  STL [R1+0x424], R20 ;  /* 0x0004241401007387 */ /* 0x0001e80000100800 */
[----:B------:R1:W-:Y:S01]  /*317e0*/  STL [R1+0x428], R19 ;  /* 0x0004281301007387 */ /* 0x0003e20000100800 */
[----:B0-----:R-:W-:-:S03]  /*317f0*/  SHF.R.S32.HI R20, RZ, 0x1f, R8 ;  /* 0x0000001fff147819 */ /* 0x001fc60000011408 */
[----:B------:R-:W3:Y:S04]  /*31800*/  LDL R8, [R1+0x520] ;  /* 0x0005200001087983 */ /* 0x000ee80000100800 */
[----:B------:R4:W-:Y:S01]  /*31810*/  STL [R1+0x42c], R20 ;  /* 0x00042c1401007387 */ /* 0x0009e20000100800 */
[----:B-1----:R-:W-:-:S03]  /*31820*/  SHF.R.S32.HI R19, RZ, 0x1f, R0 ;  /* 0x0000001fff137819 */ /* 0x002fc60000011400 */
[----:B------:R-:W3:Y:S04]  /*31830*/  LDL R0, [R1+0x51c] ;  /* 0x00051c0001007983 */ /* 0x000ee80000100800 */
[----:B------:R0:W-:Y:S01]  /*31840*/  STL [R1+0x430], R19 ;  /* 0x0004301301007387 */ /* 0x0001e20000100800 */
[----:B----4-:R-:W-:-:S03]  /*31850*/  SHF.R.S32.HI R20, RZ, 0x1f, R27 ;  /* 0x0000001fff147819 */ /* 0x010fc6000001141b */
[----:B------:R-:W4:Y:S01]  /*31860*/  LDL R27, [R1+0x518] ;  /* 0x00051800011b7983 */ /* 0x000f220000100800 */
[----:B0-----:R-:W-:Y:S02]  /*31870*/  SHF.R.S32.HI R19, RZ, 0x1f, R18 ;  /* 0x0000001fff137819 */ /* 0x001fe40000011412 */
[----:B------:R-:W-:Y:S01]  /*31880*/  SHF.R.S32.HI R18, RZ, 0x1f, R17 ;  /* 0x0000001fff127819 */ /* 0x000fe20000011411 */
[----:B------:R-:W-:Y:S04]  /*31890*/  STL [R1+0x434], R20 ;  /* 0x0004341401007387 */ /* 0x000fe80000100800 */
[----:B------:R-:W-:Y:S04]  /*318a0*/  STL [R1+0x438], R19 ;  /* 0x0004381301007387 */ /* 0x000fe80000100800 */
[----:B------:R-:W-:Y:S01]  /*318b0*/  STL [R1+0x43c], R18 ;  /* 0x00043c1201007387 */ /* 0x000fe20000100800 */
[----:B-----5:R-:W-:-:S02]  /*318c0*/  SHF.R.S32.HI R17, RZ, 0x1f, R16 ;  /* 0x0000001fff117819 */ /* 0x020fc40000011410 */
        /* <DEDUP_REMOVED lines=17> */
[----:B0-----:R-:W-:-:S02]  /*319e0*/  SHF.R.S32.HI R12, RZ, 0x1f, R4 ;  /* 0x0000001fff0c7819 */ /* 0x001fc40000011404 */
[----:B-1----:R-:W-:Y:S01]  /*319f0*/  SHF.R.S32.HI R11, RZ, 0x1f, R10 ;  /* 0x0000001fff0b7819 */ /* 0x002fe2000001140a */
[----:B------:R-:W5:Y:S04]  /*31a00*/  LDL R4, [R1+0x50c] ;  /* 0x00050c0001047983 */ /* 0x000f680000100800 */
[----:B------:R-:W-:Y:S01]  /*31a10*/  STL [R1+0x460], R12 ;  /* 0x0004600c01007387 */ /* 0x000fe20000100800 */
[----:B------:R-:W-:-:S03]  /*31a20*/  SHF.R.S32.HI R9, RZ, 0x1f, R9 ;  /* 0x0000001fff097819 */ /* 0x000fc60000011409 */
[----:B------:R-:W-:Y:S01]  /*31a30*/  STL [R1+0x464], R11 ;  /* 0x0004640b01007387 */ /* 0x000fe20000100800 */
[----:B--2---:R-:W-:-:S03]  /*31a40*/  SHF.R.S32.HI R10, RZ, 0x1f, R29 ;  /* 0x0000001fff0a7819 */ /* 0x004fc6000001141d */
[----:B------:R-:W2:Y:S04]  /*31a50*/  LDL R29, [R1+0x504] ;  /* 0x00050400011d7983 */ /* 0x000ea80000100800 */
[----:B------:R3:W-:Y:S04]  /*31a60*/  STL [R1+0x468], R9 ;  /* 0x0004680901007387 */ /* 0x0007e80000100800 */
[----:B------:R-:W-:Y:S01]  /*31a70*/  STL [R1+0x46c], R10 ;  /* 0x00046c0a01007387 */ /* 0x000fe20000100800 */
[----:B---3--:R-:W-:-:S03]  /*31a80*/  SHF.R.S32.HI R9, RZ, 0x1f, R3 ;  /* 0x0000001fff097819 */ /* 0x008fc60000011403 */
[----:B------:R-:W3:Y:S01]  /*31a90*/  LDL R3, [R1+0x500] ;  /* 0x0005000001037983 */ /* 0x000ee20000100800 */
[----:B------:R-:W-:-:S03]  /*31aa0*/  SHF.R.S32.HI R7, RZ, 0x1f, R7 ;  /* 0x0000001fff077819 */ /* 0x000fc60000011407 */
[----:B------:R-:W-:Y:S04]  /*31ab0*/  STL [R1+0x474], R9 ;  /* 0x0004740901007387 */ /* 0x000fe80000100800 */
[----:B------:R-:W-:Y:S04]  /*31ac0*/  STL [R1+0x478], R7 ;  /* 0x0004780701007387 */ /* 0x000fe80000100800 */
[----:B------:R-:W3:Y:S01]  /*31ad0*/  LDL R20, [R1+0x4fc] ;  /* 0x0004fc0001147983 */ /* 0x000ee20000100800 */
[----:B------:R-:W-:-:S05]  /*31ae0*/  SHF.R.S32.HI R6, RZ, 0x1f, R6 ;  /* 0x0000001fff067819 */ /* 0x000fca0000011406 */
[----:B------:R0:W-:Y:S04]  /*31af0*/  STL [R1+0x47c], R6 ;  /* 0x00047c0601007387 */ /* 0x0001e80000100800 */
[----:B------:R-:W3:Y:S01]  /*31b00*/  LDL R19, [R1+0x4f8] ;  /* 0x0004f80001137983 */ /* 0x000ee20000100800 */
[----:B------:R-:W-:-:S05]  /*31b10*/  SHF.R.S32.HI R2, RZ, 0x1f, R2 ;  /* 0x0000001fff027819 */ /* 0x000fca0000011402 */
[----:B------:R1:W-:Y:S04]  /*31b20*/  STL [R1+0x480], R2 ;  /* 0x0004800201007387 */ /* 0x0003e80000100800 */
[----:B0-----:R-:W3:Y:S04]  /*31b30*/  LDL R6, [R1+0x4f4] ;  /* 0x0004f40001067983 */ /* 0x001ee80000100800 */
[----:B-1----:R-:W3:Y:S01]  /*31b40*/  LDL R2, [R1+0x4f0] ;  /* 0x0004f00001027983 */ /* 0x002ee20000100800 */
[----:B------:R-:W-:Y:S02]  /*31b50*/  SHF.R.S32.HI R7, RZ, 0x1f, R8 ;  /* 0x0000001fff077819 */ /* 0x000fe40000011408 */
[----:B------:R-:W-:-:S02]  /*31b60*/  SHF.R.S32.HI R8, RZ, 0x1f, R0 ;  /* 0x0000001fff087819 */ /* 0x000fc40000011400 */
[----:B------:R-:W3:Y:S04]  /*31b70*/  LDL R0, [R1+0x4e8] ;  /* 0x0004e80001007983 */ /* 0x000ee80000100800 */
[----:B------:R4:W-:Y:S04]  /*31b80*/  STL [R1+0x484], R7 ;  /* 0x0004840701007387 */ /* 0x0009e80000100800 */
[----:B------:R-:W-:Y:S04]  /*31b90*/  STL [R1+0x488], R8 ;  /* 0x0004880801007387 */ /* 0x000fe80000100800 */
[----:B------:R-:W3:Y:S04]  /*31ba0*/  LDL R18, [R1+0x4e4] ;  /* 0x0004e40001127983 */ /* 0x000ee80000100800 */
[----:B------:R-:W3:Y:S01]  /*31bb0*/  LDL R17, [R1+0x4e0] ;  /* 0x0004e00001117983 */ /* 0x000ee20000100800 */
[----:B----4-:R-:W-:-:S05]  /*31bc0*/  SHF.R.S32.HI R7, RZ, 0x1f, R27 ;  /* 0x0000001fff077819 */ /* 0x010fca000001141b */
[----:B------:R5:W-:Y:S04]  /*31bd0*/  STL [R1+0x48c], R7 ;  /* 0x00048c0701007387 */ /* 0x000be80000100800 */
[----:B------:R-:W4:Y:S04]  /*31be0*/  LDL R16, [R1+0x4d4] ;  /* 0x0004d40001107983 */ /* 0x000f280000100800 */
[----:B------:R-:W4:Y:S04]  /*31bf0*/  LDL R15, [R1+0x4d0] ;  /* 0x0004d000010f7983 */ /* 0x000f280000100800 */
[----:B------:R-:W4:Y:S04]  /*31c00*/  LDL R14, [R1+0x4cc] ;  /* 0x0004cc00010e7983 */ /* 0x000f280000100800 */
[----:B------:R-:W4:Y:S04]  /*31c10*/  LDL R13, [R1+0x4c8] ;  /* 0x0004c800010d7983 */ /* 0x000f280000100800 */
[----:B------:R-:W4:Y:S04]  /*31c20*/  LDL R11, [R1+0x4c4] ;  /* 0x0004c400010b7983 */ /* 0x000f280000100800 */
[----:B------:R-:W4:Y:S04]  /*31c30*/  LDL R27, [R1+0x4c0] ;  /* 0x0004c000011b7983 */ /* 0x000f280000100800 */
[----:B------:R-:W4:Y:S01]  /*31c40*/  LDL R12, [R1+0x4bc] ;  /* 0x0004bc00010c7983 */ /* 0x000f220000100800 */
[----:B-----5:R-:W-:-:S03]  /*31c50*/  SHF.R.S32.HI R7, RZ, 0x1f, R26 ;  /* 0x0000001fff077819 */ /* 0x020fc6000001141a */
[----:B------:R-:W5:Y:S04]  /*31c60*/  LDL R26, [R1+0x4b8] ;  /* 0x0004b800011a7983 */ /* 0x000f680000100800 */
[----:B------:R0:W-:Y:S02]  /*31c70*/  STL [R1+0x490], R7 ;  /* 0x0004900701007387 */ /* 0x0001e40000100800 */
[----:B0-----:R-:W-:Y:S02]  /*31c80*/  SHF.R.S32.HI R7, RZ, 0x1f, R5 ;  /* 0x0000001fff077819 */ /* 0x001fe40000011405 */
[----:B------:R-:W5:Y:S04]  /*31c90*/  LDL R5, [R1+0x4b4] ;  /* 0x0004b40001057983 */ /* 0x000f680000100800 */
[----:B------:R2:W-:Y:S04]  /*31ca0*/  STL [R1+0x494], R7 ;  /* 0x0004940701007387 */ /* 0x0005e80000100800 */
[----:B------:R-:W5:Y:S04]  /*31cb0*/  LDL R10, [R1+0x83c] ;  /* 0x00083c00010a7983 */ /* 0x000f680000100800 */
[----:B------:R-:W5:Y:S01]  /*31cc0*/  LDL R9, [R1+0x844] ;  /* 0x0008440001097983 */ /* 0x000f620000100800 */
[----:B------:R-:W-:-:S05]  /*31cd0*/  SHF.R.S32.HI R4, RZ, 0x1f, R4 ;  /* 0x0000001fff047819 */ /* 0x000fca0000011404 */
[----:B------:R0:W-:Y:S01]  /*31ce0*/  STL [R1+0x498], R4 ;  /* 0x0004980401007387 */ /* 0x0001e20000100800 */
[----:B--2---:R-:W-:-:S03]  /*31cf0*/  SHF.R.S32.HI R7, RZ, 0x1f, R29 ;  /* 0x0000001fff077819 */ /* 0x004fc6000001141d */
[----:B------:R-:W2:Y:S04]  /*31d00*/  LDL R29, [R1+0x850] ;  /* 0x00085000011d7983 */ /* 0x000ea80000100800 */
[----:B0-----:R-:W2:Y:S04]  /*31d10*/  LDL R4, [R1+0x84c] ;  /* 0x00084c0001047983 */ /* 0x001ea80000100800 */
[----:B------:R0:W-:Y:S04]  /*31d20*/  STL [R1+0x49c], R7 ;  /* 0x00049c0701007387 */ /* 0x0001e80000100800 */
[----:B------:R-:W2:Y:S04]  /*31d30*/  LDL R8, [R1+0x85c] ;  /* 0x00085c0001087983 */ /* 0x000ea80000100800 */
[----:B0-----:R-:W2:Y:S01]  /*31d40*/  LDL R7, [R1+0x858] ;  /* 0x0008580001077983 */ /* 0x001ea20000100800 */
[----:B---3--:R-:W-:-:S05]  /*31d50*/  SHF.R.S32.HI R3, RZ, 0x1f, R3 ;  /* 0x0000001fff037819 */ /* 0x008fca0000011403 */
        /* <DEDUP_REMOVED lines=12> */
[----:B0-----:R-:W-:-:S03]  /*31e20*/  SHF.R.S32.HI R20, RZ, 0x1f, R0 ;  /* 0x0000001fff147819 */ /* 0x001fc60000011400 */
[----:B------:R-:W3:Y:S04]  /*31e30*/  LDL R0, [R1+0x878] ;  /* 0x0008780001007983 */ /* 0x000ee80000100800 */
[----:B------:R-:W-:Y:S01]  /*31e40*/  STL [R1+0x840], R20 ;  /* 0x0008401401007387 */ /* 0x000fe20000100800 */
[----:B-1----:R-:W-:Y:S02]  /*31e50*/  SHF.R.S32.HI R19, RZ, 0x1f, R18 ;  /* 0x0000001fff137819 */ /* 0x002fe40000011412 */
[----:B------:R-:W-:-:S03]  /*31e60*/  SHF.R.S32.HI R18, RZ, 0x1f, R17 ;  /* 0x0000001fff127819 */ /* 0x000fc60000011411 */
[----:B------:R-:W-:Y:S04]  /*31e70*/  STL [R1+0x848], R19 ;  /* 0x0008481301007387 */ /* 0x000fe80000100800 */
[----:B------:R-:W-:Y:S01]  /*31e80*/  STL [R1+0x854], R18 ;  /* 0x0008541201007387 */ /* 0x000fe20000100800 */
[----:B----4-:R-:W-:Y:S02]  /*31e90*/  SHF.R.S32.HI R17, RZ, 0x1f, R16 ;  /* 0x0000001fff117819 */ /* 0x010fe40000011410 */
        /* <DEDUP_REMOVED lines=9> */
[----:B------:R-:W4:Y:S04]  /*31f30*/  LDL R27, [R1+0x87c] ;  /* 0x00087c00011b7983 */ /* 0x000f280000100800 */
[----:B------:R-:W-:Y:S04]  /*31f40*/  STL [R1+0x888], R13 ;  /* 0x0008880d01007387 */ /* 0x000fe80000100800 */
[----:B------:R5:W-:Y:S02]  /*31f50*/  STL [R1+0x894], R11 ;  /* 0x0008940b01007387 */ /* 0x000be40000100800 */
[----:B-----5:R-:W-:-:S02]  /*31f60*/  SHF.R.S32.HI R11, RZ, 0x1f, R26 ;  /* 0x0000001fff0b7819 */ /* 0x020fc4000001141a */
[----:B------:R-:W5:Y:S01]  /*31f70*/  LDL R26, [R1+0x884] ;  /* 0x00088400011a7983 */ /* 0x000f620000100800 */
[----:B------:R-:W-:-:S05]  /*31f80*/  SHF.R.S32.HI R12, RZ, 0x1f, R12 ;  /* 0x0000001fff0c7819 */ /* 0x000fca000001140c */
[----:B------:R0:W-:Y:S04]  /*31f90*/  STL [R1+0x8a0], R12 ;  /* 0x0008a00c01007387 */ /* 0x0001e80000100800 */
[----:B------:R1:W-:Y:S01]  /*31fa0*/  STL [R1+0x8a8], R11 ;  /* 0x0008a80b01007387 */ /* 0x0003e20000100800 */
[----:B0-----:R-:W-:Y:S02]  /*31fb0*/  SHF.R.S32.HI R12, RZ, 0x1f, R5 ;  /* 0x0000001fff0c7819 */ /* 0x001fe40000011405 */
        /* <DEDUP_REMOVED lines=8> */
[----:B------:R1:W-:Y:S01]  /*32040*/  STL [R1+0x8d4], R9 ;  /* 0x0008d40901007387 */ /* 0x0003e20000100800 */
[----:B0-----:R-:W-:Y:S02]  /*32050*/  SHF.R.S32.HI R10, RZ, 0x1f, R29 ;  /* 0x0000001fff0a7819 */ /* 0x001fe4000001141d */
[----:B-1----:R-:W-:Y:S01]  /*32060*/  SHF.R.S32.HI R9, RZ, 0x1f, R7 ;  /* 0x0000001fff097819 */ /* 0x002fe20000011407 */
[----:B------:R-:W2:Y:S04]  /*32070*/  LDL R29, [R1+0x898] ;  /* 0x00089800011d7983 */ /* 0x000ea80000100800 */
[----:B------:R-:W-:Y:S01]  /*32080*/  STL [R1+0x8e0], R10 ;  /* 0x0008e00a01007387 */ /* 0x000fe20000100800 */
[----:B------:R-:W-:-:S03]  /*32090*/  SHF.R.S32.HI R7, RZ, 0x1f, R8 ;  /* 0x0000001fff077819 */ /* 0x000fc60000011408 */
[----:B------:R-:W-:Y:S04]  /*320a0*/  STL [R1+0x8ec], R9 ;  /* 0x0008ec0901007387 */ /* 0x000fe80000100800 */
[----:B------:R-:W2:Y:S04]  /*320b0*/  LDL R20, [R1+0x89c] ;  /* 0x00089c0001147983 */ /* 0x000ea80000100800 */
[----:B------:R-:W-:Y:S04]  /*320c0*/  STL [R1+0x8f4], R7 ;  /* 0x0008f40701007387 */ /* 0x000fe80000100800 */
[----:B------:R-:W2:Y:S01]  /*320d0*/  LDL R19, [R1+0x8a4] ;  /* 0x0008a40001137983 */ /* 0x000ea20000100800 */
[----:B---3--:R-:W-:-:S05]  /*320e0*/  SHF.R.S32.HI R3, RZ, 0x1f, R3 ;  /* 0x0000001fff037819 */ /* 0x008fca0000011403 */
[----:B------:R0:W-:Y:S04]  /*320f0*/  STL [R1+0x900], R3 ;  /* 0x0009000301007387 */ /* 0x0001e80000100800 */
[----:B------:R-:W3:Y:S04]  /*32100*/  LDL R8, [R1+0x8ac] ;  /* 0x0008ac0001087983 */ /* 0x000ee80000100800 */
[----:B0-----:R-:W3:Y:S01]  /*32110*/  LDL R3, [R1+0x8b0] ;  /* 0x0008b00001037983 */ /* 0x001ee20000100800 */
[----:B------:R-:W-:Y:S02]  /*32120*/  SHF.R.S32.HI R7, RZ, 0x1f, R6 ;  /* 0x0000001fff077819 */ /* 0x000fe40000011406 */
[----:B------:R-:W-:-:S02]  /*32130*/  SHF.R.S32.HI R6, RZ, 0x1f, R2 ;  /* 0x0000001fff067819 */ /* 0x000fc40000011402 */
[----:B------:R-:W3:Y:S04]  /*32140*/  LDL R2, [R1+0x8b8] ;  /* 0x0008b80001027983 */ /* 0x000ee80000100800 */
[----:B------:R-:W-:Y:S01]  /*32150*/  STL [R1+0x90c], R7 ;  /* 0x00090c0701007387 */ /* 0x000fe20000100800 */
[----:B------:R-:W-:-:S03]  /*32160*/  SHF.R.S32.HI R0, RZ, 0x1f, R0 ;  /* 0x0000001fff007819 */ /* 0x000fc60000011400 */
        /* <DEDUP_REMOVED lines=11> */
[----:B----4-:R-:W-:-:S03]  /*32220*/  SHF.R.S32.HI R6, RZ, 0x1f, R27 ;  /* 0x0000001fff067819 */ /* 0x010fc6000001141b */
[----:B------:R-:W4:Y:S04]  /*32230*/  LDL R27, [R1+0x8f8] ;  /* 0x0008f800011b7983 */ /* 0x000f280000100800 */
[----:B------:R5:W-:Y:S02]  /*32240*/  STL [R1+0x92c], R6 ;  /* 0x00092c0601007387 */ /* 0x000be40000100800 */
[----:B-----5:R-:W-:Y:S02]  /*32250*/  SHF.R.S32.HI R6, RZ, 0x1f, R26 ;  /* 0x0000001fff067819 */ /* 0x020fe4000001141a */
[----:B------:R-:W5:Y:S04]  /*32260*/  LDL R26, [R1+0x8fc] ;  /* 0x0008fc00011a7983 */ /* 0x000f680000100800 */
[----:B------:R-:W-:Y:S04]  /*32270*/  STL [R1+0x934], R6 ;  /* 0x0009340601007387 */ /* 0x000fe80000100800 */
[----:B------:R-:W5:Y:S04]  /*32280*/  LDL R10, [R1+0x904] ;  /* 0x00090400010a7983 */ /* 0x000f680000100800 */
[----:B------:R-:W5:Y:S01]  /*32290*/  LDL R9, [R1+0x908] ;  /* 0x0009080001097983 */ /* 0x000f620000100800 */
[----:B------:R-:W-:-:S05]  /*322a0*/  SHF.R.S32.HI R5, RZ, 0x1f, R5 ;  /* 0x0000001fff057819 */ /* 0x000fca0000011405 */
[----:B------:R0:W-:Y:S04]  /*322b0*/  STL [R1+0x940], R5 ;  /* 0x0009400501007387 */ /* 0x0001e80000100800 */
[----:B0-----:R-:W5:Y:S01]  /*322c0*/  LDL R5, [R1+0x910] ;  /* 0x0009100001057983 */ /* 0x001f620000100800 */
[----:B--2---:R-:W-:-:S03]  /*322d0*/  SHF.R.S32.HI R6, RZ, 0x1f, R4 ;  /* 0x0000001fff067819 */ /* 0x004fc60000011404 */
[----:B------:R-:W2:Y:S04]  /*322e0*/  LDL R4, [R1+0x914] ;  /* 0x0009140001047983 */ /* 0x000ea80000100800 */
[----:B------:R0:W-:Y:S04]  /*322f0*/  STL [R1+0x94c], R6 ;  /* 0x00094c0601007387 */ /* 0x0001e80000100800 */
[----:B------:R-:W2:Y:S01]  /*32300*/  LDL R7, [R1+0x91c] ;  /* 0x00091c0001077983 */ /* 0x000ea20000100800 */
[----:B------:R-:W-:-:S03]  /*32310*/  SHF.R.S32.HI R29, RZ, 0x1f, R29 ;  /* 0x0000001fff1d7819 */ /* 0x000fc6000001141d */
[----:B0-----:R-:W2:Y:S04]  /*32320*/  LDL R6, [R1+0x924] ;  /* 0x0009240001067983 */ /* 0x001ea80000100800 */
[----:B------:R0:W-:Y:S01]  /*32330*/  STL [R1+0x958], R29 ;  /* 0x0009581d01007387 */ /* 0x0001e20000100800 */
[----:B------:R-:W-:Y:S02]  /*32340*/  SHF.R.S32.HI R20, RZ, 0x1f, R20 ;  /* 0x0000001fff147819 */ /* 0x000fe40000011414 */
[----:B------:R-:W-:Y:S01]  /*32350*/  SHF.R.S32.HI R19, RZ, 0x1f, R19 ;  /* 0x0000001fff137819 */ /* 0x000fe20000011413 */
[----:B0-----:R-:W2:Y:S04]  /*32360*/  LDL R29, [R1+0x928] ;  /* 0x00092800011d7983 */ /* 0x001ea80000100800 */
[----:B------:R3:W-:Y:S04]  /*32370*/  STL [R1+0x960], R20 ;  /* 0x0009601401007387 */ /* 0x0007e80000100800 */
[----:B------:R0:W-:Y:S01]  /*32380*/  STL [R1+0x96c], R19 ;  /* 0x00096c1301007387 */ /* 0x0001e20000100800 */
[----:B---3--:R-:W-:-:S03]  /*32390*/  SHF.R.S32.HI R20, RZ, 0x1f, R8 ;  /* 0x0000001fff147819 */ /* 0x008fc60000011408 */
[----:B------:R-:W3:Y:S04]  /*323a0*/  LDL R8, [R1+0x930] ;  /* 0x0009300001087983 */ /* 0x000ee80000100800 */
[----:B------:R1:W-:Y:S01]  /*323b0*/  STL [R1+0x978], R20 ;  /* 0x0009781401007387 */ /* 0x0003e20000100800 */
[----:B0-----:R-:W-:-:S03]  /*323c0*/  SHF.R.S32.HI R19, RZ, 0x1f, R3 ;  /* 0x0000001fff137819 */ /* 0x001fc60000011403 */
[----:B------:R-:W3:Y:S04]  /*323d0*/  LDL R3, [R1+0x938] ;  /* 0x0009380001037983 */ /* 0x000ee80000100800 */
[----:B------:R0:W-:Y:S01]  /*323e0*/  STL [R1+0x980], R19 ;  /* 0x0009801301007387 */ /* 0x0001e20000100800 */
[----:B-1----:R-:W-:-:S03]  /*323f0*/  SHF.R.S32.HI R20, RZ, 0x1f, R2 ;  /* 0x0000001fff147819 */ /* 0x002fc60000011402 */
[----:B------:R-:W3:Y:S01]  /*32400*/  LDL R2, [R1+0x93c] ;  /* 0x00093c0001027983 */ /* 0x000ee20000100800 */
[----:B0-----:R-:W-:Y:S02]  /*32410*/  SHF.R.S32.HI R19, RZ, 0x1f, R18 ;  /* 0x0000001fff137819 */ /* 0x001fe40000011412 */
[----:B------:R-:W-:Y:S01]  /*32420*/  SHF.R.S32.HI R18, RZ, 0x1f, R17 ;  /* 0x0000001fff127819 */ /* 0x000fe20000011411 */
[----:B------:R-:W-:Y:S01]  /*32430*/  STL [R1+0x98c], R20 ;  /* 0x00098c1401007387 */ /* 0x000fe20000100800 */
[----:B------:R-:W-:Y:S02]  /*32440*/  SHF.R.S32.HI R17, RZ, 0x1f, R16 ;  /* 0x0000001fff117819 */ /* 0x000fe40000011410 */
        /* <DEDUP_REMOVED lines=15> */
[----:B----4-:R-:W-:Y:S02]  /*32540*/  SHF.R.S32.HI R11, RZ, 0x1f, R27 ;  /* 0x0000001fff0b7819 */ /* 0x010fe4000001141b */
[----:B------:R-:W4:Y:S04]  /*32550*/  LDL R27, [R1+0x948] ;  /* 0x00094800011b7983 */ /* 0x000f280000100800 */
[----:B------:R5:W-:Y:S04]  /*32560*/  STL [R1+0x9ec], R12 ;  /* 0x0009ec0c01007387 */ /* 0x000be80000100800 */
[----:B------:R0:W-:Y:S01]  /*32570*/  STL [R1+0x9f8], R11 ;  /* 0x0009f80b01007387 */ /* 0x0001e20000100800 */
[----:B-----5:R-:W-:-:S03]  /*32580*/  SHF.R.S32.HI R12, RZ, 0x1f, R26 ;  /* 0x0000001fff0c7819 */ /* 0x020fc6000001141a */
[----:B------:R-:W5:Y:S01]  /*32590*/  LDL R26, [R1+0x950] ;  /* 0x00095000011a7983 */ /* 0x000f620000100800 */
[----:B0-----:R-:W-:Y:S02]  /*325a0*/  SHF.R.S32.HI R11, RZ, 0x1f, R10 ;  /* 0x0000001fff0b7819 */ /* 0x001fe4000001140a */
[----:B------:R-:W-:Y:S01]  /*325b0*/  SHF.R.S32.HI R10, RZ, 0x1f, R9 ;  /* 0x0000001fff0a7819 */ /* 0x000fe20000011409 */
[----:B------:R-:W-:Y:S04]  /*325c0*/  STL [R1+0xa04], R12 ;  /* 0x000a040c01007387 */ /* 0x000fe80000100800 */
[----:B------:R-:W-:Y:S01]  /*325d0*/  STL [R1+0xa0c], R11 ;  /* 0x000a0c0b01007387 */ /* 0x000fe20000100800 */
[----:B------:R-:W-:-:S03]  /*325e0*/  SHF.R.S32.HI R9, RZ, 0x1f, R5 ;  /* 0x0000001fff097819 */ /* 0x000fc60000011405 */
[----:B------:R-:W5:Y:S04]  /*325f0*/  LDL R5, [R1+0x954] ;  /* 0x0009540001057983 */ /* 0x000f680000100800 */
[----:B------:R2:W-:Y:S04]  /*32600*/  STL [R1+0xa18], R10 ;  /* 0x000a180a01007387 */ /* 0x0005e80000100800 */
[----:B------:R0:W-:Y:S01]  /*32610*/  STL [R1+0xa24], R9 ;  /* 0x000a240901007387 */ /* 0x0001e20000100800 */
[----:B--2---:R-:W-:Y:S02]  /*32620*/  SHF.R.S32.HI R10, RZ, 0x1f, R4 ;  /* 0x0000001fff0a7819 */ /* 0x004fe40000011404 */
[----:B0-----:R-:W-:Y:S01]  /*32630*/  SHF.R.S32.HI R9, RZ, 0x1f, R7 ;  /* 0x0000001fff097819 */ /* 0x001fe20000011407 */
[----:B------:R-:W2:Y:S04]  /*32640*/  LDL R4, [R1+0x95c] ;  /* 0x00095c0001047983 */ /* 0x000ea80000100800 */
[----:B------:R-:W-:Y:S01]  /*32650*/  STL [R1+0xa30], R10 ;  /* 0x000a300a01007387 */ /* 0x000fe20000100800 */
[----:B------:R-:W-:-:S03]  /*32660*/  SHF.R.S32.HI R7, RZ, 0x1f, R6 ;  /* 0x0000001fff077819 */ /* 0x000fc60000011406 */
[----:B------:R-:W-:Y:S04]  /*32670*/  STL [R1+0xa38], R9 ;  /* 0x000a380901007387 */ /* 0x000fe80000100800 */
[----:B------:R-:W2:Y:S04]  /*32680*/  LDL R20, [R1+0x964] ;  /* 0x0009640001147983 */ /* 0x000ea80000100800 */
[----:B------:R-:W-:Y:S04]  /*32690*/  STL [R1+0xa44], R7 ;  /* 0x000a440701007387 */ /* 0x000fe80000100800 */
[----:B------:R-:W2:Y:S01]  /*326a0*/  LDL R19, [R1+0x968] ;  /* 0x0009680001137983 */ /* 0x000ea20000100800 */
[----:B------:R-:W-:-:S05]  /*326b0*/  SHF.R.S32.HI R6, RZ, 0x1f, R29 ;  /* 0x0000001fff067819 */ /* 0x000fca000001141d */
[----:B------:R0:W-:Y:S04]  /*326c0*/  STL [R1+0xa50], R6 ;  /* 0x000a500601007387 */ /* 0x0001e80000100800 */
[----:B------:R-:W2:Y:S04]  /*326d0*/  LDL R29, [R1+0x974] ;  /* 0x00097400011d7983 */ /* 0x000ea80000100800 */
[----:B0-----:R-:W2:Y:S01]  /*326e0*/  LDL R6, [R1+0x970] ;  /* 0x0009700001067983 */ /* 0x001ea20000100800 */
[----:B---3--:R-:W-:Y:S02]  /*326f0*/  SHF.R.S32.HI R8, RZ, 0x1f, R8 ;  /* 0x0000001fff087819 */ /* 0x008fe40000011408 */
[----:B------:R-:W-:-:S02]  /*32700*/  SHF.R.S32.HI R7, RZ, 0x1f, R3 ;  /* 0x0000001fff077819 */ /* 0x000fc40000011403 */
[----:B------:R-:W3:Y:S04]  /*32710*/  LDL R3, [R1+0x97c] ;  /* 0x00097c0001037983 */ /* 0x000ee80000100800 */
[----:B------:R-:W-:Y:S04]  /*32720*/  STL [R1+0xa58], R8 ;  /* 0x000a580801007387 */ /* 0x000fe80000100800 */
[----:B------:R-:W-:Y:S04]  /*32730*/  STL [R1+0xa64], R7 ;  /* 0x000a640701007387 */ /* 0x000fe80000100800 */
[----:B------:R-:W3:Y:S04]  /*32740*/  LDL R18, [R1+0x984] ;  /* 0x0009840001127983 */ /* 0x000ee80000100800 */
[----:B------:R-:W3:Y:S01]  /*32750*/  LDL R17, [R1+0x988] ;  /* 0x0009880001117983 */ /* 0x000ee20000100800 */
[----:B------:R-:W-:-:S05]  /*32760*/  SHF.R.S32.HI R2, RZ, 0x1f, R2 ;  /* 0x0000001fff027819 */ /* 0x000fca0000011402 */
        /* <DEDUP_REMOVED lines=11> */
[----:B----4-:R-:W-:-:S03]  /*32820*/  SHF.R.S32.HI R8, RZ, 0x1f, R27 ;  /* 0x0000001fff087819 */ /* 0x010fc6000001141b */
[----:B------:R-:W4:Y:S04]  /*32830*/  LDL R27, [R1+0x9c4] ;  /* 0x0009c400011b7983 */ /* 0x000f280000100800 */
[----:B------:R-:W-:Y:S04]  /*32840*/  STL [R1+0xa84], R8 ;  /* 0x000a840801007387 */ /* 0x000fe80000100800 */
[----:B------:R-:W4:Y:S04]  /*32850*/  LDL R10, [R1+0x9c8] ;  /* 0x0009c800010a7983 */ /* 0x000f280000100800 */
[----:B------:R-:W4:Y:S01]  /*32860*/  LDL R9, [R1+0x9d0] ;  /* 0x0009d00001097983 */ /* 0x000f220000100800 */
[----:B-----5:R-:W-:-:S05]  /*32870*/  SHF.R.S32.HI R7, RZ, 0x1f, R26 ;  /* 0x0000001fff077819 */ /* 0x020fca000001141a */
[----:B------:R0:W-:Y:S04]  /*32880*/  STL [R1+0xa90], R7 ;  /* 0x000a900701007387 */ /* 0x0001e80000100800 */
[----:B------:R-:W5:Y:S01]  /*32890*/  LDL R26, [R1+0x9d4] ;  /* 0x0009d400011a7983 */ /* 0x000f620000100800 */
[----:B0-----:R-:W-:-:S03]  /*328a0*/  SHF.R.S32.HI R7, RZ, 0x1f, R5 ;  /* 0x0000001fff077819 */ /* 0x001fc60000011405 */
[----:B------:R-:W5:Y:S04]  /*328b0*/  LDL R5, [R1+0x9dc] ;  /* 0x0009dc0001057983 */ /* 0x000f680000100800 */
[----:B------:R0:W-:Y:S04]  /*328c0*/  STL [R1+0xa98], R7 ;  /* 0x000a980701007387 */ /* 0x0001e80000100800 */
[----:B------:R-:W5:Y:S01]  /*328d0*/  LDL R8, [R1+0x9e8] ;  /* 0x0009e80001087983 */ /* 0x000f620000100800 */
[----:B--2---:R-:W-:-:S03]  /*328e0*/  SHF.R.S32.HI R4, RZ, 0x1f, R4 ;  /* 0x0000001fff047819 */ /* 0x004fc60000011404 */
[----:B0-----:R-:W2:Y:S01]  /*328f0*/  LDL R7, [R1+0x9e4] ;  /* 0x0009e40001077983 */ /* 0x001ea20000100800 */
[----:B------:R-:W-:-:S03]  /*32900*/  SHF.R.S32.HI R20, RZ, 0x1f, R20 ;  /* 0x0000001fff147819 */ /* 0x000fc60000011414 */
[----:B------:R0:W-:Y:S01]  /*32910*/  STL [R1+0xaa4], R4 ;  /* 0x000aa40401007387 */ /* 0x0001e20000100800 */
[----:B------:R-:W-:-:S03]  /*32920*/  SHF.R.S32.HI R19, RZ, 0x1f, R19 ;  /* 0x0000001fff137819 */ /* 0x000fc60000011413 */
[----:B0-----:R-:W2:Y:S04]  /*32930*/  LDL R4, [R1+0x9f0] ;  /* 0x0009f00001047983 */ /* 0x001ea80000100800 */
[----:B------:R-:W-:Y:S04]  /*32940*/  STL [R1+0xab0], R20 ;  /* 0x000ab01401007387 */ /* 0x000fe80000100800 */
[----:B------:R0:W-:Y:S02]  /*32950*/  STL [R1+0xab8], R19 ;  /* 0x000ab81301007387 */ /* 0x0001e40000100800 */
[----:B0-----:R-:W-:-:S02]  /*32960*/  SHF.R.S32.HI R19, RZ, 0x1f, R29 ;  /* 0x0000001fff137819 */ /* 0x001fc4000001141d */
[----:B------:R-:W-:Y:S02]  /*32970*/  SHF.R.S32.HI R20, RZ, 0x1f, R6 ;  /* 0x0000001fff147819 */ /* 0x000fe40000011406 */
[----:B------:R-:W2:Y:S04]  /*32980*/  LDL R6, [R1+0x9f4] ;  /* 0x0009f40001067983 */ /* 0x000ea80000100800 */
[----:B------:R3:W-:Y:S04]  /*32990*/  STL [R1+0xac4], R20 ;  /* 0x000ac41401007387 */ /* 0x0007e80000100800 */
[----:B------:R-:W2:Y:S04]  /*329a0*/  LDL R29, [R1+0x9fc] ;  /* 0x0009fc00011d7983 */ /* 0x000ea80000100800 */
[----:B------:R0:W-:Y:S01]  /*329b0*/  STL [R1+0xad0], R19 ;  /* 0x000ad01301007387 */ /* 0x0001e20000100800 */
[----:B---3--:R-:W-:-:S03]  /*329c0*/  SHF.R.S32.HI R20, RZ, 0x1f, R3 ;  /* 0x0000001fff147819 */ /* 0x008fc60000011403 */
        /* <DEDUP_REMOVED lines=10> */
[----:B------:R-:W-:Y:S01]  /*32a70*/  STL [R1+0xaf8], R17 ;  /* 0x000af81101007387 */ /* 0x000fe20000100800 */
[----:B------:R-:W-:-:S03]  /*32a80*/  SHF.R.S32.HI R13, RZ, 0x1f, R11 ;  /* 0x0000001fff0d7819 */ /* 0x000fc6000001140b */
[----:B------:R-:W-:Y:S01]  /*32a90*/  STL [R1+0xb04], R16 ;  /* 0x000b041001007387 */ /* 0x000fe20000100800 */
[----:B------:R-:W-:-:S03]  /*32aa0*/  SHF.R.S32.HI R11, RZ, 0x1f, R2 ;  /* 0x0000001fff0b7819 */ /* 0x000fc60000011402 */
[----:B------:R-:W-:Y:S04]  /*32ab0*/  STL [R1+0xb10], R15 ;  /* 0x000b100f01007387 */ /* 0x000fe80000100800 */
        /* <DEDUP_REMOVED lines=9> */
[----:B----4-:R-:W-:-:S03]  /*32b50*/  SHF.R.S32.HI R12, RZ, 0x1f, R27 ;  /* 0x0000001fff0c7819 */ /* 0x010fc6000001141b */
[----:B------:R-:W4:Y:S01]  /*32b60*/  LDL R27, [R1+0xa14] ;  /* 0x000a1400011b7983 */ /* 0x000f220000100800 */
[----:B0-----:R-:W-:-:S03]  /*32b70*/  SHF.R.S32.HI R11, RZ, 0x1f, R10 ;  /* 0x0000001fff0b7819 */ /* 0x001fc6000001140a */
[----:B------:R-:W-:Y:S01]  /*32b80*/  STL [R1+0xb54], R12 ;  /* 0x000b540c01007387 */ /* 0x000fe20000100800 */
[----:B------:R-:W-:-:S03]  /*32b90*/  SHF.R.S32.HI R10, RZ, 0x1f, R9 ;  /* 0x0000001fff0a7819 */ /* 0x000fc60000011409 */
[----:B------:R-:W-:Y:S01]  /*32ba0*/  STL [R1+0xb60], R11 ;  /* 0x000b600b01007387 */ /* 0x000fe20000100800 */
[----:B-----5:R-:W-:-:S03]  /*32bb0*/  SHF.R.S32.HI R9, RZ, 0x1f, R26 ;  /* 0x0000001fff097819 */ /* 0x020fc6000001141a */
[----:B------:R-:W5:Y:S04]  /*32bc0*/  LDL R26, [R1+0xa1c] ;  /* 0x000a1c00011a7983 */ /* 0x000f680000100800 */
[----:B------:R0:W-:Y:S04]  /*32bd0*/  STL [R1+0xb6c], R10 ;  /* 0x000b6c0a01007387 */ /* 0x0001e80000100800 */
[----:B------:R2:W-:Y:S01]  /*32be0*/  STL [R1+0xb74], R9 ;  /* 0x000b740901007387 */ /* 0x0005e20000100800 */
[----:B0-----:R-:W-:-:S03]  /*32bf0*/  SHF.R.S32.HI R10, RZ, 0x1f, R5 ;  /* 0x0000001fff0a7819 */ /* 0x001fc60000011405 */
[----:B------:R-:W5:Y:S04]  /*32c00*/  LDL R5, [R1+0xa20] ;  /* 0x000a200001057983 */ /* 0x000f680000100800 */
[----:B------:R-:W-:Y:S01]  /*32c10*/  STL [R1+0xb80], R10 ;  /* 0x000b800a01007387 */ /* 0x000fe20000100800 */
[----:B--2---:R-:W-:Y:S02]  /*32c20*/  SHF.R.S32.HI R9, RZ, 0x1f, R7 ;  /* 0x0000001fff097819 */ /* 0x004fe40000011407 */
        /* <DEDUP_REMOVED lines=9> */
[----:B------:R-:W-:Y:S02]  /*32cc0*/  SHF.R.S32.HI R7, RZ, 0x1f, R6 ;  /* 0x0000001fff077819 */ /* 0x000fe40000011406 */
[----:B------:R-:W-:-:S02]  /*32cd0*/  SHF.R.S32.HI R6, RZ, 0x1f, R29 ;  /* 0x0000001fff067819 */ /* 0x000fc4000001141d */
[----:B------:R-:W2:Y:S04]  /*32ce0*/  LDL R29, [R1+0xa40] ;  /* 0x000a4000011d7983 */ /* 0x000ea80000100800 */
[----:B------:R-:W-:Y:S04]  /*32cf0*/  STL [R1+0xbac], R7 ;  /* 0x000bac0701007387 */ /* 0x000fe80000100800 */
[----:B------:R-:W-:Y:S04]  /*32d00*/  STL [R1+0xbb4], R6 ;  /* 0x000bb40601007387 */ /* 0x000fe80000100800 */
[----:B------:R-:W2:Y:S04]  /*32d10*/  LDL R18, [R1+0xa48] ;  /* 0x000a480001127983 */ /* 0x000ea80000100800 */
[----:B------:R-:W2:Y:S01]  /*32d20*/  LDL R17, [R1+0xa4c] ;  /* 0x000a4c0001117983 */ /* 0x000ea20000100800 */
[----:B---3--:R-:W-:-:S05]  /*32d30*/  SHF.R.S32.HI R3, RZ, 0x1f, R3 ;  /* 0x0000001fff037819 */ /* 0x008fca0000011403 */
        /* <DEDUP_REMOVED lines=21> */
[----:B------:R0:W-:Y:S04]  /*32e90*/  STL [R1+0xbec], R6 ;  /* 0x000bec0601007387 */ /* 0x0001e80000100800 */
[----:B------:R-:W5:Y:S04]  /*32ea0*/  LDL R7, [R1+0xaa8] ;  /* 0x000aa80001077983 */ /* 0x000f680000100800 */
[----:B0-----:R-:W5:Y:S01]  /*32eb0*/  LDL R6, [R1+0xaac] ;  /* 0x000aac0001067983 */ /* 0x001f620000100800 */
[----:B------:R-:W-:-:S05]  /*32ec0*/  SHF.R.S32.HI R5, RZ, 0x1f, R5 ;  /* 0x0000001fff057819 */ /* 0x000fca0000011405 */
[----:B------:R0:W-:Y:S04]  /*32ed0*/  STL [R1+0xbf0], R5 ;  /* 0x000bf00501007387 */ /* 0x0001e80000100800 */
[----:B0-----:R-:W5:Y:S01]  /*32ee0*/  LDL R5, [R1+0xab4] ;  /* 0x000ab40001057983 */ /* 0x001f620000100800 */
[----:B--2---:R-:W-:Y:S02]  /*32ef0*/  SHF.R.S32.HI R20, RZ, 0x1f, R20 ;  /* 0x0000001fff147819 */ /* 0x004fe40000011414 */
[----:B------:R-:W-:-:S03]  /*32f00*/  SHF.R.S32.HI R19, RZ, 0x1f, R19 ;  /* 0x0000001fff137819 */ /* 0x000fc60000011413 */
[----:B------:R0:W-:Y:S04]  /*32f10*/  STL [R1+0xbfc], R20 ;  /* 0x000bfc1401007387 */ /* 0x0001e80000100800 */
[----:B------:R1:W-:Y:S01]  /*32f20*/  STL [R1+0xc08], R19 ;  /* 0x000c081301007387 */ /* 0x0003e20000100800 */
[----:B0-----:R-:W-:-:S03]  /*32f30*/  SHF.R.S32.HI R20, RZ, 0x1f, R8 ;  /* 0x0000001fff147819 */ /* 0x001fc60000011408 */
[----:B------:R-:W2:Y:S04]  /*32f40*/  LDL R8, [R1+0xabc] ;  /* 0x000abc0001087983 */ /* 0x000ea80000100800 */
[----:B------:R0:W-:Y:S01]  /*32f50*/  STL [R1+0xc10], R20 ;  /* 0x000c101401007387 */ /* 0x0001e20000100800 */
[----:B-1----:R-:W-:-:S03]  /*32f60*/  SHF.R.S32.HI R19, RZ, 0x1f, R4 ;  /* 0x0000001fff137819 */ /* 0x002fc60000011404 */
[----:B------:R-:W2:Y:S04]  /*32f70*/  LDL R4, [R1+0xac0] ;  /* 0x000ac00001047983 */ /* 0x000ea80000100800 */
[----:B------:R1:W-:Y:S01]  /*32f80*/  STL [R1+0xc1c], R19 ;  /* 0x000c1c1301007387 */ /* 0x0003e20000100800 */
[----:B0-----:R-:W-:-:S03]  /*32f90*/  SHF.R.S32.HI R20, RZ, 0x1f, R29 ;  /* 0x0000001fff147819 */ /* 0x001fc6000001141d */
[----:B------:R-:W2:Y:S01]  /*32fa0*/  LDL R29, [R1+0xac8] ;  /* 0x000ac800011d7983 */ /* 0x000ea20000100800 */
[----:B-1----:R-:W-:Y:S02]  /*32fb0*/  SHF.R.S32.HI R19, RZ, 0x1f, R18 ;  /* 0x0000001fff137819 */ /* 0x002fe40000011412 */
[----:B------:R-:W-:Y:S01]  /*32fc0*/  SHF.R.S32.HI R18, RZ, 0x1f, R17 ;  /* 0x0000001fff127819 */ /* 0x000fe20000011411 */
[----:B------:R-:W-:Y:S04]  /*32fd0*/  STL [R1+0xc28], R20 ;  /* 0x000c281401007387 */ /* 0x000fe80000100800 */
[----:B------:R-:W-:Y:S01]  /*32fe0*/  STL [R1+0xc30], R19 ;  /* 0x000c301301007387 */ /* 0x000fe20000100800 */
[----:B---3--:R-:W-:Y:S02]  /*32ff0*/  SHF.R.S32.HI R17, RZ, 0x1f, R16 ;  /* 0x0000001fff117819 */ /* 0x008fe40000011410 */
[----:B------:R-:W-:-:S02]  /*33000*/  SHF.R.S32.HI R16, RZ, 0x1f, R15 ;  /* 0x0000001fff107819 */ /* 0x000fc4000001140f */
[----:B------:R-:W-:Y:S02]  /*33010*/  SHF.R.S32.HI R15, RZ, 0x1f, R14 ;  /* 0x0000001fff0f7819 */ /* 0x000fe4000001140e */
[----:B------:R-:W-:Y:S01]  /*33020*/  SHF.R.S32.HI R14, RZ, 0x1f, R13 ;  /* 0x0000001fff0e7819 */ /* 0x000fe2000001140d */
        /* <DEDUP_REMOVED lines=28> */
[----:B------:R-:W-:Y:S04]  /*331f0*/  STL [R1+0xccc], R9 ;  /* 0x000ccc0901007387 */ /* 0x000fe80000100800 */
[----:B------:R-:W-:Y:S04]  /*33200*/  STL [R1+0xcd8], R7 ;  /* 0x000cd80701007387 */ /* 0x000fe80000100800 */
[----:B------:R-:W5:Y:S01]  /*33210*/  LDL R20, [R1+0xaec] ;  /* 0x000aec0001147983 */ /* 0x000f620000100800 */
[----:B------:R-:W-:-:S05]  /*33220*/  SHF.R.S32.HI R6, RZ, 0x1f, R6 ;  /* 0x0000001fff067819 */ /* 0x000fca0000011406 */
[----:B------:R0:W-:Y:S04]  /*33230*/  STL [R1+0xce0], R6 ;  /* 0x000ce00601007387 */ /* 0x0001e80000100800 */
[----:B------:R-:W5:Y:S01]  /*33240*/  LDL R19, [R1+0xaf4] ;  /* 0x000af40001137983 */ /* 0x000f620000100800 */
[----:B------:R-:W-:-:S05]  /*33250*/  SHF.R.S32.HI R5, RZ, 0x1f, R5 ;  /* 0x0000001fff057819 */ /* 0x000fca0000011405 */
[----:B------:R1:W-:Y:S04]  /*33260*/  STL [R1+0xcec], R5 ;  /* 0x000cec0501007387 */ /* 0x0003e80000100800 */
[----:B0-----:R-:W5:Y:S04]  /*33270*/  LDL R6, [R1+0xafc] ;  /* 0x000afc0001067983 */ /* 0x001f680000100800 */
[----:B-1----:R-:W5:Y:S01]  /*33280*/  LDL R5, [R1+0xb00] ;  /* 0x000b000001057983 */ /* 0x002f620000100800 */
[----:B--2---:R-:W-:Y:S02]  /*33290*/  SHF.R.S32.HI R7, RZ, 0x1f, R8 ;  /* 0x0000001fff077819 */ /* 0x004fe40000011408 */
[----:B------:R-:W-:-:S02]  /*332a0*/  SHF.R.S32.HI R8, RZ, 0x1f, R4 ;  /* 0x0000001fff087819 */ /* 0x000fc40000011404 */
[----:B------:R-:W2:Y:S04]  /*332b0*/  LDL R4, [R1+0xb08] ;  /* 0x000b080001047983 */ /* 0x000ea80000100800 */
[----:B------:R0:W-:Y:S04]  /*332c0*/  STL [R1+0xcf8], R7 ;  /* 0x000cf80701007387 */ /* 0x0001e80000100800 */
[----:B------:R-:W-:Y:S04]  /*332d0*/  STL [R1+0xd00], R8 ;  /* 0x000d000801007387 */ /* 0x000fe80000100800 */
[----:B------:R-:W2:Y:S04]  /*332e0*/  LDL R18, [R1+0xb0c] ;  /* 0x000b0c0001127983 */ /* 0x000ea80000100800 */
[----:B------:R-:W2:Y:S01]  /*332f0*/  LDL R17, [R1+0xb14] ;  /* 0x000b140001117983 */ /* 0x000ea20000100800 */
[----:B0-----:R-:W-:-:S05]  /*33300*/  SHF.R.S32.HI R7, RZ, 0x1f, R29 ;  /* 0x0000001fff077819 */ /* 0x001fca000001141d */
        /* <DEDUP_REMOVED lines=22> */
[----:B------:R-:W4:Y:S04]  /*33470*/  LDL R8, [R1+0xb78] ;  /* 0x000b780001087983 */ /* 0x000f280000100800 */
[----:B0-----:R-:W4:Y:S01]  /*33480*/  LDL R7, [R1+0xb70] ;  /* 0x000b700001077983 */ /* 0x001f220000100800 */
[----:B-----5:R-:W-:-:S05]  /*33490*/  SHF.R.S32.HI R26, RZ, 0x1f, R26 ;  /* 0x0000001fff1a7819 */ /* 0x020fca000001141a */
[----:B------:R0:W-:Y:S04]  /*334a0*/  STL [R1+0xd44], R26 ;  /* 0x000d441a01007387 */ /* 0x0001e80000100800 */
[----:B0-----:R-:W5:Y:S01]  /*334b0*/  LDL R26, [R1+0xb7c] ;  /* 0x000b7c00011a7983 */ /* 0x001f620000100800 */
[----:B------:R-:W-:Y:S02]  /*334c0*/  SHF.R.S32.HI R20, RZ, 0x1f, R20 ;  /* 0x0000001fff147819 */ /* 0x000fe40000011414 */
[----:B------:R-:W-:-:S03]  /*334d0*/  SHF.R.S32.HI R19, RZ, 0x1f, R19 ;  /* 0x0000001fff137819 */ /* 0x000fc60000011413 */
[----:B------:R0:W-:Y:S04]  /*334e0*/  STL [R1+0xd50], R20 ;  /* 0x000d501401007387 */ /* 0x0001e80000100800 */
[----:B------:R1:W-:Y:S01]  /*334f0*/  STL [R1+0xd58], R19 ;  /* 0x000d581301007387 */ /* 0x0003e20000100800 */
[----:B0-----:R-:W-:-:S03]  /*33500*/  SHF.R.S32.HI R20, RZ, 0x1f, R6 ;  /* 0x0000001fff147819 */ /* 0x001fc60000011406 */
[----:B------:R-:W5:Y:S04]  /*33510*/  LDL R6, [R1+0xb84] ;  /* 0x000b840001067983 */ /* 0x000f680000100800 */
[----:B------:R2:W-:Y:S01]  /*33520*/  STL [R1+0xd64], R20 ;  /* 0x000d641401007387 */ /* 0x0005e20000100800 */
[----:B-1----:R-:W-:-:S03]  /*33530*/  SHF.R.S32.HI R19, RZ, 0x1f, R5 ;  /* 0x0000001fff137819 */ /* 0x002fc60000011405 */
[----:B------:R-:W5:Y:S04]  /*33540*/  LDL R5, [R1+0xb88] ;  /* 0x000b880001057983 */ /* 0x000f680000100800 */
[----:B------:R0:W-:Y:S01]  /*33550*/  STL [R1+0xd70], R19 ;  /* 0x000d701301007387 */ /* 0x0001e20000100800 */
[----:B--2---:R-:W-:-:S03]  /*33560*/  SHF.R.S32.HI R20, RZ, 0x1f, R4 ;  /* 0x0000001fff147819 */ /* 0x004fc60000011404 */
[----:B------:R-:W2:Y:S01]  /*33570*/  LDL R4, [R1+0xb90] ;  /* 0x000b900001047983 */ /* 0x000ea20000100800 */
[----:B0-----:R-:W-:Y:S02]  /*33580*/  SHF.R.S32.HI R19, RZ, 0x1f, R18 ;  /* 0x0000001fff137819 */ /* 0x001fe40000011412 */
[----:B------:R-:W-:Y:S01]  /*33590*/  SHF.R.S32.HI R18, RZ, 0x1f, R17 ;  /* 0x0000001fff127819 */ /* 0x000fe20000011411 */
[----:B------:R-:W-:Y:S04]  /*335a0*/  STL [R1+0xd78], R20 ;  /* 0x000d781401007387 */ /* 0x000fe80000100800 */
[----:B------:R-:W-:Y:S04]  /*335b0*/  STL [R1+0xd84], R19 ;  /* 0x000d841301007387 */ /* 0x000fe80000100800 */
[----:B------:R-:W-:Y:S01]  /*335c0*/  STL [R1+0xd90], R18 ;  /* 0x000d901201007387 */ /* 0x000fe20000100800 */
[----:B------:R-:W-:-:S02]  /*335d0*/  SHF.R.S32.HI R17, RZ, 0x1f, R16 ;  /* 0x0000001fff117819 */ /* 0x000fc40000011410 */
[----:B------:R-:W-:Y:S02]  /*335e0*/  SHF.R.S32.HI R16, RZ, 0x1f, R15 ;  /* 0x0000001fff107819 */ /* 0x000fe4000001140f */
[----:B------:R-:W-:Y:S02]  /*335f0*/  SHF.R.S32.HI R15, RZ, 0x1f, R14 ;  /* 0x0000001fff0f7819 */ /* 0x000fe4000001140e */
[----:B------:R-:W-:Y:S02]  /*33600*/  SHF.R.S32.HI R14, RZ, 0x1f, R13 ;  /* 0x0000001fff0e7819 */ /* 0x000fe4000001140d */
[----:B------:R-:W-:Y:S01]  /*33610*/  SHF.R.S32.HI R13, RZ, 0x1f, R11 ;  /* 0x0000001fff0d7819 */ /* 0x000fe2000001140b */
[----:B------:R-:W-:Y:S04]  /*33620*/  STL [R1+0xd98], R17 ;  /* 0x000d981101007387 */ /* 0x000fe80000100800 */
[----:B------:R-:W-:Y:S01]  /*33630*/  STL [R1+0xda4], R16 ;  /* 0x000da41001007387 */ /* 0x000fe20000100800 */
[----:B------:R-:W-:-:S03]  /*33640*/  SHF.R.S32.HI R11, RZ, 0x1f, R29 ;  /* 0x0000001fff0b7819 */ /* 0x000fc6000001141d */
[----:B------:R-:W-:Y:S04]  /*33650*/  STL [R1+0xdb0], R15 ;  /* 0x000db00f01007387 */ /* 0x000fe80000100800 */
        /* <DEDUP_REMOVED lines=9> */
[----:B0-----:R-:W-:-:S02]  /*336f0*/  SHF.R.S32.HI R12, RZ, 0x1f, R2 ;  /* 0x0000001fff0c7819 */ /* 0x001fc40000011402 */
[----:B-1----:R-:W-:Y:S01]  /*33700*/  SHF.R.S32.HI R11, RZ, 0x1f, R10 ;  /* 0x0000001fff0b7819 */ /* 0x002fe2000001140a */
[----:B------:R-:W3:Y:S04]  /*33710*/  LDL R2, [R1+0xba4] ;  /* 0x000ba40001027983 */ /* 0x000ee80000100800 */
        /* <DEDUP_REMOVED lines=11> */
[----:B0-----:R-:W-:-:S05]  /*337d0*/  SHF.R.S32.HI R9, RZ, 0x1f, R7 ;  /* 0x0000001fff097819 */ /* 0x001fca0000011407 */
[----:B------:R-:W-:Y:S04]  /*337e0*/  STL [R1+0xe0c], R9 ;  /* 0x000e0c0901007387 */ /* 0x000fe80000100800 */
[----:B------:R-:W4:Y:S04]  /*337f0*/  LDL R20, [R1+0xbb8] ;  /* 0x000bb80001147983 */ /* 0x000f280000100800 */
[----:B------:R0:W-:Y:S04]  /*33800*/  STL [R1+0xe10], R8 ;  /* 0x000e100801007387 */ /* 0x0001e80000100800 */
[----:B------:R-:W4:Y:S01]  /*33810*/  LDL R19, [R1+0xbbc] ;  /* 0x000bbc0001137983 */ /* 0x000f220000100800 */
[----:B-----5:R-:W-:-:S05]  /*33820*/  SHF.R.S32.HI R7, RZ, 0x1f, R26 ;  /* 0x0000001fff077819 */ /* 0x020fca000001141a */
[----:B------:R1:W-:Y:S04]  /*33830*/  STL [R1+0xe14], R7 ;  /* 0x000e140701007387 */ /* 0x0003e80000100800 */
[----:B0-----:R-:W5:Y:S04]  /*33840*/  LDL R8, [R1+0xbc4] ;  /* 0x000bc40001087983 */ /* 0x001f680000100800 */
[----:B------:R-:W5:Y:S01]  /*33850*/  LDL R26, [R1+0xbc8] ;  /* 0x000bc800011a7983 */ /* 0x000f620000100800 */
[----:B-1----:R-:W-:-:S03]  /*33860*/  SHF.R.S32.HI R7, RZ, 0x1f, R6 ;  /* 0x0000001fff077819 */ /* 0x002fc60000011406 */
[----:B------:R-:W5:Y:S04]  /*33870*/  LDL R6, [R1+0xbd0] ;  /* 0x000bd00001067983 */ /* 0x000f680000100800 */
[----:B------:R-:W-:Y:S01]  /*33880*/  STL [R1+0xe18], R7 ;  /* 0x000e180701007387 */ /* 0x000fe20000100800 */
[----:B------:R-:W-:-:S05]  /*33890*/  SHF.R.S32.HI R5, RZ, 0x1f, R5 ;  /* 0x0000001fff057819 */ /* 0x000fca0000011405 */
[----:B------:R0:W-:Y:S04]  /*338a0*/  STL [R1+0xe1c], R5 ;  /* 0x000e1c0501007387 */ /* 0x0001e80000100800 */
        /* <DEDUP_REMOVED lines=10> */
[----:B0-----:R-:W2:Y:S04]  /*33950*/  LDL R5, [R1+0xc0c] ;  /* 0x000c0c0001057983 */ /* 0x001ea80000100800 */
[----:B-1----:R-:W2:Y:S01]  /*33960*/  LDL R4, [R1+0xc00] ;  /* 0x000c000001047983 */ /* 0x002ea20000100800 */
[----:B------:R-:W-:-:S05]  /*33970*/  SHF.R.S32.HI R7, RZ, 0x1f, R29 ;  /* 0x0000001fff077819 */ /* 0x000fca000001141d */
[----:B------:R-:W-:Y:S04]  /*33980*/  STL [R1+0xe24], R7 ;  /* 0x000e240701007387 */ /* 0x000fe80000100800 */
[----:B------:R-:W2:Y:S01]  /*33990*/  LDL R29, [R1+0xc14] ;  /* 0x000c1400011d7983 */ /* 0x000ea20000100800 */
[----:B---3--:R-:W-:-:S05]  /*339a0*/  SHF.R.S32.HI R3, RZ, 0x1f, R3 ;  /* 0x0000001fff037819 */ /* 0x008fca0000011403 */
[----:B------:R0:W-:Y:S04]  /*339b0*/  STL [R1+0xe28], R3 ;  /* 0x000e280301007387 */ /* 0x0001e80000100800 */
[----:B------:R-:W3:Y:S04]  /*339c0*/  LDL R10, [R1+0xc18] ;  /* 0x000c1800010a7983 */ /* 0x000ee80000100800 */
[----:B------:R-:W3:Y:S01]  /*339d0*/  LDL R9, [R1+0xc20] ;  /* 0x000c200001097983 */ /* 0x000ee20000100800 */
[----:B------:R-:W-:-:S05]  /*339e0*/  SHF.R.S32.HI R2, RZ, 0x1f, R2 ;  /* 0x0000001fff027819 */ /* 0x000fca0000011402 */
[----:B------:R1:W-:Y:S04]  /*339f0*/  STL [R1+0xe2c], R2 ;  /* 0x000e2c0201007387 */ /* 0x0003e80000100800 */
[----:B0-----:R-:W3:Y:S04]  /*33a00*/  LDL R3, [R1+0xc24] ;  /* 0x000c240001037983 */ /* 0x001ee80000100800 */
[----:B-1----:R-:W3:Y:S01]  /*33a10*/  LDL R2, [R1+0xc2c] ;  /* 0x000c2c0001027983 */ /* 0x002ee20000100800 */
[----:B------:R-:W-:-:S05]  /*33a20*/  SHF.R.S32.HI R0, RZ, 0x1f, R0 ;  /* 0x0000001fff007819 */ /* 0x000fca0000011400 */
[----:B------:R0:W-:Y:S04]  /*33a30*/  STL [R1+0xe30], R0 ;  /* 0x000e300001007387 */ /* 0x0001e80000100800 */
[----:B------:R-:W3:Y:S04]  /*33a40*/  LDL R7, [R1+0xc34] ;  /* 0x000c340001077983 */ /* 0x000ee80000100800 */
[----:B0-----:R-:W3:Y:S01]  /*33a50*/  LDL R0, [R1+0xc38] ;  /* 0x000c380001007983 */ /* 0x001ee20000100800 */
[----:B----4-:R-:W-:-:S05]  /*33a60*/  SHF.R.S32.HI R27, RZ, 0x1f, R27 ;  /* 0x0000001fff1b7819 */ /* 0x010fca000001141b */
[----:B------:R0:W-:Y:S04]  /*33a70*/  STL [R1+0xe34], R27 ;  /* 0x000e341b01007387 */ /* 0x0001e80000100800 */
[----:B0-----:R-:W4:Y:S01]  /*33a80*/  LDL R27, [R1+0xc40] ;  /* 0x000c4000011b7983 */ /* 0x001f220000100800 */
[----:B------:R-:W-:Y:S02]  /*33a90*/  SHF.R.S32.HI R20, RZ, 0x1f, R20 ;  /* 0x0000001fff147819 */ /* 0x000fe40000011414 */
[----:B------:R-:W-:-:S03]  /*33aa0*/  SHF.R.S32.HI R19, RZ, 0x1f, R19 ;  /* 0x0000001fff137819 */ /* 0x000fc60000011413 */
[----:B------:R5:W-:Y:S04]  /*33ab0*/  STL [R1+0xe38], R20 ;  /* 0x000e381401007387 */ /* 0x000be80000100800 */
[----:B------:R0:W-:Y:S01]  /*33ac0*/  STL [R1+0xe3c], R19 ;  /* 0x000e3c1301007387 */ /* 0x0001e20000100800 */
[----:B-----5:R-:W-:Y:S02]  /*33ad0*/  SHF.R.S32.HI R20, RZ, 0x1f, R8 ;  /* 0x0000001fff147819 */ /* 0x020fe40000011408 */
[----:B0-----:R-:W-:Y:S01]  /*33ae0*/  SHF.R.S32.HI R19, RZ, 0x1f, R26 ;  /* 0x0000001fff137819 */ /* 0x001fe2000001141a */
[----:B------:R-:W5:Y:S04]  /*33af0*/  LDL R8, [R1+0xc44] ;  /* 0x000c440001087983 */ /* 0x000f680000100800 */
[----:B------:R0:W-:Y:S04]  /*33b00*/  STL [R1+0xe40], R20 ;  /* 0x000e401401007387 */ /* 0x0001e80000100800 */
[----:B------:R-:W5:Y:S04]  /*33b10*/  LDL R26, [R1+0xc4c] ;  /* 0x000c4c00011a7983 */ /* 0x000f680000100800 */
[----:B------:R1:W-:Y:S01]  /*33b20*/  STL [R1+0xe44], R19 ;  /* 0x000e441301007387 */ /* 0x0003e20000100800 */
[----:B0-----:R-:W-:-:S03]  /*33b30*/  SHF.R.S32.HI R20, RZ, 0x1f, R6 ;  /* 0x0000001fff147819 */ /* 0x001fc60000011406 */
[----:B------:R-:W5:Y:S04]  /*33b40*/  LDL R6, [R1+0xc54] ;  /* 0x000c540001067983 */ /* 0x000f680000100800 */
[----:B------:R-:W-:Y:S01]  /*33b50*/  STL [R1+0xe48], R20 ;  /* 0x000e481401007387 */ /* 0x000fe20000100800 */
[----:B-1----:R-:W-:Y:S02]  /*33b60*/  SHF.R.S32.HI R19, RZ, 0x1f, R18 ;  /* 0x0000001fff137819 */ /* 0x002fe40000011412 */
[----:B------:R-:W-:-:S03]  /*33b70*/  SHF.R.S32.HI R18, RZ, 0x1f, R17 ;  /* 0x0000001fff127819 */ /* 0x000fc60000011411 */
[----:B------:R-:W-:Y:S04]  /*33b80*/  STL [R1+0xe4c], R19 ;  /* 0x000e4c1301007387 */ /* 0x000fe80000100800 */
[----:B------:R-:W-:Y:S01]  /*33b90*/  STL [R1+0xe50], R18 ;  /* 0x000e501201007387 */ /* 0x000fe20000100800 */
[----:B--2---:R-:W-:Y:S02]  /*33ba0*/  SHF.R.S32.HI R17, RZ, 0x1f, R16 ;  /* 0x0000001fff117819 */ /* 0x004fe40000011410 */
[----:B------:R-:W-:Y:S02]  /*33bb0*/  SHF.R.S32.HI R16, RZ, 0x1f, R15 ;  /* 0x0000001fff107819 */ /* 0x000fe4000001140f */
[----:B------:R-:W-:Y:S02]  /*33bc0*/  SHF.R.S32.HI R15, RZ, 0x1f, R14 ;  /* 0x0000001fff0f7819 */ /* 0x000fe4000001140e */
[----:B------:R-:W-:-:S02]  /*33bd0*/  SHF.R.S32.HI R14, RZ, 0x1f, R13 ;  /* 0x0000001fff0e7819 */ /* 0x000fc4000001140d */
        /* <DEDUP_REMOVED lines=10> */
[----:B0-----:R-:W-:Y:S02]  /*33c80*/  SHF.R.S32.HI R11, RZ, 0x1f, R5 ;  /* 0x0000001fff0b7819 */ /* 0x001fe40000011405 */
[----:B------:R-:W2:Y:S04]  /*33c90*/  LDL R5, [R1+0xc60] ;  /* 0x000c600001057983 */ /* 0x000ea80000100800 */
[----:B------:R0:W-:Y:S04]  /*33ca0*/  STL [R1+0xe6c], R12 ;  /* 0x000e6c0c01007387 */ /* 0x0001e80000100800 */
[----:B------:R3:W-:Y:S01]  /*33cb0*/  STL [R1+0xe70], R11 ;  /* 0x000e700b01007387 */ /* 0x0007e20000100800 */
[----:B0-----:R-:W-:-:S03]  /*33cc0*/  SHF.R.S32.HI R12, RZ, 0x1f, R29 ;  /* 0x0000001fff0c7819 */ /* 0x001fc6000001141d */
[----:B------:R-:W2:Y:S01]  /*33cd0*/  LDL R29, [R1+0xc64] ;  /* 0x000c6400011d7983 */ /* 0x000ea20000100800 */
[----:B---3--:R-:W-:Y:S02]  /*33ce0*/  SHF.R.S32.HI R11, RZ, 0x1f, R10 ;  /* 0x0000001fff0b7819 */ /* 0x008fe4000001140a */
[----:B------:R-:W-:Y:S01]  /*33cf0*/  SHF.R.S32.HI R10, RZ, 0x1f, R9 ;  /* 0x0000001fff0a7819 */ /* 0x000fe20000011409 */
[----:B------:R-:W-:Y:S04]  /*33d00*/  STL [R1+0xe74], R12 ;  /* 0x000e740c01007387 */ /* 0x000fe80000100800 */
        /* <DEDUP_REMOVED lines=8> */
[----:B------:R-:W-:Y:S04]  /*33d90*/  STL [R1+0xe84], R10 ;  /* 0x000e840a01007387 */ /* 0x000fe80000100800 */
[----:B------:R-:W-:Y:S04]  /*33da0*/  STL [R1+0xe88], R9 ;  /* 0x000e880901007387 */ /* 0x000fe80000100800 */
[----:B------:R-:W3:Y:S01]  /*33db0*/  LDL R20, [R1+0xc78] ;  /* 0x000c780001147983 */ /* 0x000ee20000100800 */
[----:B------:R-:W-:-:S05]  /*33dc0*/  SHF.R.S32.HI R7, RZ, 0x1f, R0 ;  /* 0x0000001fff077819 */ /* 0x000fca0000011400 */
        /* <DEDUP_REMOVED lines=22> */
[----:B--2---:R-:W-:-:S03]  /*33f30*/  SHF.R.S32.HI R6, RZ, 0x1f, R4 ;  /* 0x0000001fff067819 */ /* 0x004fc60000011404 */
[----:B------:R-:W2:Y:S04]  /*33f40*/  LDL R4, [R1+0xcd4] ;  /* 0x000cd40001047983 */ /* 0x000ea80000100800 */
[----:B------:R0:W-:Y:S04]  /*33f50*/  STL [R1+0xea0], R6 ;  /* 0x000ea00601007387 */ /* 0x0001e80000100800 */
[----:B------:R-:W2:Y:S01]  /*33f60*/  LDL R9, [R1+0xcdc] ;  /* 0x000cdc0001097983 */ /* 0x000ea20000100800 */
[----:B0-----:R-:W-:-:S05]  /*33f70*/  SHF.R.S32.HI R6, RZ, 0x1f, R5 ;  /* 0x0000001fff067819 */ /* 0x001fca0000011405 */
[----:B------:R0:W-:Y:S04]  /*33f80*/  STL [R1+0xea4], R6 ;  /* 0x000ea40601007387 */ /* 0x0001e80000100800 */
[----:B------:R-:W2:Y:S04]  /*33f90*/  LDL R7, [R1+0xce4] ;  /* 0x000ce40001077983 */ /* 0x000ea80000100800 */
[----:B------:R-:W2:Y:S01]  /*33fa0*/  LDL R8, [R1+0xce8] ;  /* 0x000ce80001087983 */ /* 0x000ea20000100800 */
[----:B------:R-:W-:-:S05]  /*33fb0*/  SHF.R.S32.HI R5, RZ, 0x1f, R29 ;  /* 0x0000001fff057819 */ /* 0x000fca000001141d */
[----:B------:R1:W-:Y:S04]  /*33fc0*/  STL [R1+0xea8], R5 ;  /* 0x000ea80501007387 */ /* 0x0003e80000100800 */
[----:B0-----:R-:W2:Y:S04]  /*33fd0*/  LDL R6, [R1+0xcf0] ;  /* 0x000cf00001067983 */ /* 0x001ea80000100800 */
[----:B-1----:R-:W2:Y:S01]  /*33fe0*/  LDL R5, [R1+0xcf4] ;  /* 0x000cf40001057983 */ /* 0x002ea20000100800 */
[----:B---3--:R-:W-:-:S05]  /*33ff0*/  SHF.R.S32.HI R3, RZ, 0x1f, R3 ;  /* 0x0000001fff037819 */ /* 0x008fca0000011403 */
[----:B------:R0:W-:Y:S04]  /*34000*/  STL [R1+0xeac], R3 ;  /* 0x000eac0301007387 */ /* 0x0001e80000100800 */
[----:B------:R-:W3:Y:S01]  /*34010*/  LDL R29, [R1+0xcfc] ;  /* 0x000cfc00011d7983 */ /* 0x000ee20000100800 */
[----:B------:R-:W-:-:S03]  /*34020*/  SHF.R.S32.HI R2, RZ, 0x1f, R2 ;  /* 0x0000001fff027819 */ /* 0x000fc60000011402 */
[----:B0-----:R-:W3:Y:S04]  /*34030*/  LDL R3, [R1+0xd04] ;  /* 0x000d040001037983 */ /* 0x001ee80000100800 */
[----:B------:R0:W-:Y:S01]  /*34040*/  STL [R1+0xeb0], R2 ;  /* 0x000eb00201007387 */ /* 0x0001e20000100800 */
[----:B------:R-:W-:-:S03]  /*34050*/  SHF.R.S32.HI R20, RZ, 0x1f, R20 ;  /* 0x0000001fff147819 */ /* 0x000fc60000011414 */
[----:B0-----:R-:W3:Y:S04]  /*34060*/  LDL R2, [R1+0xd08] ;  /* 0x000d080001027983 */ /* 0x001ee80000100800 */
[----:B------:R-:W-:Y:S01]  /*34070*/  STL [R1+0xeb4], R20 ;  /* 0x000eb41401007387 */ /* 0x000fe20000100800 */
[----:B------:R-:W-:-:S05]  /*34080*/  SHF.R.S32.HI R19, RZ, 0x1f, R19 ;  /* 0x0000001fff137819 */ /* 0x000fca0000011413 */
        /* <DEDUP_REMOVED lines=20> */
[----:B------:R-:W-:Y:S04]  /*341d0*/  STL [R1+0xed4], R16 ;  /* 0x000ed41001007387 */ /* 0x000fe80000100800 */
[----:B------:R-:W-:Y:S01]  /*341e0*/  STL [R1+0xed8], R15 ;  /* 0x000ed80f01007387 */ /* 0x000fe20000100800 */
[----:B------:R-:W-:-:S03]  /*341f0*/  SHF.R.S32.HI R13, RZ, 0x1f, R12 ;  /* 0x0000001fff0d7819 */ /* 0x000fc6000001140c */
[----:B------:R-:W-:Y:S04]  /*34200*/  STL [R1+0xedc], R14 ;  /* 0x000edc0e01007387 */ /* 0x000fe80000100800 */
[----:B------:R-:W5:Y:S04]  /*34210*/  LDL R12, [R1+0xd20] ;  /* 0x000d2000010c7983 */ /* 0x000f680000100800 */
[----:B------:R0:W-:Y:S04]  /*34220*/  STL [R1+0xee0], R11 ;  /* 0x000ee00b01007387 */ /* 0x0001e80000100800 */
[----:B------:R-:W-:Y:S01]  /*34230*/  STL [R1+0xee4], R13 ;  /* 0x000ee40d01007387 */ /* 0x000fe20000100800 */
[----:B0-----:R-:W-:-:S02]  /*34240*/  SHF.R.S32.HI R11, RZ, 0x1f, R10 ;  /* 0x0000001fff0b7819 */ /* 0x001fc4000001140a */
[----:B--2---:R-:W-:Y:S02]  /*34250*/  SHF.R.S32.HI R10, RZ, 0x1f, R4 ;  /* 0x0000001fff0a7819 */ /* 0x004fe40000011404 */
[----:B------:R-:W2:Y:S04]  /*34260*/  LDL R4, [R1+0xd28] ;  /* 0x000d280001047983 */ /* 0x000ea80000100800 */
[----:B------:R0:W-:Y:S04]  /*34270*/  STL [R1+0xee8], R11 ;  /* 0x000ee80b01007387 */ /* 0x0001e80000100800 */
[----:B------:R1:W-:Y:S01]  /*34280*/  STL [R1+0xeec], R10 ;  /* 0x000eec0a01007387 */ /* 0x0003e20000100800 */
[----:B0-----:R-:W-:-:S03]  /*34290*/  SHF.R.S32.HI R11, RZ, 0x1f, R9 ;  /* 0x0000001fff0b7819 */ /* 0x001fc60000011409 */
[----:B-1----:R-:W2:Y:S01]  /*342a0*/  LDL R10, [R1+0xd30] ;  /* 0x000d3000010a7983 */ /* 0x002ea20000100800 */
[----:B------:R-:W-:Y:S02]  /*342b0*/  SHF.R.S32.HI R9, RZ, 0x1f, R7 ;  /* 0x0000001fff097819 */ /* 0x000fe40000011407 */
[----:B------:R-:W-:Y:S01]  /*342c0*/  SHF.R.S32.HI R8, RZ, 0x1f, R8 ;  /* 0x0000001fff087819 */ /* 0x000fe20000011408 */
[----:B------:R-:W-:Y:S04]  /*342d0*/  STL [R1+0xef0], R11 ;  /* 0x000ef00b01007387 */ /* 0x000fe80000100800 */
[----:B------:R0:W-:Y:S01]  /*342e0*/  STL [R1+0xef4], R9 ;  /* 0x000ef40901007387 */ /* 0x0001e20000100800 */
[----:B------:R-:W-:-:S03]  /*342f0*/  SHF.R.S32.HI R7, RZ, 0x1f, R6 ;  /* 0x0000001fff077819 */ /* 0x000fc60000011406 */
[----:B0-----:R-:W2:Y:S04]  /*34300*/  LDL R9, [R1+0xd34] ;  /* 0x000d340001097983 */ /* 0x001ea80000100800 */
[----:B------:R-:W-:Y:S04]  /*34310*/  STL [R1+0xef8], R8 ;  /* 0x000ef80801007387 */ /* 0x000fe80000100800 */
[----:B------:R0:W-:Y:S01]  /*34320*/  STL [R1+0xefc], R7 ;  /* 0x000efc0701007387 */ /* 0x0001e20000100800 */
[----:B------:R-:W-:-:S03]  /*34330*/  SHF.R.S32.HI R6, RZ, 0x1f, R5 ;  /* 0x0000001fff067819 */ /* 0x000fc60000011405 */
[----:B0-----:R-:W2:Y:S01]  /*34340*/  LDL R7, [R1+0xd3c] ;  /* 0x000d3c0001077983 */ /* 0x001ea20000100800 */
[----:B---3--:R-:W-:-:S03]  /*34350*/  SHF.R.S32.HI R5, RZ, 0x1f, R29 ;  /* 0x0000001fff057819 */ /* 0x008fc6000001141d */
[----:B------:R-:W-:Y:S04]  /*34360*/  STL [R1+0xf00], R6 ;  /* 0x000f000601007387 */ /* 0x000fe80000100800 */
[----:B------:R-:W-:Y:S04]  /*34370*/  STL [R1+0xf04], R5 ;  /* 0x000f040501007387 */ /* 0x000fe80000100800 */
[----:B------:R-:W3:Y:S01]  /*34380*/  LDL R20, [R1+0xd40] ;  /* 0x000d400001147983 */ /* 0x000ee20000100800 */
[----:B------:R-:W-:-:S05]  /*34390*/  SHF.R.S32.HI R3, RZ, 0x1f, R3 ;  /* 0x0000001fff037819 */ /* 0x000fca0000011403 */
[----:B------:R0:W-:Y:S01]  /*343a0*/  STL [R1+0xf08], R3 ;  /* 0x000f080301007387 */ /* 0x0001e20000100800 */
[----:B------:R-:W-:-:S03]  /*343b0*/  SHF.R.S32.HI R2, RZ, 0x1f, R2 ;  /* 0x0000001fff027819 */ /* 0x000fc60000011402 */
[----:B0-----:R-:W3:Y:S04]  /*343c0*/  LDL R3, [R1+0xd48] ;  /* 0x000d480001037983 */ /* 0x001ee80000100800 */
[----:B------:R4:W-:Y:S04]  /*343d0*/  STL [R1+0xf0c], R2 ;  /* 0x000f0c0201007387 */ /* 0x0009e80000100800 */
[----:B------:R-:W3:Y:S04]  /*343e0*/  LDL R8, [R1+0xd4c] ;  /* 0x000d4c0001087983 */ /* 0x000ee80000100800 */
[----:B------:R-:W3:Y:S04]  /*343f0*/  LDL R6, [R1+0xd54] ;  /* 0x000d540001067983 */ /* 0x000ee80000100800 */
[----:B------:R-:W3:Y:S01]  /*34400*/  LDL R5, [R1+0xd5c] ;  /* 0x000d5c0001057983 */ /* 0x000ee20000100800 */
[----:B----4-:R-:W-:-:S02]  /*34410*/  SHF.R.S32.HI R2, RZ, 0x1f, R0 ;  /* 0x0000001fff027819 */ /* 0x010fc40000011400 */
[----:B------:R-:W-:-:S03]  /*34420*/  SHF.R.S32.HI R0, RZ, 0x1f, R27 ;  /* 0x0000001fff007819 */ /* 0x000fc6000001141b */
[----:B------:R0:W-:Y:S04]  /*34430*/  STL [R1+0xf10], R2 ;  /* 0x000f100201007387 */ /* 0x0001e80000100800 */
[----:B------:R1:W-:Y:S01]  /*34440*/  STL [R1+0xf14], R0 ;  /* 0x000f140001007387 */ /* 0x0003e20000100800 */
[----:B-----5:R-:W-:-:S03]  /*34450*/  SHF.R.S32.HI R11, RZ, 0x1f, R26 ;  /* 0x0000001fff0b7819 */ /* 0x020fc6000001141a */
[----:B0-----:R-:W4:Y:S04]  /*34460*/  LDL R2, [R1+0xd60] ;  /* 0x000d600001027983 */ /* 0x001f280000100800 */
        /* <DEDUP_REMOVED lines=11> */
[----:B------:R2:W-:Y:S02]  /*34520*/  STL [R1+0xf1c], R11 ;  /* 0x000f1c0b01007387 */ /* 0x0005e40000100800 */
[----:B--2---:R-:W-:Y:S02]  /*34530*/  SHF.R.S32.HI R11, RZ, 0x1f, R4 ;  /* 0x0000001fff0b7819 */ /* 0x004fe40000011404 */
[----:B------:R-:W2:Y:S04]  /*34540*/  LDL R4, [R1+0xda0] ;  /* 0x000da00001047983 */ /* 0x000ea80000100800 */
[----:B------:R-:W-:Y:S04]  /*34550*/  STL [R1+0xf20], R11 ;  /* 0x000f200b01007387 */ /* 0x000fe80000100800 */
[----:B------:R-:W2:Y:S04]  /*34560*/  LDL R15, [R1+0xda8] ;  /* 0x000da800010f7983 */ /* 0x000ea80000100800 */
[----:B------:R-:W2:Y:S01]  /*34570*/  LDL R14, [R1+0xdac] ;  /* 0x000dac00010e7983 */ /* 0x000ea20000100800 */
[----:B------:R-:W-:-:S05]  /*34580*/  SHF.R.S32.HI R10, RZ, 0x1f, R10 ;  /* 0x0000001fff0a7819 */ /* 0x000fca000001140a */
[----:B------:R0:W-:Y:S04]  /*34590*/  STL [R1+0xf28], R10 ;  /* 0x000f280a01007387 */ /* 0x0001e80000100800 */
[----:B0-----:R-:W2:Y:S01]  /*345a0*/  LDL R10, [R1+0xdb4] ;  /* 0x000db400010a7983 */ /* 0x001ea20000100800 */
[----:B------:R-:W-:-:S03]  /*345b0*/  SHF.R.S32.HI R11, RZ, 0x1f, R9 ;  /* 0x0000001fff0b7819 */ /* 0x000fc60000011409 */
[----:B------:R-:W2:Y:S04]  /*345c0*/  LDL R9, [R1+0xdb8] ;  /* 0x000db80001097983 */ /* 0x000ea80000100800 */
[----:B------:R0:W-:Y:S04]  /*345d0*/  STL [R1+0xf2c], R11 ;  /* 0x000f2c0b01007387 */ /* 0x0001e80000100800 */
[----:B------:R-:W2:Y:S04]  /*345e0*/  LDL R13, [R1+0xdc0] ;  /* 0x000dc000010d7983 */ /* 0x000ea80000100800 */
[----:B0-----:R-:W2:Y:S01]  /*345f0*/  LDL R11, [R1+0xdc4] ;  /* 0x000dc400010b7983 */ /* 0x001ea20000100800 */
[----:B------:R-:W-:-:S05]  /*34600*/  SHF.R.S32.HI R7, RZ, 0x1f, R7 ;  /* 0x0000001fff077819 */ /* 0x000fca0000011407 */
[----:B------:R0:W-:Y:S01]  /*34610*/  STL [R1+0xf30], R7 ;  /* 0x000f300701007387 */ /* 0x0001e20000100800 */
[----:B---3--:R-:W-:-:S03]  /*34620*/  SHF.R.S32.HI R20, RZ, 0x1f, R20 ;  /* 0x0000001fff147819 */ /* 0x008fc60000011414 */
[----:B0-----:R-:W3:Y:S04]  /*34630*/  LDL R7, [R1+0xdcc] ;  /* 0x000dcc0001077983 */ /* 0x001ee80000100800 */
[----:B------:R0:W-:Y:S01]  /*34640*/  STL [R1+0xf34], R20 ;  /* 0x000f341401007387 */ /* 0x0001e20000100800 */
[----:B------:R-:W-:-:S03]  /*34650*/  SHF.R.S32.HI R3, RZ, 0x1f, R3 ;  /* 0x0000001fff037819 */ /* 0x000fc60000011403 */
[----:B0-----:R-:W3:Y:S01]  /*34660*/  LDL.LU R20, [R1+0x4064] ;  /* 0x0040640001147983 */ /* 0x001ee20000300800 */
[----:B------:R-:W-:Y:S02]  /*34670*/  SHF.R.S32.HI R8, RZ, 0x1f, R8 ;  /* 0x0000001fff087819 */ /* 0x000fe40000011408 */
[----:B------:R-:W-:Y:S02]  /*34680*/  SHF.R.S32.HI R6, RZ, 0x1f, R6 ;  /* 0x0000001fff067819 */ /* 0x000fe40000011406 */
[----:B------:R-:W-:Y:S01]  /*34690*/  SHF.R.S32.HI R5, RZ, 0x1f, R5 ;  /* 0x0000001fff057819 */ /* 0x000fe20000011405 */
[----:B------:R0:W-:Y:S04]  /*346a0*/  STL [R1+0xf38], R3 ;  /* 0x000f380301007387 */ /* 0x0001e80000100800 */
[----:B0-----:R-:W3:Y:S04]  /*346b0*/  LDL.LU R3, [R1+0x4060] ;  /* 0x0040600001037983 */ /* 0x001ee80000300800 */
[----:B------:R0:W-:Y:S04]  /*346c0*/  STL [R1+0xf3c], R8 ;  /* 0x000f3c0801007387 */ /* 0x0001e80000100800 */
[----:B0-----:R-:W3:Y:S04]  /*346d0*/  LDL R8, [R1+0xde0] ;  /* 0x000de00001087983 */ /* 0x001ee80000100800 */
[----:B------:R0:W-:Y:S04]  /*346e0*/  STL [R1+0xf40], R6 ;  /* 0x000f400601007387 */ /* 0x0001e80000100800 */
[----:B0-----:R-:W3:Y:S04]  /*346f0*/  LDL R6, [R1+0xde8] ;  /* 0x000de80001067983 */ /* 0x001ee80000100800 */
[----:B------:R0:W-:Y:S04]  /*34700*/  STL [R1+0xf44], R5 ;  /* 0x000f440501007387 */ /* 0x0001e80000100800 */
[----:B0-----:R-:W3:Y:S01]  /*34710*/  LDL R5, [R1+0xdec] ;  /* 0x000dec0001057983 */ /* 0x001ee20000100800 */
[----:B----4-:R-:W-:-:S02]  /*34720*/  SHF.R.S32.HI R2, RZ, 0x1f, R2 ;  /* 0x0000001fff027819 */ /* 0x010fc40000011402 */
[----:B-----5:R-:W-:Y:S02]  /*34730*/  SHF.R.S32.HI R0, RZ, 0x1f, R0 ;  /* 0x0000001fff007819 */ /* 0x020fe40000011400 */
[----:B------:R-:W-:Y:S02]  /*34740*/  SHF.R.S32.HI R27, RZ, 0x1f, R27 ;  /* 0x0000001fff1b7819 */ /* 0x000fe4000001141b */
[----:B------:R-:W-:Y:S01]  /*34750*/  SHF.R.S32.HI R26, RZ, 0x1f, R26 ;  /* 0x0000001fff1a7819 */ /* 0x000fe2000001141a */
[----:B------:R0:W-:Y:S04]  /*34760*/  STL [R1+0xf48], R2 ;  /* 0x000f480201007387 */ /* 0x0001e80000100800 */
[----:B0-----:R-:W4:Y:S04]  /*34770*/  LDL.LU R2, [R1+0x405c] ;  /* 0x00405c0001027983 */ /* 0x001f280000300800 */
[----:B------:R0:W-:Y:S04]  /*34780*/  STL [R1+0xf4c], R0 ;  /* 0x000f4c0001007387 */ /* 0x0001e80000100800 */
[----:B0-----:R-:W5:Y:S04]  /*34790*/  LDL.LU R0, [R1+0x4058] ;  /* 0x0040580001007983 */ /* 0x001f680000300800 */
[----:B------:R0:W-:Y:S04]  /*347a0*/  STL [R1+0xf50], R27 ;  /* 0x000f501b01007387 */ /* 0x0001e80000100800 */
[----:B0-----:R-:W4:Y:S04]  /*347b0*/  LDL.LU R27, [R1+0x4054] ;  /* 0x00405400011b7983 */ /* 0x001f280000300800 */
[----:B------:R0:W-:Y:S04]  /*347c0*/  STL [R1+0xf54], R26 ;  /* 0x000f541a01007387 */ /* 0x0001e80000100800 */
[----:B0-----:R-:W5:Y:S01]  /*347d0*/  LDL.LU R26, [R1+0x4050] ;  /* 0x00405000011a7983 */ /* 0x001f620000300800 */
[----:B------:R-:W-:-:S02]  /*347e0*/  SHF.R.S32.HI R19, RZ, 0x1f, R19 ;  /* 0x0000001fff137819 */ /* 0x000fc40000011413 */
[----:B------:R-:W-:-:S03]  /*347f0*/  SHF.R.S32.HI R17, RZ, 0x1f, R17 ;  /* 0x0000001fff117819 */ /* 0x000fc60000011411 */
[----:B------:R0:W-:Y:S02]  /*34800*/  STL [R1+0xf58], R19 ;  /* 0x000f581301007387 */ /* 0x0001e40000100800 */
[----:B0-----:R-:W-:Y:S02]  /*34810*/  SHF.R.S32.HI R19, RZ, 0x1f, R18 ;  /* 0x0000001fff137819 */ /* 0x001fe40000011412 */
[----:B------:R-:W-:-:S03]  /*34820*/  SHF.R.S32.HI R18, RZ, 0x1f, R29 ;  /* 0x0000001fff127819 */ /* 0x000fc6000001141d */
[----:B------:R-:W-:Y:S04]  /*34830*/  STL [R1+0xf5c], R19 ;  /* 0x000f5c1301007387 */ /* 0x000fe80000100800 */
[----:B------:R-:W5:Y:S04]  /*34840*/  LDL.LU R29, [R1+0x194] ;  /* 0x00019400011d7983 */ /* 0x000f680000300800 */
[----:B------:R0:W-:Y:S04]  /*34850*/  STL [R1+0xf60], R17 ;  /* 0x000f601101007387 */ /* 0x0001e80000100800 */
[----:B------:R-:W-:Y:S01]  /*34860*/  STL [R1+0xf64], R18 ;  /* 0x000f641201007387 */ /* 0x000fe20000100800 */
[----:B0-----:R-:W-:-:S02]  /*34870*/  SHF.R.S32.HI R17, RZ, 0x1f, R16 ;  /* 0x0000001fff117819 */ /* 0x001fc40000011410 */
[----:B------:R-:W-:Y:S02]  /*34880*/  SHF.R.S32.HI R16, RZ, 0x1f, R12 ;  /* 0x0000001fff107819 */ /* 0x000fe4000001140c */
[----:B------:R-:W5:Y:S04]  /*34890*/  LDL.LU R12, [R1+0x190] ;  /* 0x00019000010c7983 */ /* 0x000f680000300800 */
[----:B------:R0:W-:Y:S04]  /*348a0*/  STL [R1+0xf68], R17 ;  /* 0x000f681101007387 */ /* 0x0001e80000100800 */
[----:B------:R1:W-:Y:S01]  /*348b0*/  STL [R1+0xf6c], R16 ;  /* 0x000f6c1001007387 */ /* 0x0003e20000100800 */
[----:B--2---:R-:W-:-:S02]  /*348c0*/  SHF.R.S32.HI R14, RZ, 0x1f, R14 ;  /* 0x0000001fff0e7819 */ /* 0x004fc4000001140e */
[----:B0-----:R-:W-:Y:S02]  /*348d0*/  SHF.R.S32.HI R17, RZ, 0x1f, R4 ;  /* 0x0000001fff117819 */ /* 0x001fe40000011404 */
[----:B-1----:R-:W-:Y:S01]  /*348e0*/  SHF.R.S32.HI R16, RZ, 0x1f, R15 ;  /* 0x0000001fff107819 */ /* 0x002fe2000001140f */
[----:B------:R-:W2:Y:S04]  /*348f0*/  LDL.LU R4, [R1+0xdc] ;  /* 0x0000dc0001047983 */ /* 0x000ea80000300800 */
[----:B------:R-:W-:Y:S01]  /*34900*/  STL [R1+0xf70], R17 ;  /* 0x000f701101007387 */ /* 0x000fe20000100800 */
[----:B------:R-:W-:-:S03]  /*34910*/  SHF.R.S32.HI R15, RZ, 0x1f, R10 ;  /* 0x0000001fff0f7819 */ /* 0x000fc6000001140a */
[----:B------:R-:W-:Y:S04]  /*34920*/  STL [R1+0xf74], R16 ;  /* 0x000f741001007387 */ /* 0x000fe80000100800 */
[----:B------:R-:W2:Y:S04]  /*34930*/  LDL.LU R10, [R1+0x188] ;  /* 0x00018800010a7983 */ /* 0x000ea80000300800 */
[----:B------:R0:W-:Y:S01]  /*34940*/  STL [R1+0xf78], R14 ;  /* 0x000f780e01007387 */ /* 0x0001e20000100800 */
[----:B------:R-:W-:-:S03]  /*34950*/  SHF.R.S32.HI R13, RZ, 0x1f, R13 ;  /* 0x0000001fff0d7819 */ /* 0x000fc6000001140d */
[----:B------:R-:W-:Y:S01]  /*34960*/  STL [R1+0xf7c], R15 ;  /* 0x000f7c0f01007387 */ /* 0x000fe20000100800 */
[----:B------:R-:W-:Y:S02]  /*34970*/  SHF.R.S32.HI R11, RZ, 0x1f, R11 ;  /* 0x0000001fff0b7819 */ /* 0x000fe4000001140b */
[----:B0-----:R-:W-:Y:S02]  /*34980*/  SHF.R.S32.HI R14, RZ, 0x1f, R9 ;  /* 0x0000001fff0e7819 */ /* 0x001fe40000011409 */
[----:B------:R-:W2:Y:S04]  /*34990*/  LDL.LU R9, [R1+0xd8] ;  /* 0x0000d80001097983 */ /* 0x000ea80000300800 */
[----:B------:R0:W-:Y:S01]  /*349a0*/  STL [R1+0xf80], R14 ;  /* 0x000f800e01007387 */ /* 0x0001e20000100800 */
[----:B---3--:R-:W-:-:S03]  /*349b0*/  SHF.R.S32.HI R7, RZ, 0x1f, R7 ;  /* 0x0000001fff077819 */ /* 0x008fc60000011407 */
[----:B------:R4:W-:Y:S04]  /*349c0*/  STL [R1+0xf84], R13 ;  /* 0x000f840d01007387 */ /* 0x0009e80000100800 */
[----:B0-----:R-:W3:Y:S04]  /*349d0*/  LDL.LU R14, [R1+0x184] ;  /* 0x00018400010e7983 */ /* 0x001ee80000300800 */
[----:B------:R5:W-:Y:S04]  /*349e0*/  STL [R1+0xf88], R11 ;  /* 0x000f880b01007387 */ /* 0x000be80000100800 */
[----:B------:R0:W-:Y:S01]  /*349f0*/  STL [R1+0xf8c], R7 ;  /* 0x000f8c0701007387 */ /* 0x0001e20000100800 */
[----:B----4-:R-:W-:-:S02]  /*34a00*/  SHF.R.S32.HI R13, RZ, 0x1f, R27 ;  /* 0x0000001fff0d7819 */ /* 0x010fc4000001141b */
[----:B-----5:R-:W-:Y:S02]  /*34a10*/  SHF.R.S32.HI R11, RZ, 0x1f, R26 ;  /* 0x0000001fff0b7819 */ /* 0x020fe4000001141a */
[----:B------:R-:W4:Y:S04]  /*34a20*/  LDL.LU R26, [R1+0x404c] ;  /* 0x00404c00011a7983 */ /* 0x000f280000300800 */
[----:B0-----:R-:W5:Y:S04]  /*34a30*/  LDL.LU R7, [R1+0xd4] ;  /* 0x0000d40001077983 */ /* 0x001f680000300800 */
[----:B------:R0:W-:Y:S04]  /*34a40*/  STL [R1+0xf90], R11 ;  /* 0x000f900b01007387 */ /* 0x0001e80000100800 */
[----:B------:R-:W2:Y:S01]  /*34a50*/  LDL.LU R27, [R1+0x4048] ;  /* 0x00404800011b7983 */ /* 0x000ea20000300800 */
[----:B------:R-:W-:-:S03]  /*34a60*/  SHF.R.S32.HI R6, RZ, 0x1f, R6 ;  /* 0x0000001fff067819 */ /* 0x000fc60000011406 */
[----:B------:R1:W-:Y:S01]  /*34a70*/  STL [R1+0xf94], R13 ;  /* 0x000f940d01007387 */ /* 0x0003e20000100800 */
[----:B------:R-:W-:Y:S02]  /*34a80*/  SHF.R.S32.HI R5, RZ, 0x1f, R5 ;  /* 0x0000001fff057819 */ /* 0x000fe40000011405 */
[----:B0-----:R-:W-:Y:S02]  /*34a90*/  SHF.R.S32.HI R11, RZ, 0x1f, R8 ;  /* 0x0000001fff0b7819 */ /* 0x001fe40000011408 */
[----:B------:R-:W3:Y:S04]  /*34aa0*/  LDL.LU R8, [R1+0x180] ;  /* 0x0001800001087983 */ /* 0x000ee80000300800 */
[----:B------:R-:W-:Y:S01]  /*34ab0*/  STL [R1+0xf98], R11 ;  /* 0x000f980b01007387 */ /* 0x000fe20000100800 */
[----:B-1----:R-:W-:-:S03]  /*34ac0*/  SHF.R.S32.HI R13, RZ, 0x1f, R0 ;  /* 0x0000001fff0d7819 */ /* 0x002fc60000011400 */
[----:B------:R0:W-:Y:S04]  /*34ad0*/  STL [R1+0xf9c], R6 ;  /* 0x000f9c0601007387 */ /* 0x0001e80000100800 */
[----:B0-----:R-:W3:Y:S04]  /*34ae0*/  LDL.LU R6, [R1+0xd0] ;  /* 0x0000d00001067983 */ /* 0x001ee80000300800 */
[----:B------:R2:W-:Y:S04]  /*34af0*/  STL [R1+0xfa0], R5 ;  /* 0x000fa00501007387 */ /* 0x0005e80000100800 */
[----:B------:R0:W-:Y:S01]  /*34b00*/  STL [R1+0xfa4], R13 ;  /* 0x000fa40d01007387 */ /* 0x0001e20000100800 */
[----:B----4-:R-:W-:-:S02]  /*34b10*/  IADD3 R11, P3, R2, R26, RZ ;  /* 0x0000001a020b7210 */ /* 0x010fc40007f7e0ff */
[C---:B------:R-:W-:Y:S02]  /*34b20*/  IADD3 R15, P1, R3.reuse, R26, RZ ;  /* 0x0000001a030f7210 */ /* 0x040fe40007f3e0ff */
[-C--:B--2---:R-:W-:Y:S02]  /*34b30*/  IADD3 R5, P2, R2, R27.reuse, RZ ;  /* 0x0000001b02057210 */ /* 0x084fe40007f5e0ff */
[----:B------:R-:W2:Y:S04]  /*34b40*/  LDL.LU R2, [R1+0x4044] ;  /* 0x0040440001027983 */ /* 0x000ea80000300800 */
[----:B------:R1:W-:Y:S04]  /*34b50*/  STL [R1+0x3e14], R11 ;  /* 0x003e140b01007387 */ /* 0x0003e80000100800 */
[----:B0-----:R-:W4:Y:S04]  /*34b60*/  LDL.LU R13, [R1+0x17c] ;  /* 0x00017c00010d7983 */ /* 0x001f280000300800 */
[----:B------:R0:W-:Y:S01]  /*34b70*/  STL [R1+0x3e0c], R5 ;  /* 0x003e0c0501007387 */ /* 0x0001e20000100800 */
[----:B-1----:R-:W-:-:S03]  /*34b80*/  IADD3 R11, P0, R3, R27, RZ ;  /* 0x0000001b030b7210 */ /* 0x002fc60007f1e0ff */
[----:B0-----:R-:W4:Y:S04]  /*34b90*/  LDL.LU R5, [R1+0xcc] ;  /* 0x0000cc0001057983 */ /* 0x001f280000300800 */
[----:B------:R0:W-:Y:S04]  /*34ba0*/  STL [R1+0x3e10], R15 ;  /* 0x003e100f01007387 */ /* 0x0001e80000100800 */
[----:B------:R-:W5:Y:S01]  /*34bb0*/  LDL.LU R3, [R1+0x4040] ;  /* 0x0040400001037983 */ /* 0x000f620000300800 */
[----:B------:R-:W-:-:S03]  /*34bc0*/  IADD3 R16, P6, R29, R27, RZ ;  /* 0x0000001b1d107210 */ /* 0x000fc60007fde0ff */
[----:B------:R1:W-:Y:S01]  /*34bd0*/  STL [R1+0x3e04], R11 ;  /* 0x003e040b01007387 */ /* 0x0003e20000100800 */
[----:B0-----:R-:W-:-:S03]  /*34be0*/  IADD3 R15, P4, R29, R26, RZ ;  /* 0x0000001a1d0f7210 */ /* 0x001fc60007f9e0ff */
[----:B-1----:R-:W4:Y:S04]  /*34bf0*/  LDL.LU R11, [R1+0x178] ;  /* 0x00017800010b7983 */ /* 0x002f280000300800 */
[----:B------:R0:W-:Y:S04]  /*34c00*/  STL [R1+0x3e08], R15 ;  /* 0x003e080f01007387 */ /* 0x0001e80000100800 */
[----:B------:R2:W-:Y:S04]  /*34c10*/  STL [R1+0x3dfc], R16 ;  /* 0x003dfc1001007387 */ /* 0x0005e80000100800 */
[----:B------:R-:W4:Y:S01]  /*34c20*/  LDL.LU R29, [R1+0xc8] ;  /* 0x0000c800011d7983 */ /* 0x000f220000300800 */
[----:B0-----:R-:W-:-:S05]  /*34c30*/  IADD3 R15, P5, R12, R26, RZ ;  /* 0x0000001a0c0f7210 */ /* 0x001fca0007fbe0ff */
[----:B------:R0:W-:Y:S01]  /*34c40*/  STL [R1+0x3e00], R15 ;  /* 0x003e000f01007387 */ /* 0x0001e20000100800 */
[----:B--2---:R-:W-:Y:S01]  /*34c50*/  IMAD.X R16, R4, 0x1, R2, P3 ;  /* 0x0000000104107824 */ /* 0x004fe200018e0602 */
[----:B0-----:R-:W-:-:S04]  /*34c60*/  IADD3 R15, P3, R12, R27, RZ ;  /* 0x0000001b0c0f7210 */ /* 0x001fc80007f7e0ff */
[----:B------:R-:W-:Y:S04]  /*34c70*/  STL [R1+0x3df8], R16 ;  /* 0x003df81001007387 */ /* 0x000fe80000100800 */
[----:B------:R-:W2:Y:S04]  /*34c80*/  LDL.LU R12, [R1+0x174] ;  /* 0x00017400010c7983 */ /* 0x000ea80000300800 */
[----:B------:R0:W-:Y:S01]  /*34c90*/  STL [R1+0x3df4], R15 ;  /* 0x003df40f01007387 */ /* 0x0001e20000100800 */
[----:B-----5:R-:W-:-:S05]  /*34ca0*/  IMAD.X R4, R4, 0x1, R3, P2 ;  /* 0x0000000104047824 */ /* 0x020fca00010e0603 */
[----:B------:R1:W-:Y:S01]  /*34cb0*/  STL [R1+0x3de8], R4 ;  /* 0x003de80401007387 */ /* 0x0003e20000100800 */
[----:B0-----:R-:W-:-:S03]  /*34cc0*/  IADD3 R15, P2, R10, R26, RZ ;  /* 0x0000001a0a0f7210 */ /* 0x001fc60007f5e0ff */
[----:B-1----:R-:W5:Y:S01]  /*34cd0*/  LDL.LU R4, [R1+0xc4] ;  /* 0x0000c40001047983 */ /* 0x002f620000300800 */
[----:B------:R-:W-:-:S03]  /*34ce0*/  IMAD.X R16, R9, 0x1, R2, P1 ;  /* 0x0000000109107824 */ /* 0x000fc600008e0602 */
[----:B------:R0:W-:Y:S01]  /*34cf0*/  STL [R1+0x3df0], R15 ;  /* 0x003df00f01007387 */ /* 0x0001e20000100800 */
[----:B------:R-:W-:-:S03]  /*34d00*/  IMAD.X R9, R9, 0x1, R3, P0 ;  /* 0x0000000109097824 */ /* 0x000fc600000e0603 */
[----:B------:R1:W-:Y:S01]  /*34d10*/  STL [R1+0x3dec], R16 ;  /* 0x003dec1001007387 */ /* 0x0003e20000100800 */
[----:B0-----:R-:W-:-:S03]  /*34d20*/  IADD3 R15, P1, R10, R27, RZ ;  /* 0x0000001b0a0f7210 */ /* 0x001fc60007f3e0ff */
[----:B------:R-:W5:Y:S04]  /*34d30*/  LDL.LU R10, [R1+0x170] ;  /* 0x00017000010a7983 */ /* 0x000f680000300800 */
[----:B------:R3:W-:Y:S04]  /*34d40*/  STL [R1+0x3de4], R15 ;  /* 0x003de40f01007387 */ /* 0x0007e80000100800 */
[----:B------:R0:W-:Y:S01]  /*34d50*/  STL [R1+0x3dd8], R9 ;  /* 0x003dd80901007387 */ /* 0x0001e20000100800 */
[C---:B-1----:R-:W-:Y:S02]  /*34d60*/  IMAD.X R16, R7.reuse, 0x1, R2, P4 ;  /* 0x0000000107107824 */ /* 0x042fe400020e0602 */
[----:B------:R-:W-:Y:S01]  /*34d70*/  IMAD.X R7, R7, 0x1, R3, P6 ;  /* 0x0000000107077824 */ /* 0x000fe200030e0603 */
[C---:B---3--:R-:W-:Y:S01]  /*34d80*/  IADD3 R15, P0, R14.reuse, R26, RZ ;  /* 0x0000001a0e0f7210 */ /* 0x048fe20007f1e0ff */
[----:B0-----:R-:W3:Y:S04]  /*34d90*/  LDL.LU R9, [R1+0xc0] ;  /* 0x0000c00001097983 */ /* 0x001ee80000300800 */
[----:B------:R0:W-:Y:S04]  /*34da0*/  STL [R1+0x3de0], R15 ;  /* 0x003de00f01007387 */ /* 0x0001e80000100800 */
[----:B------:R-:W-:Y:S01]  /*34db0*/  STL [R1+0x3ddc], R16 ;  /* 0x003ddc1001007387 */ /* 0x000fe20000100800 */
[----:B0-----:R-:W-:-:S03]  /*34dc0*/  IADD3 R15, P4, R14, R27, RZ ;  /* 0x0000001b0e0f7210 */ /* 0x001fc60007f9e0ff */
[----:B------:R-:W3:Y:S04]  /*34dd0*/  LDL.LU R14, [R1+0x16c] ;  /* 0x00016c00010e7983 */ /* 0x000ee80000300800 */
[----:B------:R-:W-:Y:S04]  /*34de0*/  STL [R1+0x3dd4], R15 ;  /* 0x003dd40f01007387 */ /* 0x000fe80000100800 */
[----:B------:R0:W-:Y:S04]  /*34df0*/  STL [R1+0x3dc8], R7 ;  /* 0x003dc80701007387 */ /* 0x0001e80000100800 */
[----:B0-----:R-:W3:Y:S01]  /*34e00*/  LDL.LU R7, [R1+0xbc] ;  /* 0x0000bc0001077983 */ /* 0x001ee20000300800 */
[----:B------:R-:W-:Y:S01]  /*34e10*/  IADD3 R15, P6, R8, R26, RZ ;  /* 0x0000001a080f7210 */ /* 0x000fe20007fde0ff */
[----:B------:R-:W-:-:S02]  /*34e20*/  IMAD.X R16, R6, 0x1, R2, P5 ;  /* 0x0000000106107824 */ /* 0x000fc400028e0602 */
[----:B------:R-:W-:Y:S02]  /*34e30*/  IMAD.X R6, R6, 0x1, R3, P3 ;  /* 0x0000000106067824 */ /* 0x000fe400018e0603 */
[----:B------:R0:W-:Y:S04]  /*34e40*/  STL [R1+0x3dd0], R15 ;  /* 0x003dd00f01007387 */ /* 0x0001e80000100800 */
[----:B------:R-:W-:Y:S01]  /*34e50*/  STL [R1+0x3dcc], R16 ;  /* 0x003dcc1001007387 */ /* 0x000fe20000100800 */
[----:B0-----:R-:W-:-:S03]  /*34e60*/  IADD3 R15, P5, R8, R27, RZ ;  /* 0x0000001b080f7210 */ /* 0x001fc60007fbe0ff */
[----:B------:R-:W3:Y:S04]  /*34e70*/  LDL.LU R8, [R1+0x168] ;  /* 0x0001680001087983 */ /* 0x000ee80000300800 */
[----:B------:R-:W-:Y:S04]  /*34e80*/  STL [R1+0x3dc4], R15 ;  /* 0x003dc40f01007387 */ /* 0x000fe80000100800 */
[----:B------:R0:W-:Y:S04]  /*34e90*/  STL [R1+0x3db8], R6 ;  /* 0x003db80601007387 */ /* 0x0001e80000100800 */
[----:B0-----:R-:W3:Y:S01]  /*34ea0*/  LDL.LU R6, [R1+0xb8] ;  /* 0x0000b80001067983 */ /* 0x001ee20000300800 */
[----:B----4-:R-:W-:Y:S01]  /*34eb0*/  IADD3 R15, P3, R13, R26, RZ ;  /* 0x0000001a0d0f7210 */ /* 0x010fe20007f7e0ff */
[----:B------:R-:W-:-:S02]  /*34ec0*/  IMAD.X R16, R5, 0x1, R2, P2 ;  /* 0x0000000105107824 */ /* 0x000fc400010e0602 */
[----:B------:R-:W-:Y:S02]  /*34ed0*/  IMAD.X R5, R5, 0x1, R3, P1 ;  /* 0x0000000105057824 */ /* 0x000fe400008e0603 */
[----:B------:R0:W-:Y:S04]  /*34ee0*/  STL [R1+0x3dc0], R15 ;  /* 0x003dc00f01007387 */ /* 0x0001e80000100800 */
[----:B------:R1:W-:Y:S01]  /*34ef0*/  STL [R1+0x3dbc], R16 ;  /* 0x003dbc1001007387 */ /* 0x0003e20000100800 */
[----:B0-----:R-:W-:-:S03]  /*34f00*/  IADD3 R15, P2, R13, R27, RZ ;  /* 0x0000001b0d0f7210 */ /* 0x001fc60007f5e0ff */
[----:B------:R-:W4:Y:S04]  /*34f10*/  LDL.LU R13, [R1+0x164] ;  /* 0x00016400010d7983 */ /* 0x000f280000300800 */
[----:B------:R0:W-:Y:S04]  /*34f20*/  STL [R1+0x3db4], R15 ;  /* 0x003db40f01007387 */ /* 0x0001e80000100800 */
[----:B------:R0:W-:Y:S01]  /*34f30*/  STL [R1+0x3da8], R5 ;  /* 0x003da80501007387 */ /* 0x0001e20000100800 */
[C---:B------:R-:W-:Y:S02]  /*34f40*/  IMAD.X R17, R29.reuse, 0x1, R2, P0 ;  /* 0x000000011d117824 */ /* 0x040fe400000e0602 */
[----:B-1----:R-:W-:Y:S01]  /*34f50*/  IMAD.X R16, R29, 0x1, R3, P4 ;  /* 0x000000011d107824 */ /* 0x002fe200020e0603 */
[C---:B0-----:R-:W-:Y:S01]  /*34f60*/  IADD3 R15, P1, R11.reuse, R26, RZ ;  /* 0x0000001a0b0f7210 */ /* 0x041fe20007f3e0ff */
[----:B------:R-:W4:Y:S04]  /*34f70*/  LDL.LU R5, [R1+0xb4] ;  /* 0x0000b40001057983 */ /* 0x000f280000300800 */
[----:B------:R0:W-:Y:S04]  /*34f80*/  STL [R1+0x3db0], R15 ;  /* 0x003db00f01007387 */ /* 0x0001e80000100800 */
[----:B------:R-:W-:Y:S01]  /*34f90*/  STL [R1+0x3dac], R17 ;  /* 0x003dac1101007387 */ /* 0x000fe20000100800 */
[----:B0-----:R-:W-:-:S03]  /*34fa0*/  IADD3 R15, P0, R11, R27, RZ ;  /* 0x0000001b0b0f7210 */ /* 0x001fc60007f1e0ff */
[----:B------:R-:W4:Y:S04]  /*34fb0*/  LDL.LU R11, [R1+0x160] ;  /* 0x00016000010b7983 */ /* 0x000f280000300800 */
[----:B------:R2:W-:Y:S04]  /*34fc0*/  STL [R1+0x3da4], R15 ;  /* 0x003da40f01007387 */ /* 0x0005e80000100800 */
[----:B------:R5:W-:Y:S04]  /*34fd0*/  STL [R1+0x3d98], R16 ;  /* 0x003d981001007387 */ /* 0x000be80000100800 */
[----:B------:R-:W4:Y:S01]  /*34fe0*/  LDL.LU R29, [R1+0xb0] ;  /* 0x0000b000011d7983 */ /* 0x000f220000300800 */
[----:B--2---:R-:W-:-:S05]  /*34ff0*/  IADD3 R15, P4, R12, R26, RZ ;  /* 0x0000001a0c0f7210 */ /* 0x004fca0007f9e0ff */
[----:B------:R0:W-:Y:S01]  /*35000*/  STL [R1+0x3da0], R15 ;  /* 0x003da00f01007387 */ /* 0x0001e20000100800 */
[----:B-----5:R-:W-:Y:S01]  /*35010*/  IMAD.X R16, R4, 0x1, R2, P6 ;  /* 0x0000000104107824 */ /* 0x020fe200030e0602 */
[----:B0-----:R-:W-:Y:S01]  /*35020*/  IADD3 R15, P6, R12, R27, RZ ;  /* 0x0000001b0c0f7210 */ /* 0x001fe20007fde0ff */
[----:B------:R-:W-:-:S03]  /*35030*/  IMAD.X R4, R4, 0x1, R3, P5 ;  /* 0x0000000104047824 */ /* 0x000fc600028e0603 */
[----:B------:R-:W-:Y:S04]  /*35040*/  STL [R1+0x3d9c], R16 ;  /* 0x003d9c1001007387 */ /* 0x000fe80000100800 */
[----:B------:R-:W2:Y:S04]  /*35050*/  LDL.LU R12, [R1+0x15c] ;  /* 0x00015c00010c7983 */ /* 0x000ea80000300800 */
[----:B------:R-:W-:Y:S04]  /*35060*/  STL [R1+0x3d94], R15 ;  /* 0x003d940f01007387 */ /* 0x000fe80000100800 */
[----:B------:R0:W-:Y:S04]  /*35070*/  STL [R1+0x3d88], R4 ;  /* 0x003d880401007387 */ /* 0x0001e80000100800 */
[----:B0-----:R-:W5:Y:S01]  /*35080*/  LDL.LU R4, [R1+0xac] ;  /* 0x0000ac0001047983 */ /* 0x001f620000300800 */
[----:B------:R-:W-:-:S05]  /*35090*/  IADD3 R15, P5, R10, R26, RZ ;  /* 0x0000001a0a0f7210 */ /* 0x000fca0007fbe0ff */
[----:B------:R0:W-:Y:S01]  /*350a0*/  STL [R1+0x3d90], R15 ;  /* 0x003d900f01007387 */ /* 0x0001e20000100800 */
[C---:B---3--:R-:W-:Y:S02]  /*350b0*/  IMAD.X R16, R9.reuse, 0x1, R2, P3 ;  /* 0x0000000109107824 */ /* 0x048fe400018e0602 */
[----:B------:R-:W-:-:S03]  /*350c0*/  IMAD.X R9, R9, 0x1, R3, P2 ;  /* 0x0000000109097824 */ /* 0x000fc600010e0603 */
[----:B------:R-:W-:Y:S01]  /*350d0*/  STL [R1+0x3d8c], R16 ;  /* 0x003d8c1001007387 */ /* 0x000fe20000100800 */
[----:B0-----:R-:W-:-:S03]  /*350e0*/  IADD3 R15, P3, R10, R27, RZ ;  /* 0x0000001b0a0f7210 */ /* 0x001fc60007f7e0ff */
[----:B------:R-:W3:Y:S04]  /*350f0*/  LDL.LU R10, [R1+0x158] ;  /* 0x00015800010a7983 */ /* 0x000ee80000300800 */
[----:B------:R0:W-:Y:S04]  /*35100*/  STL [R1+0x3d84], R15 ;  /* 0x003d840f01007387 */ /* 0x0001e80000100800 */
[----:B------:R1:W-:Y:S01]  /*35110*/  STL [R1+0x3d78], R9 ;  /* 0x003d780901007387 */ /* 0x0003e20000100800 */
[----:B0-----:R-:W-:-:S03]  /*35120*/  IADD3 R15, P2, R14, R26, RZ ;  /* 0x0000001a0e0f7210 */ /* 0x001fc60007f5e0ff */
[----:B-1----:R-:W3:Y:S04]  /*35130*/  LDL.LU R9, [R1+0xa8] ;  /* 0x0000a80001097983 */ /* 0x002ee80000300800 */
[----:B------:R0:W-:Y:S01]  /*35140*/  STL [R1+0x3d80], R15 ;  /* 0x003d800f01007387 */ /* 0x0001e20000100800 */
[C---:B------:R-:W-:Y:S02]  /*35150*/  IMAD.X R16, R7.reuse, 0x1, R2, P1 ;  /* 0x0000000107107824 */ /* 0x040fe400008e0602 */
[----:B------:R-:W-:-:S03]  /*35160*/  IMAD.X R7, R7, 0x1, R3, P0 ;  /* 0x0000000107077824 */ /* 0x000fc600000e0603 */
[----:B------:R-:W-:Y:S01]  /*35170*/  STL [R1+0x3d7c], R16 ;  /* 0x003d7c1001007387 */ /* 0x000fe20000100800 */
[----:B0-----:R-:W-:-:S03]  /*35180*/  IADD3 R15, P1, R14, R27, RZ ;  /* 0x0000001b0e0f7210 */ /* 0x001fc60007f3e0ff */
[----:B------:R-:W3:Y:S04]  /*35190*/  LDL.LU R14, [R1+0x154] ;  /* 0x00015400010e7983 */ /* 0x000ee80000300800 */
[----:B------:R-:W-:Y:S04]  /*351a0*/  STL [R1+0x3d74], R15 ;  /* 0x003d740f01007387 */ /* 0x000fe80000100800 */
[----:B------:R0:W-:Y:S04]  /*351b0*/  STL [R1+0x3d68], R7 ;  /* 0x003d680701007387 */ /* 0x0001e80000100800 */
[----:B0-----:R-:W3:Y:S01]  /*351c0*/  LDL.LU R7, [R1+0xa4] ;  /* 0x0000a40001077983 */ /* 0x001ee20000300800 */
[----:B------:R-:W-:-:S05]  /*351d0*/  IADD3 R15, P0, R8, R26, RZ ;  /* 0x0000001a080f7210 */ /* 0x000fca0007f1e0ff */
        /* <DEDUP_REMOVED lines=9> */
[----:B----4-:R-:W-:-:S05]  /*35270*/  IADD3 R15, P6, R13, R26, RZ ;  /* 0x0000001a0d0f7210 */ /* 0x010fca0007fde0ff */
[----:B------:R0:W-:Y:S01]  /*35280*/  STL [R1+0x3d60], R15 ;  /* 0x003d600f01007387 */ /* 0x0001e20000100800 */
[C---:B------:R-:W-:Y:S02]  /*35290*/  IMAD.X R16, R5.reuse, 0x1, R2, P5 ;  /* 0x0000000105107824 */ /* 0x040fe400028e0602 */
[----:B------:R-:W-:-:S03]  /*352a0*/  IMAD.X R5, R5, 0x1, R3, P3 ;  /* 0x0000000105057824 */ /* 0x000fc600018e0603 */
[----:B------:R-:W-:Y:S01]  /*352b0*/  STL [R1+0x3d5c], R16 ;  /* 0x003d5c1001007387 */ /* 0x000fe20000100800 */
[----:B0-----:R-:W-:-:S03]  /*352c0*/  IADD3 R15, P5, R13, R27, RZ ;  /* 0x0000001b0d0f7210 */ /* 0x001fc60007fbe0ff */
[----:B------:R-:W4:Y:S04]  /*352d0*/  LDL.LU R13, [R1+0x14c] ;  /* 0x00014c00010d7983 */ /* 0x000f280000300800 */
[----:B------:R0:W-:Y:S04]  /*352e0*/  STL [R1+0x3d54], R15 ;  /* 0x003d540f01007387 */ /* 0x0001e80000100800 */
[----:B------:R1:W-:Y:S01]  /*352f0*/  STL [R1+0x3d48], R5 ;  /* 0x003d480501007387 */ /* 0x0003e20000100800 */
[----:B0-----:R-:W-:-:S03]  /*35300*/  IADD3 R15, P3, R11, R26, RZ ;  /* 0x0000001a0b0f7210 */ /* 0x001fc60007f7e0ff */
[----:B-1----:R-:W4:Y:S01]  /*35310*/  LDL.LU R5, [R1+0x9c] ;  /* 0x00009c0001057983 */ /* 0x002f220000300800 */
[C---:B------:R-:W-:Y:S02]  /*35320*/  IMAD.X R17, R29.reuse, 0x1, R2, P2 ;  /* 0x000000011d117824 */ /* 0x040fe400010e0602 */
[----:B------:R-:W-:Y:S01]  /*35330*/  IMAD.X R16, R29, 0x1, R3, P1 ;  /* 0x000000011d107824 */ /* 0x000fe200008e0603 */
        /* <DEDUP_REMOVED lines=9> */
[C---:B-----5:R-:W-:Y:S02]  /*353d0*/  IMAD.X R16, R4.reuse, 0x1, R2, P0 ;  /* 0x0000000104107824 */ /* 0x060fe400000e0602 */
[----:B------:R-:W-:Y:S01]  /*353e0*/  IMAD.X R4, R4, 0x1, R3, P4 ;  /* 0x0000000104047824 */ /* 0x000fe200020e0603 */
[----:B0-----:R-:W-:Y:S02]  /*353f0*/  IADD3 R15, P0, R12, R27, RZ ;  /* 0x0000001b0c0f7210 */ /* 0x001fe40007f1e0ff */
[----:B------:R-:W-:Y:S04]  /*35400*/  STL [R1+0x3d3c], R16 ;  /* 0x003d3c1001007387 */ /* 0x000fe80000100800 */
[----:B------:R-:W2:Y:S04]  /*35410*/  LDL.LU R12, [R1+0x144] ;  /* 0x00014400010c7983 */ /* 0x000ea80000300800 */
[----:B------:R-:W-:Y:S04]  /*35420*/  STL [R1+0x3d34], R15 ;  /* 0x003d340f01007387 */ /* 0x000fe80000100800 */
[----:B------:R0:W-:Y:S04]  /*35430*/  STL [R1+0x3d28], R4 ;  /* 0x003d280401007387 */ /* 0x0001e80000100800 */
[----:B0-----:R-:W5:Y:S01]  /*35440*/  LDL.LU R4, [R1+0x94] ;  /* 0x0000940001047983 */ /* 0x001f620000300800 */
[----:B---3--:R-:W-:-:S05]  /*35450*/  IADD3 R15, P4, R10, R26, RZ ;  /* 0x0000001a0a0f7210 */ /* 0x008fca0007f9e0ff */
[----:B------:R0:W-:Y:S01]  /*35460*/  STL [R1+0x3d30], R15 ;  /* 0x003d300f01007387 */ /* 0x0001e20000100800 */
[C---:B------:R-:W-:Y:S02]  /*35470*/  IMAD.X R16, R9.reuse, 0x1, R2, P6 ;  /* 0x0000000109107824 */ /* 0x040fe400030e0602 */
[----:B------:R-:W-:Y:S01]  /*35480*/  IMAD.X R9, R9, 0x1, R3, P5 ;  /* 0x0000000109097824 */ /* 0x000fe200028e0603 */
[----:B0-----:R-:W-:Y:S02]  /*35490*/  IADD3 R15, P6, R10, R27, RZ ;  /* 0x0000001b0a0f7210 */ /* 0x001fe40007fde0ff */
[----:B------:R-:W-:Y:S04]  /*354a0*/  STL [R1+0x3d2c], R16 ;  /* 0x003d2c1001007387 */ /* 0x000fe80000100800 */
[----:B------:R-:W3:Y:S04]  /*354b0*/  LDL.LU R10, [R1+0x140] ;  /* 0x00014000010a7983 */ /* 0x000ee80000300800 */
[----:B------:R0:W-:Y:S04]  /*354c0*/  STL [R1+0x3d24], R15 ;  /* 0x003d240f01007387 */ /* 0x0001e80000100800 */
[----:B------:R1:W-:Y:S01]  /*354d0*/  STL [R1+0x3d18], R9 ;  /* 0x003d180901007387 */ /* 0x0003e20000100800 */
[----:B0-----:R-:W-:-:S03]  /*354e0*/  IADD3 R15, P5, R14, R26, RZ ;  /* 0x0000001a0e0f7210 */ /* 0x001fc60007fbe0ff */
[----:B-1----:R-:W3:Y:S04]  /*354f0*/  LDL.LU R9, [R1+0x90] ;  /* 0x0000900001097983 */ /* 0x002ee80000300800 */
[----:B------:R0:W-:Y:S01]  /*35500*/  STL [R1+0x3d20], R15 ;  /* 0x003d200f01007387 */ /* 0x0001e20000100800 */
[C---:B------:R-:W-:Y:S02]  /*35510*/  IMAD.X R16, R7.reuse, 0x1, R2, P3 ;  /* 0x0000000107107824 */ /* 0x040fe400018e0602 */
[----:B------:R-:W-:Y:S01]  /*35520*/  IMAD.X R7, R7, 0x1, R3, P2 ;  /* 0x0000000107077824 */ /* 0x000fe200010e0603 */
[----:B0-----:R-:W-:Y:S02]  /*35530*/  IADD3 R15, P3, R14, R27, RZ ;  /* 0x0000001b0e0f7210 */ /* 0x001fe40007f7e0ff */
[----:B------:R-:W-:Y:S04]  /*35540*/  STL [R1+0x3d1c], R16 ;  /* 0x003d1c1001007387 */ /* 0x000fe80000100800 */
        /* <DEDUP_REMOVED lines=16> */
[----:B------:R-:W-:Y:S01]  /*35650*/  IMAD.X R16, R5, 0x1, R2, P4 ;  /* 0x0000000105107824 */ /* 0x000fe200020e0602 */
[----:B0-----:R-:W-:Y:S02]  /*35660*/  IADD3 R15, P4, R13, R27, RZ ;  /* 0x0000001b0d0f7210 */ /* 0x001fe40007f9e0ff */
[----:B------:R-:W4:Y:S04]  /*35670*/  LDL.LU R13, [R1+0x134] ;  /* 0x00013400010d7983 */ /* 0x000f280000300800 */
[----:B------:R0:W-:Y:S04]  /*35680*/  STL [R1+0x3cfc], R16 ;  /* 0x003cfc1001007387 */ /* 0x0001e80000100800 */
[----:B------:R1:W-:Y:S01]  /*35690*/  STL [R1+0x3cf4], R15 ;  /* 0x003cf40f01007387 */ /* 0x0003e20000100800 */
[----:B0-----:R-:W-:Y:S01]  /*356a0*/  IMAD.X R16, R5, 0x1, R3, P6 ;  /* 0x0000000105107824 */ /* 0x001fe200030e0603 */
[----:B-1----:R-:W-:-:S02]  /*356b0*/  IADD3 R15, P6, R11, R26, RZ ;  /* 0x0000001a0b0f7210 */ /* 0x002fc40007fde0ff */
[----:B------:R-:W4:Y:S01]  /*356c0*/  LDL.LU R5, [R1+0x84] ;  /* 0x0000840001057983 */ /* 0x000f220000300800 */
[----:B------:R-:W-:-:S03]  /*356d0*/  IMAD.X R17, R29, 0x1, R2, P5 ;  /* 0x000000011d117824 */ /* 0x000fc600028e0602 */
[----:B------:R0:W-:Y:S04]  /*356e0*/  STL [R1+0x3ce8], R16 ;  /* 0x003ce81001007387 */ /* 0x0001e80000100800 */
[----:B------:R1:W-:Y:S04]  /*356f0*/  STL [R1+0x3cf0], R15 ;  /* 0x003cf00f01007387 */ /* 0x0003e80000100800 */
[----:B------:R-:W-:Y:S01]  /*35700*/  STL [R1+0x3cec], R17 ;  /* 0x003cec1101007387 */ /* 0x000fe20000100800 */
[----:B0-----:R-:W-:Y:S01]  /*35710*/  IMAD.X R16, R29, 0x1, R3, P3 ;  /* 0x000000011d107824 */ /* 0x001fe200018e0603 */
[----:B-1----:R-:W-:-:S02]  /*35720*/  IADD3 R15, P5, R11, R27, RZ ;  /* 0x0000001b0b0f7210 */ /* 0x002fc40007fbe0ff */
        /* <DEDUP_REMOVED lines=35> */
[----:B------:R-:W-:Y:S01]  /*35960*/  STL [R1+0x3cb0], R16 ;  /* 0x003cb01001007387 */ /* 0x000fe20000100800 */
[----:B------:R-:W-:Y:S01]  /*35970*/  IMAD.X R15, R6, 0x1, R2, P3 ;  /* 0x00000001060f7824 */ /* 0x000fe200018e0602 */
[----:B------:R-:W-:Y:S01]  /*35980*/  IADD3 R8, P3, R8, R27, RZ ;  /* 0x0000001b08087210 */ /* 0x000fe20007f7e0ff */
[----:B------:R-:W-:-:S03]  /*35990*/  IMAD.X R6, R6, 0x1, R3, P2 ;  /* 0x0000000106067824 */ /* 0x000fc600010e0603 */
[----:B------:R-:W-:Y:S04]  /*359a0*/  STL [R1+0x3cac], R15 ;  /* 0x003cac0f01007387 */ /* 0x000fe80000100800 */
[----:B------:R0:W-:Y:S04]  /*359b0*/  STL [R1+0x3ca4], R8 ;  /* 0x003ca40801007387 */ /* 0x0001e80000100800 */
[----:B0-----:R-:W3:Y:S04]  /*359c0*/  LDL.LU R8, [R1+0x120] ;  /* 0x0001200001087983 */ /* 0x001ee80000300800 */
[----:B------:R0:W-:Y:S04]  /*359d0*/  STL [R1+0x3c98], R6 ;  /* 0x003c980601007387 */ /* 0x0001e80000100800 */
[----:B0-----:R-:W3:Y:S01]  /*359e0*/  LDL.LU R6, [R1+0x70] ;  /* 0x0000700001067983 */ /* 0x001ee20000300800 */
[----:B----4-:R-:W-:Y:S01]  /*359f0*/  IADD3 R15, P2, R13, R26, RZ ;  /* 0x0000001a0d0f7210 */ /* 0x010fe20007f5e0ff */
[----:B------:R-:W-:-:S04]  /*35a00*/  IMAD.X R16, R5, 0x1, R2, P1 ;  /* 0x0000000105107824 */ /* 0x000fc800008e0602 */
[----:B------:R0:W-:Y:S01]  /*35a10*/  STL [R1+0x3ca0], R15 ;  /* 0x003ca00f01007387 */ /* 0x0001e20000100800 */
[----:B------:R-:W-:-:S03]  /*35a20*/  IMAD.X R5, R5, 0x1, R3, P0 ;  /* 0x0000000105057824 */ /* 0x000fc600000e0603 */
[----:B------:R-:W-:Y:S01]  /*35a30*/  STL [R1+0x3c9c], R16 ;  /* 0x003c9c1001007387 */ /* 0x000fe20000100800 */
[----:B0-----:R-:W-:-:S03]  /*35a40*/  IADD3 R15, P1, R13, R27, RZ ;  /* 0x0000001b0d0f7210 */ /* 0x001fc60007f3e0ff */
[----:B------:R-:W4:Y:S04]  /*35a50*/  LDL.LU R13, [R1+0x11c] ;  /* 0x00011c00010d7983 */ /* 0x000f280000300800 */
[----:B------:R0:W-:Y:S04]  /*35a60*/  STL [R1+0x3c94], R15 ;  /* 0x003c940f01007387 */ /* 0x0001e80000100800 */
[----:B------:R1:W-:Y:S01]  /*35a70*/  STL [R1+0x3c88], R5 ;  /* 0x003c880501007387 */ /* 0x0003e20000100800 */
[----:B------:R-:W-:Y:S01]  /*35a80*/  IMAD.X R17, R29, 0x1, R2, P4 ;  /* 0x000000011d117824 */ /* 0x000fe200020e0602 */
[----:B0-----:R-:W-:-:S02]  /*35a90*/  IADD3 R15, P0, R11, R26, RZ ;  /* 0x0000001a0b0f7210 */ /* 0x001fc40007f1e0ff */
[----:B-1----:R-:W4:Y:S01]  /*35aa0*/  LDL.LU R5, [R1+0x6c] ;  /* 0x00006c0001057983 */ /* 0x002f220000300800 */
[----:B------:R-:W-:-:S03]  /*35ab0*/  IMAD.X R16, R29, 0x1, R3, P6 ;  /* 0x000000011d107824 */ /* 0x000fc600030e0603 */
        /* <DEDUP_REMOVED lines=19> */
[C---:B------:R-:W-:Y:S01]  /*35bf0*/  IMAD.X R15, R9.reuse, 0x1, R2, P2 ;  /* 0x00000001090f7824 */ /* 0x040fe200010e0602 */
[----:B0-----:R-:W-:Y:S02]  /*35c00*/  IADD3 R16, P2, R10, R27, RZ ;  /* 0x0000001b0a107210 */ /* 0x001fe40007f5e0ff */
[----:B------:R-:W3:Y:S04]  /*35c10*/  LDL.LU R10, [R1+0x110] ;  /* 0x00011000010a7983 */ /* 0x000ee80000300800 */
[----:B------:R0:W-:Y:S04]  /*35c20*/  STL [R1+0x3c6c], R15 ;  /* 0x003c6c0f01007387 */ /* 0x0001e80000100800 */
[----:B------:R1:W-:Y:S01]  /*35c30*/  STL [R1+0x3c64], R16 ;  /* 0x003c641001007387 */ /* 0x0003e20000100800 */
[----:B0-----:R-:W-:Y:S01]  /*35c40*/  IMAD.X R15, R9, 0x1, R3, P1 ;  /* 0x00000001090f7824 */ /* 0x001fe200008e0603 */
[----:B-1----:R-:W-:-:S02]  /*35c50*/  IADD3 R16, P1, R14, R26, RZ ;  /* 0x0000001a0e107210 */ /* 0x002fc40007f3e0ff */
        /* <DEDUP_REMOVED lines=8> */
[----:B0-----:R-:W-:-:S03]  /*35ce0*/  IMAD.X R15, R7, 0x1, R3, P4 ;  /* 0x00000001070f7824 */ /* 0x001fc600020e0603 */
[----:B------:R-:W3:Y:S04]  /*35cf0*/  LDL.LU R7, [R1+0x5c] ;  /* 0x00005c0001077983 */ /* 0x000ee80000300800 */
[----:B------:R0:W-:Y:S01]  /*35d00*/  STL [R1+0x3c48], R15 ;  /* 0x003c480f01007387 */ /* 0x0001e20000100800 */
[----:B------:R-:W-:-:S05]  /*35d10*/  IADD3 R17, P4, R8, R26, RZ ;  /* 0x0000001a08117210 */ /* 0x000fca0007f9e0ff */
[----:B------:R-:W-:Y:S01]  /*35d20*/  STL [R1+0x3c50], R17 ;  /* 0x003c501101007387 */ /* 0x000fe20000100800 */
[----:B-1----:R-:W-:Y:S01]  /*35d30*/  IMAD.X R16, R6, 0x1, R2, P6 ;  /* 0x0000000106107824 */ /* 0x002fe200030e0602 */
[----:B0-----:R-:W-:Y:S02]  /*35d40*/  IADD3 R15, P6, R8, R27, RZ ;  /* 0x0000001b080f7210 */ /* 0x001fe40007fde0ff */
[----:B------:R-:W3:Y:S04]  /*35d50*/  LDL.LU R8, [R1+0x108] ;  /* 0x0001080001087983 */ /* 0x000ee80000300800 */
[----:B------:R0:W-:Y:S04]  /*35d60*/  STL [R1+0x3c4c], R16 ;  /* 0x003c4c1001007387 */ /* 0x0001e80000100800 */
[----:B------:R4:W-:Y:S01]  /*35d70*/  STL [R1+0x3c44], R15 ;  /* 0x003c440f01007387 */ /* 0x0009e20000100800 */
[----:B0-----:R-:W-:-:S03]  /*35d80*/  IMAD.X R16, R6, 0x1, R3, P5 ;  /* 0x0000000106107824 */ /* 0x001fc600028e0603 */
[----:B------:R-:W3:Y:S01]  /*35d90*/  LDL.LU R6, [R1+0x58] ;  /* 0x0000580001067983 */ /* 0x000ee20000300800 */
[----:B----4-:R-:W-:-:S03]  /*35da0*/  IADD3 R15, P5, R13, R26, RZ ;  /* 0x0000001a0d0f7210 */ /* 0x010fc60007fbe0ff */
[----:B------:R0:W-:Y:S04]  /*35db0*/  STL [R1+0x3c38], R16 ;  /* 0x003c381001007387 */ /* 0x0001e80000100800 */
[----:B------:R1:W-:Y:S01]  /*35dc0*/  STL [R1+0x3c40], R15 ;  /* 0x003c400f01007387 */ /* 0x0003e20000100800 */
[----:B0-----:R-:W-:Y:S01]  /*35dd0*/  IMAD.X R16, R5, 0x1, R2, P3 ;  /* 0x0000000105107824 */ /* 0x001fe200018e0602 */
[----:B-1----:R-:W-:Y:S02]  /*35de0*/  IADD3 R15, P3, R13, R27, RZ ;  /* 0x0000001b0d0f7210 */ /* 0x002fe40007f7e0ff */
[----:B------:R-:W4:Y:S04]  /*35df0*/  LDL.LU R13, [R1+0x104] ;  /* 0x00010400010d7983 */ /* 0x000f280000300800 */
[----:B------:R0:W-:Y:S04]  /*35e00*/  STL [R1+0x3c3c], R16 ;  /* 0x003c3c1001007387 */ /* 0x0001e80000100800 */
[----:B------:R1:W-:Y:S01]  /*35e10*/  STL [R1+0x3c34], R15 ;  /* 0x003c340f01007387 */ /* 0x0003e20000100800 */
[----:B0-----:R-:W-:Y:S01]  /*35e20*/  IMAD.X R16, R5, 0x1, R3, P2 ;  /* 0x0000000105107824 */ /* 0x001fe200010e0603 */
[----:B-1----:R-:W-:-:S02]  /*35e30*/  IADD3 R15, P2, R11, R26, RZ ;  /* 0x0000001a0b0f7210 */ /* 0x002fc40007f5e0ff */
[----:B------:R-:W4:Y:S04]  /*35e40*/  LDL.LU R5, [R1+0x54] ;  /* 0x0000540001057983 */ /* 0x000f280000300800 */
[----:B------:R0:W-:Y:S04]  /*35e50*/  STL [R1+0x3c28], R16 ;  /* 0x003c281001007387 */ /* 0x0001e80000100800 */
[----:B------:R1:W-:Y:S01]  /*35e60*/  STL [R1+0x3c30], R15 ;  /* 0x003c300f01007387 */ /* 0x0003e20000100800 */
[----:B0-----:R-:W-:Y:S01]  /*35e70*/  IMAD.X R16, R29, 0x1, R2, P1 ;  /* 0x000000011d107824 */ /* 0x001fe200008e0602 */
[----:B-1----:R-:W-:Y:S01]  /*35e80*/  IADD3 R15, P1, R11, R27, RZ ;  /* 0x0000001b0b0f7210 */ /* 0x002fe20007f3e0ff */
[----:B------:R-:W-:-:S03]  /*35e90*/  IMAD.X R11, R29, 0x1, R3, P0 ;  /* 0x000000011d0b7824 */ /* 0x000fc600000e0603 */
[----:B------:R-:W-:Y:S04]  /*35ea0*/  STL [R1+0x3c2c], R16 ;  /* 0x003c2c1001007387 */ /* 0x000fe80000100800 */
[----:B------:R-:W4:Y:S04]  /*35eb0*/  LDL.LU R29, [R1+0xfc] ;  /* 0x0000fc00011d7983 */ /* 0x000f280000300800 */
[----:B------:R-:W-:Y:S04]  /*35ec0*/  STL [R1+0x3c24], R15 ;  /* 0x003c240f01007387 */ /* 0x000fe80000100800 */
[----:B------:R0:W-:Y:S04]  /*35ed0*/  STL [R1+0x3c18], R11 ;  /* 0x003c180b01007387 */ /* 0x0001e80000100800 */
[----:B0-----:R-:W4:Y:S01]  /*35ee0*/  LDL.LU R11, [R1+0x50] ;  /* 0x00005000010b7983 */ /* 0x001f220000300800 */
[----:B--2---:R-:W-:-:S05]  /*35ef0*/  IADD3 R16, P0, R12, R26, RZ ;  /* 0x0000001a0c107210 */ /* 0x004fca0007f1e0ff */
[----:B------:R0:W-:Y:S01]  /*35f00*/  STL [R1+0x3c20], R16 ;  /* 0x003c201001007387 */ /* 0x0001e20000100800 */
[----:B-----5:R-:W-:Y:S01]  /*35f10*/  IMAD.X R15, R4, 0x1, R2, P4 ;  /* 0x00000001040f7824 */ /* 0x020fe200020e0602 */
[----:B0-----:R-:W-:Y:S01]  /*35f20*/  IADD3 R16, P4, R12, R27, RZ ;  /* 0x0000001b0c107210 */ /* 0x001fe20007f9e0ff */
[----:B------:R-:W-:-:S03]  /*35f30*/  IMAD.X R12, R4, 0x1, R3, P6 ;  /* 0x00000001040c7824 */ /* 0x000fc600030e0603 */
[----:B------:R-:W-:Y:S04]  /*35f40*/  STL [R1+0x3c1c], R15 ;  /* 0x003c1c0f01007387 */ /* 0x000fe80000100800 */
[----:B------:R-:W-:Y:S04]  /*35f50*/  STL [R1+0x3c14], R16 ;  /* 0x003c141001007387 */ /* 0x000fe80000100800 */
[----:B------:R-:W2:Y:S04]  /*35f60*/  LDL.LU R4, [R1+0xf8] ;  /* 0x0000f80001047983 */ /* 0x000ea80000300800 */
[----:B------:R0:W-:Y:S04]  /*35f70*/  STL [R1+0x3c08], R12 ;  /* 0x003c080c01007387 */ /* 0x0001e80000100800 */
[----:B0-----:R-:W5:Y:S01]  /*35f80*/  LDL.LU R12, [R1+0x4c] ;  /* 0x00004c00010c7983 */ /* 0x001f620000300800 */
[----:B---3--:R-:W-:-:S05]  /*35f90*/  IADD3 R15, P6, R10, R26, RZ ;  /* 0x0000001a0a0f7210 */ /* 0x008fca0007fde0ff */
[----:B------:R0:W-:Y:S01]  /*35fa0*/  STL [R1+0x3c10], R15 ;  /* 0x003c100f01007387 */ /* 0x0001e20000100800 */
[C---:B------:R-:W-:Y:S01]  /*35fb0*/  IMAD.X R16, R9.reuse, 0x1, R2, P5 ;  /* 0x0000000109107824 */ /* 0x040fe200028e0602 */
[----:B------:R-:W-:Y:S01]  /*35fc0*/  IADD3 R10, P5, R10, R27, RZ ;  /* 0x0000001b0a0a7210 */ /* 0x000fe20007fbe0ff */
[----:B0-----:R-:W-:-:S03]  /*35fd0*/  IMAD.X R15, R9, 0x1, R3, P3 ;  /* 0x00000001090f7824 */ /* 0x001fc600018e0603 */
[----:B------:R-:W-:Y:S04]  /*35fe0*/  STL [R1+0x3c0c], R16 ;  /* 0x003c0c1001007387 */ /* 0x000fe80000100800 */
[----:B------:R0:W-:Y:S01]  /*35ff0*/  STL [R1+0x3c04], R10 ;  /* 0x003c040a01007387 */ /* 0x0001e20000100800 */
[----:B------:R-:W-:-:S03]  /*36000*/  IADD3 R9, P3, R14, R26, RZ ;  /* 0x0000001a0e097210 */ /* 0x000fc60007f7e0ff */
[----:B0-----:R-:W3:Y:S04]  /*36010*/  LDL.LU R10, [R1+0xf4] ;  /* 0x0000f400010a7983 */ /* 0x001ee80000300800 */
[----:B------:R-:W-:Y:S04]  /*36020*/  STL [R1+0x3bf8], R15 ;  /* 0x003bf80f01007387 */ /* 0x000fe80000100800 */
[----:B------:R0:W-:Y:S04]  /*36030*/  STL [R1+0x3c00], R9 ;  /* 0x003c000901007387 */ /* 0x0001e80000100800 */
[----:B0-----:R-:W3:Y:S01]  /*36040*/  LDL.LU R9, [R1+0x48] ;  /* 0x0000480001097983 */ /* 0x001ee20000300800 */
[----:B------:R-:W-:Y:S01]  /*36050*/  IMAD.X R15, R7, 0x1, R2, P2 ;  /* 0x00000001070f7824 */ /* 0x000fe200010e0602 */
[----:B------:R-:W-:-:S04]  /*36060*/  IADD3 R16, P2, R14, R27, RZ ;  /* 0x0000001b0e107210 */ /* 0x000fc80007f5e0ff */
[----:B------:R0:W-:Y:S04]  /*36070*/  STL [R1+0x3bfc], R15 ;  /* 0x003bfc0f01007387 */ /* 0x0001e80000100800 */
[----:B------:R-:W-:Y:S01]  /*36080*/  STL [R1+0x3bf4], R16 ;  /* 0x003bf41001007387 */ /* 0x000fe20000100800 */
[----:B0-----:R-:W-:-:S03]  /*36090*/  IMAD.X R15, R7, 0x1, R3, P1 ;  /* 0x00000001070f7824 */ /* 0x001fc600008e0603 */
[----:B------:R-:W3:Y:S04]  /*360a0*/  LDL.LU R7, [R1+0xf0] ;  /* 0x0000f00001077983 */ /* 0x000ee80000300800 */
[----:B------:R0:W-:Y:S01]  /*360b0*/  STL [R1+0x3be8], R15 ;  /* 0x003be80f01007387 */ /* 0x0001e20000100800 */
[----:B------:R-:W-:-:S03]  /*360c0*/  IADD3 R14, P1, R8, R26, RZ ;  /* 0x0000001a080e7210 */ /* 0x000fc60007f3e0ff */
[----:B0-----:R-:W3:Y:S04]  /*360d0*/  LDL.LU R15, [R1+0x44] ;  /* 0x00004400010f7983 */ /* 0x001ee80000300800 */
[----:B------:R0:W-:Y:S02]  /*360e0*/  STL [R1+0x3bf0], R14 ;  /* 0x003bf00e01007387 */ /* 0x0001e40000100800 */
[----:B0-----:R-:W-:Y:S01]  /*360f0*/  IMAD.X R14, R6, 0x1, R2, P0 ;  /* 0x00000001060e7824 */ /* 0x001fe200000e0602 */
        /* <DEDUP_REMOVED lines=8> */
[----:B------:R-:W-:Y:S01]  /*36180*/  IMAD.X R17, R5, 0x1, R2, P6 ;  /* 0x0000000105117824 */ /* 0x000fe200030e0602 */
[----:B------:R-:W-:-:S03]  /*36190*/  IADD3 R16, P6, R13, R27, RZ ;  /* 0x0000001b0d107210 */ /* 0x000fc60007fde0ff */
[----:B------:R0:W-:Y:S01]  /*361a0*/  STL [R1+0x3be0], R14 ;  /* 0x003be00e01007387 */ /* 0x0001e20000100800 */
[----:B------:R-:W-:-:S03]  /*361b0*/  IMAD.X R13, R5, 0x1, R3, P5 ;  /* 0x00000001050d7824 */ /* 0x000fc600028e0603 */
[----:B0-----:R-:W4:Y:S04]  /*361c0*/  LDL.LU R14, [R1+0xe8] ;  /* 0x0000e800010e7983 */ /* 0x001f280000300800 */
[----:B------:R-:W-:Y:S04]  /*361d0*/  STL [R1+0x3bdc], R17 ;  /* 0x003bdc1101007387 */ /* 0x000fe80000100800 */
[----:B------:R0:W-:Y:S04]  /*361e0*/  STL [R1+0x3bd4], R16 ;  /* 0x003bd41001007387 */ /* 0x0001e80000100800 */
[----:B------:R-:W4:Y:S04]  /*361f0*/  LDL.LU R5, [R1+0x3c] ;  /* 0x00003c0001057983 */ /* 0x000f280000300800 */
[----:B------:R1:W-:Y:S01]  /*36200*/  STL [R1+0x3bc8], R13 ;  /* 0x003bc80d01007387 */ /* 0x0003e20000100800 */
[----:B0-----:R-:W-:Y:S01]  /*36210*/  IADD3 R16, P5, R29, R26, RZ ;  /* 0x0000001a1d107210 */ /* 0x001fe20007fbe0ff */
[----:B-1----:R-:W-:-:S04]  /*36220*/  IMAD.X R13, R11, 0x1, R2, P3 ;  /* 0x000000010b0d7824 */ /* 0x002fc800018e0602 */
[----:B------:R0:W-:Y:S02]  /*36230*/  STL [R1+0x3bd0], R16 ;  /* 0x003bd01001007387 */ /* 0x0001e40000100800 */
[----:B0-----:R-:W-:Y:S02]  /*36240*/  IADD3 R16, P3, R29, R27, RZ ;  /* 0x0000001b1d107210 */ /* 0x001fe40007f7e0ff */
[----:B------:R-:W4:Y:S04]  /*36250*/  LDL.LU R29, [R1+0xe4] ;  /* 0x0000e400011d7983 */ /* 0x000f280000300800 */
[----:B------:R0:W-:Y:S04]  /*36260*/  STL [R1+0x3bcc], R13 ;  /* 0x003bcc0d01007387 */ /* 0x0001e80000100800 */
[----:B0-----:R-:W4:Y:S04]  /*36270*/  LDL.LU R13, [R1+0x38] ;  /* 0x00003800010d7983 */ /* 0x001f280000300800 */
[----:B------:R0:W-:Y:S02]  /*36280*/  STL [R1+0x3bc4], R16 ;  /* 0x003bc41001007387 */ /* 0x0001e40000100800 */
[----:B0-----:R-:W-:-:S05]  /*36290*/  IMAD.X R16, R11, 0x1, R3, P2 ;  /* 0x000000010b107824 */ /* 0x001fca00010e0603 */
[----:B------:R0:W-:Y:S01]  /*362a0*/  STL [R1+0x3bb8], R16 ;  /* 0x003bb81001007387 */ /* 0x0001e20000100800 */
[----:B--2---:R-:W-:-:S05]  /*362b0*/  IADD3 R11, P2, R4, R26, RZ ;  /* 0x0000001a040b7210 */ /* 0x004fca0007f5e0ff */
[----:B------:R1:W-:Y:S01]  /*362c0*/  STL [R1+0x3bc0], R11 ;  /* 0x003bc00b01007387 */ /* 0x0003e20000100800 */
[----:B-----5:R-:W-:Y:S01]  /*362d0*/  IMAD.X R17, R12, 0x1, R2, P1 ;  /* 0x000000010c117824 */ /* 0x020fe200008e0602 */
[----:B0-----:R-:W-:Y:S02]  /*362e0*/  IADD3 R16, P1, R4, R27, RZ ;  /* 0x0000001b04107210 */ /* 0x001fe40007f3e0ff */
[----:B-1----:R-:W2:Y:S04]  /*362f0*/  LDL.LU R11, [R1+0xe0] ;  /* 0x0000e000010b7983 */ /* 0x002ea80000300800 */
[----:B------:R-:W-:Y:S04]  /*36300*/  STL [R1+0x3bbc], R17 ;  /* 0x003bbc1101007387 */ /* 0x000fe80000100800 */
[----:B------:R-:W5:Y:S04]  /*36310*/  LDL.LU R4, [R1+0x34] ;  /* 0x0000340001047983 */ /* 0x000f680000300800 */
[----:B------:R0:W-:Y:S02]  /*36320*/  STL [R1+0x3bb4], R16 ;  /* 0x003bb41001007387 */ /* 0x0001e40000100800 */
[----:B0-----:R-:W-:-:S02]  /*36330*/  IMAD.X R16, R12, 0x1, R3, P0 ;  /* 0x000000010c107824 */ /* 0x001fc400000e0603 */
[----:B------:R-:W5:Y:S04]  /*36340*/  LDL.LU R12, [R1+0x1dc] ;  /* 0x0001dc00010c7983 */ /* 0x000f680000300800 */
[----:B------:R0:W-:Y:S01]  /*36350*/  STL [R1+0x3ba8], R16 ;  /* 0x003ba81001007387 */ /* 0x0001e20000100800 */
[----:B---3--:R-:W-:-:S05]  /*36360*/  IADD3 R17, P0, R10, R26, RZ ;  /* 0x0000001a0a117210 */ /* 0x008fca0007f1e0ff */
[----:B------:R1:W-:Y:S01]  /*36370*/  STL [R1+0x3bb0], R17 ;  /* 0x003bb01101007387 */ /* 0x0003e20000100800 */
[C---:B0-----:R-:W-:Y:S01]  /*36380*/  IMAD.X R16, R9.reuse, 0x1, R2, P4 ;  /* 0x0000000109107824 */ /* 0x041fe200020e0602 */
[----:B-1----:R-:W-:Y:S02]  /*36390*/  IADD3 R17, P4, R10, R27, RZ ;  /* 0x0000001b0a117210 */ /* 0x002fe40007f9e0ff */
[----:B------:R-:W3:Y:S04]  /*363a0*/  LDL.LU R10, [R1+0x30] ;  /* 0x00003000010a7983 */ /* 0x000ee80000300800 */
[----:B------:R0:W-:Y:S04]  /*363b0*/  STL [R1+0x3bac], R16 ;  /* 0x003bac1001007387 */ /* 0x0001e80000100800 */
[----:B------:R1:W-:Y:S01]  /*363c0*/  STL [R1+0x3ba4], R17 ;  /* 0x003ba41101007387 */ /* 0x0003e20000100800 */
[----:B0-----:R-:W-:Y:S01]  /*363d0*/  IMAD.X R16, R9, 0x1, R3, P6 ;  /* 0x0000000109107824 */ /* 0x001fe200030e0603 */
[----:B------:R-:W-:-:S04]  /*363e0*/  IADD3 R9, P6, R7, R26, RZ ;  /* 0x0000001a07097210 */ /* 0x000fc80007fde0ff */
[----:B------:R-:W-:Y:S04]  /*363f0*/  STL [R1+0x3b98], R16 ;  /* 0x003b981001007387 */ /* 0x000fe80000100800 */
[----:B------:R0:W-:Y:S01]  /*36400*/  STL [R1+0x3ba0], R9 ;  /* 0x003ba00901007387 */ /* 0x0001e20000100800 */
[----:B-1----:R-:W-:-:S03]  /*36410*/  IMAD.X R17, R15, 0x1, R2, P5 ;  /* 0x000000010f117824 */ /* 0x002fc600028e0602 */
[----:B0-----:R-:W3:Y:S01]  /*36420*/  LDL.LU R9, [R1+0x1e4] ;  /* 0x0001e40001097983 */ /* 0x001ee20000300800 */
[----:B------:R-:W-:-:S03]  /*36430*/  IADD3 R16, P5, R7, R27, RZ ;  /* 0x0000001b07107210 */ /* 0x000fc60007fbe0ff */
[----:B------:R0:W-:Y:S04]  /*36440*/  STL [R1+0x3b9c], R17 ;  /* 0x003b9c1101007387 */ /* 0x0001e80000100800 */
[----:B------:R-:W3:Y:S04]  /*36450*/  LDL.LU R7, [R1+0x2c] ;  /* 0x00002c0001077983 */ /* 0x000ee80000300800 */
[----:B------:R1:W-:Y:S01]  /*36460*/  STL [R1+0x3b94], R16 ;  /* 0x003b941001007387 */ /* 0x0003e20000100800 */
[----:B0-----:R-:W-:-:S05]  /*36470*/  IMAD.X R17, R15, 0x1, R3, P3 ;  /* 0x000000010f117824 */ /* 0x001fca00018e0603 */
[----:B------:R-:W-:Y:S01]  /*36480*/  STL [R1+0x3b88], R17 ;  /* 0x003b881101007387 */ /* 0x000fe20000100800 */
[----:B-1----:R-:W-:-:S05]  /*36490*/  IADD3 R16, P3, R8, R26, RZ ;  /* 0x0000001a08107210 */ /* 0x002fca0007f7e0ff */
[----:B------:R-:W-:Y:S01]  /*364a0*/  STL [R1+0x3b90], R16 ;  /* 0x003b901001007387 */ /* 0x000fe20000100800 */
[----:B------:R-:W-:Y:S01]  /*364b0*/  IMAD.X R15, R6, 0x1, R2, P2 ;  /* 0x00000001060f7824 */ /* 0x000fe200010e0602 */
[----:B------:R-:W-:-:S04]  /*364c0*/  IADD3 R8, P2, R8, R27, RZ ;  /* 0x0000001b08087210 */ /* 0x000fc80007f5e0ff */
[----:B------:R-:W-:Y:S04]  /*364d0*/  STL [R1+0x3b8c], R15 ;  /* 0x003b8c0f01007387 */ /* 0x000fe80000100800 */
[----:B------:R0:W-:Y:S01]  /*364e0*/  STL [R1+0x3b84], R8 ;  /* 0x003b840801007387 */ /* 0x0001e20000100800 */
[----:B------:R-:W-:-:S03]  /*364f0*/  IMAD.X R6, R6, 0x1, R3, P1 ;  /* 0x0000000106067824 */ /* 0x000fc600008e0603 */
[----:B0-----:R-:W3:Y:S04]  /*36500*/  LDL.LU R8, [R1+0x200] ;  /* 0x0002000001087983 */ /* 0x001ee80000300800 */
[----:B------:R0:W-:Y:S01]  /*36510*/  STL [R1+0x3b78], R6 ;  /* 0x003b780601007387 */ /* 0x0001e20000100800 */
[----:B----4-:R-:W-:-:S03]  /*36520*/  IADD3 R15, P1, R14, R26, RZ ;  /* 0x0000001a0e0f7210 */ /* 0x010fc60007f3e0ff */
[----:B0-----:R-:W4:Y:S04]  /*36530*/  LDL.LU R6, [R1+0x28] ;  /* 0x0000280001067983 */ /* 0x001f280000300800 */
[----:B------:R0:W-:Y:S01]  /*36540*/  STL [R1+0x3b80], R15 ;  /* 0x003b800f01007387 */ /* 0x0001e20000100800 */
[----:B------:R-:W-:-:S05]  /*36550*/  IMAD.X R16, R5, 0x1, R2, P0 ;  /* 0x0000000105107824 */ /* 0x000fca00000e0602 */
[----:B------:R-:W-:Y:S01]  /*36560*/  STL [R1+0x3b7c], R16 ;  /* 0x003b7c1001007387 */ /* 0x000fe20000100800 */
[----:B0-----:R-:W-:Y:S01]  /*36570*/  IADD3 R15, P0, R14, R27, RZ ;  /* 0x0000001b0e0f7210 */ /* 0x001fe20007f1e0ff */
[----:B------:R-:W-:Y:S01]  /*36580*/  IMAD.X R14, R5, 0x1, R3, P4 ;  /* 0x00000001050e7824 */ /* 0x000fe200020e0603 */
[----:B------:R-:W-:-:S03]  /*36590*/  IADD3 R5, P4, R29, R26, RZ ;  /* 0x0000001a1d057210 */ /* 0x000fc60007f9e0ff */
[----:B------:R0:W-:Y:S04]  /*365a0*/  STL [R1+0x3b74], R15 ;  /* 0x003b740f01007387 */ /* 0x0001e80000100800 */
[----:B------:R-:W-:Y:S04]  /*365b0*/  STL [R1+0x3b68], R14 ;  /* 0x003b680e01007387 */ /* 0x000fe80000100800 */
[----:B------:R1:W-:Y:S01]  /*365c0*/  STL [R1+0x3b70], R5 ;  /* 0x003b700501007387 */ /* 0x0003e20000100800 */
[----:B0-----:R-:W-:-:S03]  /*365d0*/  IMAD.X R15, R13, 0x1, R2, P6 ;  /* 0x000000010d0f7824 */ /* 0x001fc600030e0602 */
[----:B-1----:R-:W4:Y:S01]  /*365e0*/  LDL.LU R5, [R1+0x210] ;  /* 0x0002100001057983 */ /* 0x002f220000300800 */
[----:B------:R-:W-:-:S03]  /*365f0*/  IADD3 R14, P6, R29, R27, RZ ;  /* 0x0000001b1d0e7210 */ /* 0x000fc60007fde0ff */
[----:B------:R-:W-:Y:S04]  /*36600*/  STL [R1+0x3b6c], R15 ;  /* 0x003b6c0f01007387 */ /* 0x000fe80000100800 */
[----:B------:R-:W4:Y:S04]  /*36610*/  LDL.LU R29, [R1+0x24] ;  /* 0x00002400011d7983 */ /* 0x000f280000300800 */
[----:B------:R0:W-:Y:S02]  /*36620*/  STL [R1+0x3b64], R14 ;  /* 0x003b640e01007387 */ /* 0x0001e40000100800 */
[----:B0-----:R-:W-:-:S05]  /*36630*/  IMAD.X R14, R13, 0x1, R3, P5 ;  /* 0x000000010d0e7824 */ /* 0x001fca00028e0603 */
[----:B------:R0:W-:Y:S01]  /*36640*/  STL [R1+0x3b58], R14 ;  /* 0x003b580e01007387 */ /* 0x0001e20000100800 */
[C---:B--2---:R-:W-:Y:S01]  /*36650*/  IADD3 R13, P5, R11.reuse, R26, RZ ;  /* 0x0000001a0b0d7210 */ /* 0x044fe20007fbe0ff */
[----:B-----5:R-:W-:Y:S01]  /*36660*/  IMAD.X R15, R4, 0x1, R2, P3 ;  /* 0x00000001040f7824 */ /* 0x020fe200018e0602 */
[----:B0-----:R-:W-:-:S03]  /*36670*/  IADD3 R14, P3, R11, R27, RZ ;  /* 0x0000001b0b0e7210 */ /* 0x001fc60007f7e0ff */
[----:B------:R0:W-:Y:S04]  /*36680*/  STL [R1+0x3b60], R13 ;  /* 0x003b600d01007387 */ /* 0x0001e80000100800 */
[----:B------:R-:W-:Y:S04]  /*36690*/  STL [R1+0x3b5c], R15 ;  /* 0x003b5c0f01007387 */ /* 0x000fe80000100800 */
[----:B------:R-:W-:Y:S01]  /*366a0*/  STL [R1+0x3b54], R14 ;  /* 0x003b540e01007387 */ /* 0x000fe20000100800 */
[----:B0-----:R-:W-:-:S03]  /*366b0*/  IMAD.X R13, R4, 0x1, R3, P2 ;  /* 0x00000001040d7824 */ /* 0x001fc600010e0603 */
[----:B------:R-:W2:Y:S04]  /*366c0*/  LDL.LU R4, [R1+0x218] ;  /* 0x0002180001047983 */ /* 0x000ea80000300800 */
[----:B------:R3:W-:Y:S04]  /*366d0*/  STL [R1+0x3b44], R13 ;  /* 0x003b440d01007387 */ /* 0x0007e80000100800 */
[----:B------:R-:W5:Y:S01]  /*366e0*/  LDL.LU R18, [R1+0x20] ;  /* 0x0000200001127983 */ /* 0x000f620000300800 */
[----:B------:R-:W-:-:S05]  /*366f0*/  IADD3 R11, P2, R12, R26, RZ ;  /* 0x0000001a0c0b7210 */ /* 0x000fca0007f5e0ff */
[----:B------:R0:W-:Y:S01]  /*36700*/  STL [R1+0x3b4c], R11 ;  /* 0x003b4c0b01007387 */ /* 0x0001e20000100800 */
[----:B---3--:R-:W-:Y:S01]  /*36710*/  IMAD.X R13, R10, 0x1, R2, P1 ;  /* 0x000000010a0d7824 */ /* 0x008fe200008e0602 */
[----:B0-----:R-:W-:-:S04]  /*36720*/  IADD3 R11, P1, R12, R27, RZ ;  /* 0x0000001b0c0b7210 */ /* 0x001fc80007f3e0ff */
[----:B------:R-:W-:Y:S04]  /*36730*/  STL [R1+0x3b48], R13 ;  /* 0x003b480d01007387 */ /* 0x000fe80000100800 */
[----:B------:R-:W3:Y:S04]  /*36740*/  LDL.LU R17, [R1+0x23c] ;  /* 0x00023c0001117983 */ /* 0x000ee80000300800 */
[----:B------:R0:W-:Y:S04]  /*36750*/  STL [R1+0x3b50], R11 ;  /* 0x003b500b01007387 */ /* 0x0001e80000100800 */
[----:B------:R-:W3:Y:S01]  /*36760*/  LDL.LU R16, [R1+0x1c] ;  /* 0x00001c0001107983 */ /* 0x000ee20000300800 */
[----:B------:R-:W-:-:S05]  /*36770*/  IMAD.X R10, R10, 0x1, R3, P0 ;  /* 0x000000010a0a7824 */ /* 0x000fca00000e0603 */
[----:B------:R1:W-:Y:S04]  /*36780*/  STL [R1+0x3b34], R10 ;  /* 0x003b340a01007387 */ /* 0x0003e80000100800 */
[----:B------:R-:W3:Y:S01]  /*36790*/  LDL.LU R15, [R1+0x244] ;  /* 0x00024400010f7983 */ /* 0x000ee20000300800 */
[----:B0-----:R-:W-:-:S05]  /*367a0*/  IADD3 R11, P0, R9, R26, RZ ;  /* 0x0000001a090b7210 */ /* 0x001fca0007f1e0ff */
[----:B------:R0:W-:Y:S04]  /*367b0*/  STL [R1+0x3b3c], R11 ;  /* 0x003b3c0b01007387 */ /* 0x0001e80000100800 */
[----:B------:R-:W3:Y:S01]  /*367c0*/  LDL.LU R14, [R1+0x18] ;  /* 0x00001800010e7983 */ /* 0x000ee20000300800 */
[----:B-1----:R-:W-:Y:S01]  /*367d0*/  IMAD.X R10, R7, 0x1, R2, P4 ;  /* 0x00000001070a7824 */ /* 0x002fe200020e0602 */
[----:B------:R-:W-:-:S04]  /*367e0*/  IADD3 R9, P4, R9, R27, RZ ;  /* 0x0000001b09097210 */ /* 0x000fc80007f9e0ff */
[----:B------:R-:W-:Y:S04]  /*367f0*/  STL [R1+0x3b38], R10 ;  /* 0x003b380a01007387 */ /* 0x000fe80000100800 */
[----:B------:R-:W3:Y:S04]  /*36800*/  LDL.LU R13, [R1+0x270] ;  /* 0x00027000010d7983 */ /* 0x000ee80000300800 */
[----:B------:R1:W-:Y:S04]  /*36810*/  STL [R1+0x3b40], R9 ;  /* 0x003b400901007387 */ /* 0x0003e80000100800 */
[----:B------:R-:W3:Y:S01]  /*36820*/  LDL.LU R12, [R1+0x14] ;  /* 0x00001400010c7983 */ /* 0x000ee20000300800 */
[----:B------:R-:W-:-:S05]  /*36830*/  IMAD.X R7, R7, 0x1, R3, P6 ;  /* 0x0000000107077824 */ /* 0x000fca00030e0603 */
[----:B------:R4:W-:Y:S04]  /*36840*/  STL [R1+0x3b24], R7 ;  /* 0x003b240701007387 */ /* 0x0009e80000100800 */
[----:B0-----:R-:W3:Y:S01]  /*36850*/  LDL.LU R11, [R1+0x470] ;  /* 0x00047000010b7983 */ /* 0x001ee20000300800 */
[----:B-1----:R-:W-:-:S05]  /*36860*/  IADD3 R9, P6, R8, R26, RZ ;  /* 0x0000001a08097210 */ /* 0x002fca0007fde0ff */
[----:B------:R0:W-:Y:S04]  /*36870*/  STL [R1+0x3b2c], R9 ;  /* 0x003b2c0901007387 */ /* 0x0001e80000100800 */
[----:B------:R-:W3:Y:S01]  /*36880*/  LDL.LU R10, [R1+0x10] ;  /* 0x00001000010a7983 */ /* 0x000ee20000300800 */
[----:B----4-:R-:W-:-:S05]  /*36890*/  IMAD.X R7, R6, 0x1, R2, P5 ;  /* 0x0000000106077824 */ /* 0x010fca00028e0602 */
[----:B------:R1:W-:Y:S04]  /*368a0*/  STL [R1+0x3b28], R7 ;  /* 0x003b280701007387 */ /* 0x0003e80000100800 */
[----:B0-----:R-:W4:Y:S01]  /*368b0*/  LDL.LU R9, [R1+0x4d8] ;  /* 0x0004d80001097983 */ /* 0x001f220000300800 */
[----:B-1----:R-:W-:-:S05]  /*368c0*/  IADD3 R7, P5, R8, R27, RZ ;  /* 0x0000001b08077210 */ /* 0x002fca0007fbe0ff */
[----:B------:R0:W-:Y:S04]  /*368d0*/  STL [R1+0x3b30], R7 ;  /* 0x003b300701007387 */ /* 0x0001e80000100800 */
[----:B------:R-:W4:Y:S01]  /*368e0*/  LDL.LU R8, [R1+0xc] ;  /* 0x00000c0001087983 */ /* 0x000f220000300800 */
[----:B------:R-:W-:-:S05]  /*368f0*/  IMAD.X R6, R6, 0x1, R3, P3 ;  /* 0x0000000106067824 */ /* 0x000fca00018e0603 */
[----:B------:R1:W-:Y:S04]  /*36900*/  STL [R1+0x3b14], R6 ;  /* 0x003b140601007387 */ /* 0x0003e80000100800 */
[----:B0-----:R-:W4:Y:S01]  /*36910*/  LDL.LU R7, [R1+0x4dc] ;  /* 0x0004dc0001077983 */ /* 0x001f220000300800 */
[----:B-1----:R-:W-:Y:S01]  /*36920*/  IADD3 R6, P3, R5, R26, RZ ;  /* 0x0000001a05067210 */ /* 0x002fe20007f7e0ff */
[----:B------:R-:W-:-:S04]  /*36930*/  IMAD.X R19, R29, 0x1, R2, P2 ;  /* 0x000000011d137824 */ /* 0x000fc800010e0602 */
[----:B------:R0:W-:Y:S04]  /*36940*/  STL [R1+0x3b1c], R6 ;  /* 0x003b1c0601007387 */ /* 0x0001e80000100800 */
[----:B0-----:R-:W4:Y:S04]  /*36950*/  LDL.LU R6, [R1+0x8] ;  /* 0x0000080001067983 */ /* 0x001f280000300800 */
[----:B------:R0:W-:Y:S01]  /*36960*/  STL [R1+0x3b18], R19 ;  /* 0x003b181301007387 */ /* 0x0001e20000100800 */
[----:B------:R-:W-:Y:S01]  /*36970*/  IADD3 R5, P2, R5, R27, RZ ;  /* 0x0000001b05057210 */ /* 0x000fe20007f5e0ff */
[----:B0-----:R-:W-:-:S02]  /*36980*/  IMAD.X R19, R29, 0x1, R3, P1 ;  /* 0x000000011d137824 */ /* 0x001fc400008e0603 */
[----:B------:R-:W4:Y:S04]  /*36990*/  LDL.LU R29, [R1+0x4ec] ;  /* 0x0004ec00011d7983 */ /* 0x000f280000300800 */
[----:B------:R0:W-:Y:S04]  /*369a0*/  STL [R1+0x3b20], R5 ;  /* 0x003b200501007387 */ /* 0x0001e80000100800 */
[----:B0-----:R-:W4:Y:S04]  /*369b0*/  LDL.LU R5, [R1+0x4] ;  /* 0x0000040001057983 */ /* 0x001f280000300800 */
[----:B------:R2:W-:Y:S02]  /*369c0*/  STL [R1+0x3b04], R19 ;  /* 0x003b041301007387 */ /* 0x0005e40000100800 */
[----:B--2---:R-:W-:-:S05]  /*369d0*/  IADD3 R19, P1, R4, R26, RZ ;  /* 0x0000001a04137210 */ /* 0x004fca0007f3e0ff */
[----:B------:R5:W-:Y:S02]  /*369e0*/  STL [R1+0x3b0c], R19 ;  /* 0x003b0c1301007387 */ /* 0x000be40000100800 */
[----:B-----5:R-:W-:Y:S01]  /*369f0*/  IMAD.X R19, R18, 0x1, R2, P0 ;  /* 0x0000000112137824 */ /* 0x020fe200000e0602 */
[----:B------:R-:W-:Y:S01]  /*36a00*/  IADD3 R4, P0, R4, R27, RZ ;  /* 0x0000001b04047210 */ /* 0x000fe20007f1e0ff */
[----:B------:R-:W-:-:S03]  /*36a10*/  IMAD.X R18, R18, 0x1, R3, P4 ;  /* 0x0000000112127824 */ /* 0x000fc600020e0603 */
[----:B------:R0:W-:Y:S04]  /*36a20*/  STL [R1+0x3b08], R19 ;  /* 0x003b081301007387 */ /* 0x0001e80000100800 */
[----:B0-----:R-:W2:Y:S04]  /*36a30*/  LDL.LU R19, [R1+0x403c] ;  /* 0x00403c0001137983 */ /* 0x001ea80000300800 */
[----:B------:R0:W-:Y:S04]  /*36a40*/  STL [R1+0x3b10], R4 ;  /* 0x003b100401007387 */ /* 0x0001e80000100800 */
[----:B0-----:R-:W5:Y:S04]  /*36a50*/  LDL.LU R4, [R1] ;  /* 0x0000000001047983 */ /* 0x001f680000300800 */
[----:B------:R3:W-:Y:S02]  /*36a60*/  STL [R1+0x3af4], R18 ;  /* 0x003af41201007387 */ /* 0x0007e40000100800 */
[----:B---3--:R-:W-:-:S05]  /*36a70*/  IADD3 R18, P4, R17, R26, RZ ;  /* 0x0000001a11127210 */ /* 0x008fca0007f9e0ff */
[----:B------:R0:W-:Y:S02]  /*36a80*/  STL [R1+0x3afc], R18 ;  /* 0x003afc1201007387 */ /* 0x0001e40000100800 */
[C---:B0-----:R-:W-:Y:S01]  /*36a90*/  IMAD.X R18, R16.reuse, 0x1, R2, P6 ;  /* 0x0000000110127824 */ /* 0x041fe200030e0602 */
[----:B------:R-:W-:Y:S01]  /*36aa0*/  IADD3 R17, P6, R17, R27, RZ ;  /* 0x0000001b11117210 */ /* 0x000fe20007fde0ff */
[----:B------:R-:W-:-:S03]  /*36ab0*/  IMAD.X R16, R16, 0x1, R3, P5 ;  /* 0x0000000110107824 */ /* 0x000fc600028e0603 */
[----:B------:R0:W-:Y:S04]  /*36ac0*/  STL [R1+0x3af8], R18 ;  /* 0x003af81201007387 */ /* 0x0001e80000100800 */
[----:B0-----:R-:W3:Y:S04]  /*36ad0*/  LDL.LU R18, [R1+0x4038] ;  /* 0x0040380001127983 */ /* 0x001ee80000300800 */
[----:B------:R0:W-:Y:S04]  /*36ae0*/  STL [R1+0x3b00], R17 ;  /* 0x003b001101007387 */ /* 0x0001e80000100800 */
[----:B0-----:R-:W2:Y:S04]  /*36af0*/  LDL.LU R17, [R1+0x4034] ;  /* 0x0040340001117983 */ /* 0x001ea80000300800 */
[----:B------:R0:W-:Y:S02]  /*36b00*/  STL [R1+0x3ae4], R16 ;  /* 0x003ae41001007387 */ /* 0x0001e40000100800 */
[----:B0-----:R-:W-:-:S05]  /*36b10*/  IADD3 R16, P5, R15, R26, RZ ;  /* 0x0000001a0f107210 */ /* 0x001fca0007fbe0ff */
        /* <DEDUP_REMOVED lines=29> */
[----:B----4-:R-:W-:-:S05]  /*36cf0*/  IADD3 R10, P6, R9, R26, RZ ;  /* 0x0000001a090a7210 */ /* 0x010fca0007fde0ff */
[----:B------:R0:W-:Y:S02]  /*36d00*/  STL [R1+0x3abc], R10 ;  /* 0x003abc0a01007387 */ /* 0x0001e40000100800 */
[C---:B0-----:R-:W-:Y:S01]  /*36d10*/  IMAD.X R10, R8.reuse, 0x1, R2, P5 ;  /* 0x00000001080a7824 */ /* 0x041fe200028e0602 */
[----:B------:R-:W-:Y:S01]  /*36d20*/  IADD3 R9, P5, R9, R27, RZ ;  /* 0x0000001b09097210 */ /* 0x000fe20007fbe0ff */
[----:B------:R-:W-:-:S03]  /*36d30*/  IMAD.X R8, R8, 0x1, R3, P3 ;  /* 0x0000000108087824 */ /* 0x000fc600018e0603 */
[----:B------:R0:W-:Y:S04]  /*36d40*/  STL [R1+0x3ab8], R10 ;  /* 0x003ab80a01007387 */ /* 0x0001e80000100800 */
[----:B0-----:R-:W4:Y:S04]  /*36d50*/  LDL.LU R10, [R1+0x4018] ;  /* 0x00401800010a7983 */ /* 0x001f280000300800 */
[----:B------:R0:W-:Y:S04]  /*36d60*/  STL [R1+0x3ac0], R9 ;  /* 0x003ac00901007387 */ /* 0x0001e80000100800 */
[----:B0-----:R-:W3:Y:S04]  /*36d70*/  LDL.LU R9, [R1+0x4014] ;  /* 0x0040140001097983 */ /* 0x001ee80000300800 */
[----:B------:R0:W-:Y:S02]  /*36d80*/  STL [R1+0x3aa4], R8 ;  /* 0x003aa40801007387 */ /* 0x0001e40000100800 */
[----:B0-----:R-:W-:-:S05]  /*36d90*/  IADD3 R8, P3, R7, R26, RZ ;  /* 0x0000001a07087210 */ /* 0x001fca0007f7e0ff */
[----:B------:R0:W-:Y:S02]  /*36da0*/  STL [R1+0x3aac], R8 ;  /* 0x003aac0801007387 */ /* 0x0001e40000100800 */
[C---:B0-----:R-:W-:Y:S01]  /*36db0*/  IMAD.X R8, R6.reuse, 0x1, R2, P2 ;  /* 0x0000000106087824 */ /* 0x041fe200010e0602 */
[----:B------:R-:W-:Y:S01]  /*36dc0*/  IADD3 R7, P2, R7, R27, RZ ;  /* 0x0000001b07077210 */ /* 0x000fe20007f5e0ff */
[----:B------:R-:W-:-:S03]  /*36dd0*/  IMAD.X R6, R6, 0x1, R3, P1 ;  /* 0x0000000106067824 */ /* 0x000fc600008e0603 */
[----:B------:R0:W-:Y:S04]  /*36de0*/  STL [R1+0x3aa8], R8 ;  /* 0x003aa80801007387 */ /* 0x0001e80000100800 */
[----:B0-----:R-:W2:Y:S04]  /*36df0*/  LDL.LU R8, [R1+0x4010] ;  /* 0x0040100001087983 */ /* 0x001ea80000300800 */
[----:B------:R0:W-:Y:S04]  /*36e00*/  STL [R1+0x3ab0], R7 ;  /* 0x003ab00701007387 */ /* 0x0001e80000100800 */
[----:B0-----:R-:W4:Y:S04]  /*36e10*/  LDL.LU R7, [R1+0x400c] ;  /* 0x00400c0001077983 */ /* 0x001f280000300800 */
[----:B------:R0:W-:Y:S02]  /*36e20*/  STL [R1+0x3a94], R6 ;  /* 0x003a940601007387 */ /* 0x0001e40000100800 */
[----:B0-----:R-:W-:-:S05]  /*36e30*/  IADD3 R6, P1, R29, R26, RZ ;  /* 0x0000001a1d067210 */ /* 0x001fca0007f3e0ff */
[----:B------:R0:W-:Y:S02]  /*36e40*/  STL [R1+0x3a9c], R6 ;  /* 0x003a9c0601007387 */ /* 0x0001e40000100800 */
[----:B0-----:R-:W-:Y:S01]  /*36e50*/  IMAD.X R6, R5, 0x1, R2, P0 ;  /* 0x0000000105067824 */ /* 0x001fe200000e0602 */
[----:B------:R-:W-:-:S04]  /*36e60*/  IADD3 R29, P0, R29, R27, RZ ;  /* 0x0000001b1d1d7210 */ /* 0x000fc80007f1e0ff */
[----:B------:R0:W-:Y:S04]  /*36e70*/  STL [R1+0x3a98], R6 ;  /* 0x003a980601007387 */ /* 0x0001e80000100800 */
[----:B0-----:R-:W3:Y:S04]  /*36e80*/  LDL.LU R6, [R1+0x4008] ;  /* 0x0040080001067983 */ /* 0x001ee80000300800 */
[----:B------:R0:W-:Y:S04]  /*36e90*/  STL [R1+0x3aa0], R29 ;  /* 0x003aa01d01007387 */ /* 0x0001e80000100800 */
[----:B0-----:R-:W5:Y:S01]  /*36ea0*/  LDL.LU R29, [R1+0x4004] ;  /* 0x00400400011d7983 */ /* 0x001f620000300800 */
[----:B------:R-:W-:-:S05]  /*36eb0*/  IMAD.X R5, R5, 0x1, R3, P4 ;  /* 0x0000000105057824 */ /* 0x000fca00020e0603 */
[----:B------:R5:W-:Y:S02]  /*36ec0*/  STL [R1+0x3a84], R5 ;  /* 0x003a840501007387 */ /* 0x000be40000100800 */
[----:B-----5:R-:W-:-:S05]  /*36ed0*/  IADD3 R5, P4, R29, R26, RZ ;  /* 0x0000001a1d057210 */ /* 0x020fca0007f9e0ff */
[----:B------:R0:W-:Y:S02]  /*36ee0*/  STL [R1+0x3a8c], R5 ;  /* 0x003a8c0501007387 */ /* 0x0001e40000100800 */
[----:B0-----:R-:W-:Y:S01]  /*36ef0*/  IMAD.X R5, R4, 0x1, R2, P6 ;  /* 0x0000000104057824 */ /* 0x001fe200030e0602 */
[----:B------:R-:W-:-:S04]  /*36f00*/  IADD3 R29, P6, R29, R27, RZ ;  /* 0x0000001b1d1d7210 */ /* 0x000fc80007fde0ff */
[----:B------:R0:W-:Y:S04]  /*36f10*/  STL [R1+0x3a88], R5 ;  /* 0x003a880501007387 */ /* 0x0001e80000100800 */
[----:B0-----:R-:W5:Y:S04]  /*36f20*/  LDL.LU R5, [R1+0x4000] ;  /* 0x0040000001057983 */ /* 0x001f680000300800 */
[----:B------:R0:W-:Y:S04]  /*36f30*/  STL [R1+0x3a90], R29 ;  /* 0x003a901d01007387 */ /* 0x0001e80000100800 */
[----:B0-----:R-:W2:Y:S01]  /*36f40*/  LDL.LU R29, [R1+0x3ffc] ;  /* 0x003ffc00011d7983 */ /* 0x001ea20000300800 */
[----:B------:R-:W-:-:S05]  /*36f50*/  IMAD.X R4, R4, 0x1, R3, P5 ;  /* 0x0000000104047824 */ /* 0x000fca00028e0603 */
[----:B------:R5:W-:Y:S02]  /*36f60*/  STL [R1+0x3a74], R4 ;  /* 0x003a740401007387 */ /* 0x000be40000100800 */
[----:B-----5:R-:W-:-:S05]  /*36f70*/  IADD3 R4, P5, R5, R26, RZ ;  /* 0x0000001a05047210 */ /* 0x020fca0007fbe0ff */
[----:B------:R2:W-:Y:S02]  /*36f80*/  STL [R1+0x3a7c], R4 ;  /* 0x003a7c0401007387 */ /* 0x0005e40000100800 */
[----:B--2---:R-:W-:-:S05]  /*36f90*/  IMAD.X R4, R29, 0x1, R2, P3 ;  /* 0x000000011d047824 */ /* 0x004fca00018e0602 */
[----:B------:R0:W-:Y:S04]  /*36fa0*/  STL [R1+0x3a78], R4 ;  /* 0x003a780401007387 */ /* 0x0001e80000100800 */
[----:B0-----:R-:W2:Y:S01]  /*36fb0*/  LDL.LU R4, [R1+0x3ff8] ;  /* 0x003ff80001047983 */ /* 0x001ea20000300800 */
[----:B------:R-:W-:-:S05]  /*36fc0*/  IADD3 R5, P3, R5, R27, RZ ;  /* 0x0000001b05057210 */ /* 0x000fca0007f7e0ff */
[----:B------:R0:W-:Y:S02]  /*36fd0*/  STL [R1+0x3a80], R5 ;  /* 0x003a800501007387 */ /* 0x0001e40000100800 */
[----:B0-----:R-:W-:Y:S02]  /*36fe0*/  IMAD.X R5, R29, 0x1, R3, P2 ;  /* 0x000000011d057824 */ /* 0x001fe400010e0603 */
[----:B------:R-:W5:Y:S04]  /*36ff0*/  LDL.LU R29, [R1+0x58c] ;  /* 0x00058c00011d7983 */ /* 0x000f680000300800 */
[----:B------:R3:W-:Y:S02]  /*37000*/  STL [R1+0x3a64], R5 ;  /* 0x003a640501007387 */ /* 0x0007e40000100800 */
[----:B---3--:R-:W-:-:S05]  /*37010*/  IADD3 R5, P2, R6, R26, RZ ;  /* 0x0000001a06057210 */ /* 0x008fca0007f5e0ff */
[----:B------:R2:W-:Y:S02]  /*37020*/  STL [R1+0x3a6c], R5 ;  /* 0x003a6c0501007387 */ /* 0x0005e40000100800 */
[----:B--2---:R-:W-:-:S05]  /*37030*/  IMAD.X R5, R4, 0x1, R2, P1 ;  /* 0x0000000104057824 */ /* 0x004fca00008e0602 */
[----:B------:R0:W-:Y:S04]  /*37040*/  STL [R1+0x3a68], R5 ;  /* 0x003a680501007387 */ /* 0x0001e80000100800 */
[----:B0-----:R-:W2:Y:S01]  /*37050*/  LDL.LU R5, [R1+0x3ff4] ;  /* 0x003ff40001057983 */ /* 0x001ea20000300800 */
[----:B------:R-:W-:-:S05]  /*37060*/  IADD3 R6, P1, R6, R27, RZ ;  /* 0x0000001b06067210 */ /* 0x000fca0007f3e0ff */
[----:B------:R0:W-:Y:S02]  /*37070*/  STL [R1+0x3a70], R6 ;  /* 0x003a700601007387 */ /* 0x0001e40000100800 */
[----:B0-----:R-:W-:Y:S02]  /*37080*/  IMAD.X R6, R4, 0x1, R3, P0 ;  /* 0x0000000104067824 */ /* 0x001fe400000e0603 */
[----:B------:R-:W3:Y:S04]  /*37090*/  LDL.LU R4, [R1+0x588] ;  /* 0x0005880001047983 */ /* 0x000ee80000300800 */
[----:B------:R4:W-:Y:S02]  /*370a0*/  STL [R1+0x3a54], R6 ;  /* 0x003a540601007387 */ /* 0x0009e40000100800 */
[----:B----4-:R-:W-:-:S05]  /*370b0*/  IADD3 R6, P0, R7, R26, RZ ;  /* 0x0000001a07067210 */ /* 0x010fca0007f1e0ff */
[----:B------:R2:W-:Y:S02]  /*370c0*/  STL [R1+0x3a5c], R6 ;  /* 0x003a5c0601007387 */ /* 0x0005e40000100800 */
[----:B--2---:R-:W-:Y:S01]  /*370d0*/  IMAD.X R6, R5, 0x1, R2, P4 ;  /* 0x0000000105067824 */ /* 0x004fe200020e0602 */
[----:B------:R-:W-:-:S04]  /*370e0*/  IADD3 R7, P4, R7, R27, RZ ;  /* 0x0000001b07077210 */ /* 0x000fc80007f9e0ff */
[----:B------:R0:W-:Y:S04]  /*370f0*/  STL [R1+0x3a58], R6 ;  /* 0x003a580601007387 */ /* 0x0001e80000100800 */
[----:B0-----:R-:W2:Y:S04]  /*37100*/  LDL.LU R6, [R1+0x3ff0] ;  /* 0x003ff00001067983 */ /* 0x001ea80000300800 */
[----:B------:R0:W-:Y:S02]  /*37110*/  STL [R1+0x3a60], R7 ;  /* 0x003a600701007387 */ /* 0x0001e40000100800 */
[----:B0-----:R-:W-:-:S02]  /*37120*/  IMAD.X R7, R5, 0x1, R3, P6 ;  /* 0x0000000105077824 */ /* 0x001fc400030e0603 */
[----:B------:R-:W4:Y:S04]  /*37130*/  LDL.LU R5, [R1+0x574] ;  /* 0x0005740001057983 */ /* 0x000f280000300800 */
[----:B------:R4:W-:Y:S02]  /*37140*/  STL [R1+0x3a44], R7 ;  /* 0x003a440701007387 */ /* 0x0009e40000100800 */
[----:B----4-:R-:W-:-:S05]  /*37150*/  IADD3 R7, P6, R5, R26, RZ ;  /* 0x0000001a05077210 */ /* 0x010fca0007fde0ff */
[----:B------:R2:W-:Y:S02]  /*37160*/  STL [R1+0x3a4c], R7 ;  /* 0x003a4c0701007387 */ /* 0x0005e40000100800 */
[----:B--2---:R-:W-:-:S05]  /*37170*/  IMAD.X R7, R6, 0x1, R2, P5 ;  /* 0x0000000106077824 */ /* 0x004fca00028e0602 */
[----:B------:R0:W-:Y:S04]  /*37180*/  STL [R1+0x3a48], R7 ;  /* 0x003a480701007387 */ /* 0x0001e80000100800 */
[----:B0-----:R-:W2:Y:S01]  /*37190*/  LDL.LU R7, [R1+0x3fec] ;  /* 0x003fec0001077983 */ /* 0x001ea20000300800 */
[----:B------:R-:W-:-:S05]  /*371a0*/  IADD3 R5, P5, R5, R27, RZ ;  /* 0x0000001b05057210 */ /* 0x000fca0007fbe0ff */
[----:B------:R0:W-:Y:S02]  /*371b0*/  STL [R1+0x3a50], R5 ;  /* 0x003a500501007387 */ /* 0x0001e40000100800 */
[----:B0-----:R-:W-:Y:S02]  /*371c0*/  IMAD.X R5, R6, 0x1, R3, P3 ;  /* 0x0000000106057824 */ /* 0x001fe400018e0603 */
[----:B------:R-:W4:Y:S04]  /*371d0*/  LDL.LU R6, [R1+0x5a8] ;  /* 0x0005a80001067983 */ /* 0x000f280000300800 */
[----:B------:R3:W-:Y:S02]  /*371e0*/  STL [R1+0x3a34], R5 ;  /* 0x003a340501007387 */ /* 0x0007e40000100800 */
[----:B---3--:R-:W-:-:S05]  /*371f0*/  IADD3 R5, P3, R4, R26, RZ ;  /* 0x0000001a04057210 */ /* 0x008fca0007f7e0ff */
[----:B------:R2:W-:Y:S02]  /*37200*/  STL [R1+0x3a3c], R5 ;  /* 0x003a3c0501007387 */ /* 0x0005e40000100800 */
[----:B--2---:R-:W-:-:S05]  /*37210*/  IMAD.X R5, R7, 0x1, R2, P2 ;  /* 0x0000000107057824 */ /* 0x004fca00010e0602 */
[----:B------:R0:W-:Y:S02]  /*37220*/  STL [R1+0x3a38], R5 ;  /* 0x003a380501007387 */ /* 0x0001e40000100800 */
[----:B0-----:R-:W-:Y:S01]  /*37230*/  IADD3 R5, P2, R4, R27, RZ ;  /* 0x0000001b04057210 */ /* 0x001fe20007f5e0ff */
[----:B------:R-:W-:Y:S02]  /*37240*/  IMAD.X R4, R7, 0x1, R3, P1 ;  /* 0x0000000107047824 */ /* 0x000fe400008e0603 */
[----:B------:R-:W2:Y:S04]  /*37250*/  LDL.LU R7, [R1+0x5a4] ;  /* 0x0005a40001077983 */ /* 0x000ea80000300800 */
[----:B------:R0:W-:Y:S04]  /*37260*/  STL [R1+0x3a40], R5 ;  /* 0x003a400501007387 */ /* 0x0001e80000100800 */
[----:B0-----:R-:W3:Y:S04]  /*37270*/  LDL.LU R5, [R1+0x5ac] ;  /* 0x0005ac0001057983 */ /* 0x001ee80000300800 */
[----:B------:R5:W-:Y:S02]  /*37280*/  STL [R1+0x3a24], R4 ;  /* 0x003a240401007387 */ /* 0x000be40000100800 */
[----:B-----5:R-:W-:-:S05]  /*37290*/  IADD3 R4, P1, R29, R26, RZ ;  /* 0x0000001a1d047210 */ /* 0x020fca0007f3e0ff */
[----:B------:R0:W-:Y:S02]  /*372a0*/  STL [R1+0x3a2c], R4 ;  /* 0x003a2c0401007387 */ /* 0x0001e40000100800 */
[----:B0-----:R-:W-:-:S05]  /*372b0*/  IMAD.X R4, R8, 0x1, R2, P0 ;  /* 0x0000000108047824 */ /* 0x001fca00000e0602 */
[----:B------:R0:W-:Y:S02]  /*372c0*/  STL [R1+0x3a28], R4 ;  /* 0x003a280401007387 */ /* 0x0001e40000100800 */
[----:B0-----:R-:W-:Y:S01]  /*372d0*/  IADD3 R4, P0, R29, R27, RZ ;  /* 0x0000001b1d047210 */ /* 0x001fe20007f1e0ff */
[----:B------:R-:W-:Y:S02]  /*372e0*/  IMAD.X R29, R8, 0x1, R3, P4 ;  /* 0x00000001081d7824 */ /* 0x000fe400020e0603 */
[----:B------:R-:W5:Y:S04]  /*372f0*/  LDL.LU R8, [R1+0x59c] ;  /* 0x00059c0001087983 */ /* 0x000f680000300800 */
[----:B------:R0:W-:Y:S04]  /*37300*/  STL [R1+0x3a30], R4 ;  /* 0x003a300401007387 */ /* 0x0001e80000100800 */
[----:B0-----:R-:W3:Y:S04]  /*37310*/  LDL.LU R4, [R1+0x5b0] ;  /* 0x0005b00001047983 */ /* 0x001ee80000300800 */
[----:B------:R0:W-:Y:S02]  /*37320*/  STL [R1+0x3a14], R29 ;  /* 0x003a141d01007387 */ /* 0x0001e40000100800 */
[----:B0-----:R-:W-:-:S05]  /*37330*/  IADD3 R29, P4, R11, R26, RZ ;  /* 0x0000001a0b1d7210 */ /* 0x001fca0007f9e0ff */
[----:B------:R0:W-:Y:S02]  /*37340*/  STL [R1+0x3a1c], R29 ;  /* 0x003a1c1d01007387 */ /* 0x0001e40000100800 */
[----:B0-----:R-:W-:-:S05]  /*37350*/  IMAD.X R29, R9, 0x1, R2, P6 ;  /* 0x00000001091d7824 */ /* 0x001fca00030e0602 */
[----:B------:R0:W-:Y:S02]  /*37360*/  STL [R1+0x3a18], R29 ;  /* 0x003a181d01007387 */ /* 0x0001e40000100800 */
[----:B0-----:R-:W-:Y:S01]  /*37370*/  IADD3 R29, P6, R11, R27, RZ ;  /* 0x0000001b0b1d7210 */ /* 0x001fe20007fde0ff */
[----:B------:R-:W-:Y:S02]  /*37380*/  IMAD.X R11, R9, 0x1, R3, P5 ;  /* 0x00000001090b7824 */ /* 0x000fe400028e0603 */
[----:B------:R-:W4:Y:S04]  /*37390*/  LDL.LU R9, [R1+0x598] ;  /* 0x0005980001097983 */ /* 0x000f280000300800 */
[----:B------:R0:W-:Y:S04]  /*373a0*/  STL [R1+0x3a20], R29 ;  /* 0x003a201d01007387 */ /* 0x0001e80000100800 */
[----:B0-----:R-:W3:Y:S04]  /*373b0*/  LDL.LU R29, [R1+0x5b8] ;  /* 0x0005b800011d7983 */ /* 0x001ee80000300800 */
[----:B------:R4:W-:Y:S02]  /*373c0*/  STL [R1+0x3a04], R11 ;  /* 0x003a040b01007387 */ /* 0x0009e40000100800 */
[----:B----4-:R-:W-:-:S05]  /*373d0*/  IADD3 R11, P5, R9, R26, RZ ;  /* 0x0000001a090b7210 */ /* 0x010fca0007fbe0ff */
[----:B------:R0:W-:Y:S02]  /*373e0*/  STL [R1+0x3a0c], R11 ;  /* 0x003a0c0b01007387 */ /* 0x0001e40000100800 */
[----:B0-----:R-:W-:-:S05]  /*373f0*/  IMAD.X R11, R10, 0x1, R2, P3 ;  /* 0x000000010a0b7824 */ /* 0x001fca00018e0602 */
[----:B------:R0:W-:Y:S04]  /*37400*/  STL [R1+0x3a08], R11 ;  /* 0x003a080b01007387 */ /* 0x0001e80000100800 */
[----:B0-----:R-:W4:Y:S01]  /*37410*/  LDL.LU R11, [R1+0x3fe8] ;  /* 0x003fe800010b7983 */ /* 0x001f220000300800 */
[----:B------:R-:W-:Y:S01]  /*37420*/  IADD3 R9, P3, R9, R27, RZ ;  /* 0x0000001b09097210 */ /* 0x000fe20007f7e0ff */
[----:B------:R-:W-:-:S04]  /*37430*/  IMAD.X R10, R10, 0x1, R3, P2 ;  /* 0x000000010a0a7824 */ /* 0x000fc800010e0603 */
[----:B------:R0:W-:Y:S04]  /*37440*/  STL [R1+0x3a10], R9 ;  /* 0x003a100901007387 */ /* 0x0001e80000100800 */
[----:B0-----:R-:W3:Y:S04]  /*37450*/  LDL.LU R9, [R1+0x5bc] ;  /* 0x0005bc0001097983 */ /* 0x001ee80000300800 */
[----:B------:R5:W-:Y:S02]  /*37460*/  STL [R1+0x39f4], R10 ;  /* 0x0039f40a01007387 */ /* 0x000be40000100800 */
[----:B-----5:R-:W-:-:S05]  /*37470*/  IADD3 R10, P2, R8, R26, RZ ;  /* 0x0000001a080a7210 */ /* 0x020fca0007f5e0ff */
[----:B------:R4:W-:Y:S02]  /*37480*/  STL [R1+0x39fc], R10 ;  /* 0x0039fc0a01007387 */ /* 0x0009e40000100800 */
[C---:B----4-:R-:W-:Y:S02]  /*37490*/  IMAD.X R10, R11.reuse, 0x1, R2, P1 ;  /* 0x000000010b0a7824 */ /* 0x050fe400008e0602 */
[----:B------:R-:W-:-:S03]  /*374a0*/  IMAD.X R11, R11, 0x1, R3, P0 ;  /* 0x000000010b0b7824 */ /* 0x000fc600000e0603 */
[----:B------:R0:W-:Y:S02]  /*374b0*/  STL [R1+0x39f8], R10 ;  /* 0x0039f80a01007387 */ /* 0x0001e40000100800 */
[----:B0-----:R-:W-:Y:S02]  /*374c0*/  IADD3 R10, P1, R8, R27, RZ ;  /* 0x0000001b080a7210 */ /* 0x001fe40007f3e0ff */
[----:B------:R-:W4:Y:S04]  /*374d0*/  LDL.LU R8, [R1+0x5c0] ;  /* 0x0005c00001087983 */ /* 0x000f280000300800 */
[----:B------:R2:W-:Y:S04]  /*374e0*/  STL [R1+0x3a00], R10 ;  /* 0x003a000a01007387 */ /* 0x0005e80000100800 */
[----:B------:R0:W-:Y:S01]  /*374f0*/  STL [R1+0x39e4], R11 ;  /* 0x0039e40b01007387 */ /* 0x0001e20000100800 */
[----:B--2---:R-:W-:Y:S01]  /*37500*/  IADD3 R10, P0, R7, R26, RZ ;  /* 0x0000001a070a7210 */ /* 0x004fe20007f1e0ff */
[----:B0-----:R-:W-:-:S04]  /*37510*/  IMAD.X R11, R12, 0x1, R2, P4 ;  /* 0x000000010c0b7824 */ /* 0x001fc800020e0602 */
[----:B------:R0:W-:Y:S02]  /*37520*/  STL [R1+0x39ec], R10 ;  /* 0x0039ec0a01007387 */ /* 0x0001e40000100800 */
[----:B0-----:R-:W-:Y:S02]  /*37530*/  IADD3 R10, P4, R7, R27, RZ ;  /* 0x0000001b070a7210 */ /* 0x001fe40007f9e0ff */
[----:B------:R-:W2:Y:S04]  /*37540*/  LDL.LU R7, [R1+0x5c8] ;  /* 0x0005c80001077983 */ /* 0x000ea80000300800 */
[----:B------:R0:W-:Y:S04]  /*37550*/  STL [R1+0x39e8], R11 ;  /* 0x0039e80b01007387 */ /* 0x0001e80000100800 */
[----:B------:R1:W-:Y:S01]  /*37560*/  STL [R1+0x39f0], R10 ;  /* 0x0039f00a01007387 */ /* 0x0003e20000100800 */
[----:B0-----:R-:W-:Y:S01]  /*37570*/  IMAD.X R11, R12, 0x1, R3, P6 ;  /* 0x000000010c0b7824 */ /* 0x001fe200030e0603 */
[----:B------:R-:W-:Y:S01]  /*37580*/  IADD3 R12, P6, R6, R26, RZ ;  /* 0x0000001a060c7210 */ /* 0x000fe20007fde0ff */
[----:B-1----:R-:W-:-:S03]  /*37590*/  IMAD.X R10, R13, 0x1, R2, P5 ;  /* 0x000000010d0a7824 */ /* 0x002fc600028e0602 */
[----:B------:R0:W-:Y:S04]  /*375a0*/  STL [R1+0x39d4], R11 ;  /* 0x0039d40b01007387 */ /* 0x0001e80000100800 */
[----:B------:R-:W-:Y:S01]  /*375b0*/  STL [R1+0x39dc], R12 ;  /* 0x0039dc0c01007387 */ /* 0x000fe20000100800 */
[----:B0-----:R-:W-:-:S03]  /*375c0*/  IADD3 R11, P5, R6, R27, RZ ;  /* 0x0000001b060b7210 */ /* 0x001fc60007fbe0ff */
[----:B------:R-:W5:Y:S04]  /*375d0*/  LDL.LU R6, [R1+0x5cc] ;  /* 0x0005cc0001067983 */ /* 0x000f680000300800 */
[----:B------:R0:W-:Y:S04]  /*375e0*/  STL [R1+0x39d8], R10 ;  /* 0x0039d80a01007387 */ /* 0x0001e80000100800 */
[----:B------:R1:W-:Y:S01]  /*375f0*/  STL [R1+0x39e0], R11 ;  /* 0x0039e00b01007387 */ /* 0x0003e20000100800 */
[----:B0-----:R-:W-:Y:S01]  /*37600*/  IMAD.X R10, R13, 0x1, R3, P3 ;  /* 0x000000010d0a7824 */ /* 0x001fe200018e0603 */
[----:B---3--:R-:W-:Y:S01]  /*37610*/  IADD3 R12, P3, R5, R26, RZ ;  /* 0x0000001a050c7210 */ /* 0x008fe20007f7e0ff */
[----:B-1----:R-:W-:-:S03]  /*37620*/  IMAD.X R11, R14, 0x1, R2, P2 ;  /* 0x000000010e0b7824 */ /* 0x002fc600010e0602 */
[----:B------:R0:W-:Y:S04]  /*37630*/  STL [R1+0x39c4], R10 ;  /* 0x0039c40a01007387 */ /* 0x0001e80000100800 */
[----:B------:R-:W-:Y:S01]  /*37640*/  STL [R1+0x39cc], R12 ;  /* 0x0039cc0c01007387 */ /* 0x000fe20000100800 */
[----:B0-----:R-:W-:-:S03]  /*37650*/  IADD3 R10, P2, R5, R27, RZ ;  /* 0x0000001b050a7210 */ /* 0x001fc60007f5e0ff */
[----:B------:R-:W3:Y:S04]  /*37660*/  LDL.LU R5, [R1+0x5d4] ;  /* 0x0005d40001057983 */ /* 0x000ee80000300800 */
[----:B------:R0:W-:Y:S04]  /*37670*/  STL [R1+0x39c8], R11 ;  /* 0x0039c80b01007387 */ /* 0x0001e80000100800 */
[----:B------:R1:W-:Y:S01]  /*37680*/  STL [R1+0x39d0], R10 ;  /* 0x0039d00a01007387 */ /* 0x0003e20000100800 */
[----:B0-----:R-:W-:Y:S01]  /*37690*/  IMAD.X R11, R14, 0x1, R3, P1 ;  /* 0x000000010e0b7824 */ /* 0x001fe200008e0603 */
[----:B------:R-:W-:Y:S01]  /*376a0*/  IADD3 R12, P1, R4, R26, RZ ;  /* 0x0000001a040c7210 */ /* 0x000fe20007f3e0ff */
[----:B-1----:R-:W-:-:S03]  /*376b0*/  IMAD.X R10, R15, 0x1, R2, P0 ;  /* 0x000000010f0a7824 */ /* 0x002fc600000e0602 */
[----:B------:R0:W-:Y:S04]  /*376c0*/  STL [R1+0x39b4], R11 ;  /* 0x0039b40b01007387 */ /* 0x0001e80000100800 */
[----:B------:R1:W-:Y:S01]  /*376d0*/  STL [R1+0x39bc], R12 ;  /* 0x0039bc0c01007387 */ /* 0x0003e20000100800 */
[----:B0-----:R-:W-:-:S03]  /*376e0*/  IADD3 R11, P0, R4, R27, RZ ;  /* 0x0000001b040b7210 */ /* 0x001fc60007f1e0ff */
[----:B------:R-:W3:Y:S04]  /*376f0*/  LDL.LU R4, [R1+0x5d8] ;  /* 0x0005d80001047983 */ /* 0x000ee80000300800 */
[----:B------:R0:W-:Y:S04]  /*37700*/  STL [R1+0x39b8], R10 ;  /* 0x0039b80a01007387 */ /* 0x0001e80000100800 */
[----:B------:R0:W-:Y:S01]  /*37710*/  STL [R1+0x39c0], R11 ;  /* 0x0039c00b01007387 */ /* 0x0001e20000100800 */
[----:B-1----:R-:W-:Y:S02]  /*37720*/  IMAD.X R12, R16, 0x1, R2, P6 ;  /* 0x00000001100c7824 */ /* 0x002fe400030e0602 */
[----:B0-----:R-:W-:Y:S01]  /*37730*/  IMAD.X R10, R15, 0x1, R3, P4 ;  /* 0x000000010f0a7824 */ /* 0x001fe200020e0603 */
[----:B------:R-:W-:-:S04]  /*37740*/  IADD3 R11, P4, R29, R26, RZ ;  /* 0x0000001a1d0b7210 */ /* 0x000fc80007f9e0ff */
[----:B------:R0:W-:Y:S04]  /*37750*/  STL [R1+0x39a4], R10 ;  /* 0x0039a40a01007387 */ /* 0x0001e80000100800 */
[----:B------:R1:W-:Y:S04]  /*37760*/  STL [R1+0x39ac], R11 ;  /* 0x0039ac0b01007387 */ /* 0x0003e80000100800 */
[----:B------:R-:W-:Y:S01]  /*37770*/  STL [R1+0x39a8], R12 ;  /* 0x0039a80c01007387 */ /* 0x000fe20000100800 */
[----:B0-----:R-:W-:Y:S01]  /*37780*/  IADD3 R10, P6, R29, R27, RZ ;  /* 0x0000001b1d0a7210 */ /* 0x001fe20007fde0ff */
[----:B-1----:R-:W-:-:S02]  /*37790*/  IMAD.X R11, R16, 0x1, R3, P5 ;  /* 0x00000001100b7824 */ /* 0x002fc400028e0603 */
[----:B------:R-:W3:Y:S04]  /*377a0*/  LDL.LU R29, [R1+0x5dc] ;  /* 0x0005dc00011d7983 */ /* 0x000ee80000300800 */
[----:B------:R0:W-:Y:S04]  /*377b0*/  STL [R1+0x39b0], R10 ;  /* 0x0039b00a01007387 */ /* 0x0001e80000100800 */
[----:B------:R1:W-:Y:S01]  /*377c0*/  STL [R1+0x3994], R11 ;  /* 0x0039940b01007387 */ /* 0x0003e20000100800 */
[----:B0-----:R-:W-:Y:S01]  /*377d0*/  IADD3 R10, P5, R9, R26, RZ ;  /* 0x0000001a090a7210 */ /* 0x001fe20007fbe0ff */
[----:B-1----:R-:W-:Y:S01]  /*377e0*/  IMAD.X R11, R17, 0x1, R2, P3 ;  /* 0x00000001110b7824 */ /* 0x002fe200018e0602 */
[----:B------:R-:W-:-:S03]  /*377f0*/  IADD3 R9, P3, R9, R27, RZ ;  /* 0x0000001b09097210 */ /* 0x000fc60007f7e0ff */
[----:B------:R0:W-:Y:S04]  /*37800*/  STL [R1+0x399c], R10 ;  /* 0x00399c0a01007387 */ /* 0x0001e80000100800 */
[----:B------:R-:W-:Y:S04]  /*37810*/  STL [R1+0x3998], R11 ;  /* 0x0039980b01007387 */ /* 0x000fe80000100800 */
[----:B------:R1:W-:Y:S01]  /*37820*/  STL [R1+0x39a0], R9 ;  /* 0x0039a00901007387 */ /* 0x0003e20000100800 */
[----:B0-----:R-:W-:-:S03]  /*37830*/  IMAD.X R10, R17, 0x1, R3, P2 ;  /* 0x00000001110a7824 */ /* 0x001fc600010e0603 */
[----:B-1----:R-:W3:Y:S04]  /*37840*/  LDL.LU R9, [R1+0x5e4] ;  /* 0x0005e40001097983 */ /* 0x002ee80000300800 */
[----:B------:R0:W-:Y:S02]  /*37850*/  STL [R1+0x3984], R10 ;  /* 0x0039840a01007387 */ /* 0x0001e40000100800 */
[----:B0-----:R-:W-:Y:S01]  /*37860*/  IMAD.X R10, R18, 0x1, R2, P1 ;  /* 0x00000001120a7824 */ /* 0x001fe200008e0602 */
[----:B------:R-:W-:Y:S02]  /*37870*/  SHF.R.S32.HI R21, RZ, 0x1f, R21 ;  /* 0x0000001fff157819 */ /* 0x000fe40000011415 */
[----:B----4-:R-:W-:-:S05]  /*37880*/  IADD3 R11, P2, R8, R26, RZ ;  /* 0x0000001a080b7210 */ /* 0x010fca0007f5e0ff */
[----:B------:R0:W-:Y:S04]  /*37890*/  STL [R1+0x398c], R11 ;  /* 0x00398c0b01007387 */ /* 0x0001e80000100800 */
[----:B------:R2:W-:Y:S01]  /*378a0*/  STL [R1+0x3988], R10 ;  /* 0x0039880a01007387 */ /* 0x0005e20000100800 */
[----:B0-----:R-:W-:Y:S01]  /*378b0*/  IADD3 R11, P1, R8, R27, RZ ;  /* 0x0000001b080b7210 */ /* 0x001fe20007f3e0ff */
[----:B------:R-:W-:-:S04]  /*378c0*/  IMAD.X R8, R18, 0x1, R3, P0 ;  /* 0x0000000112087824 */ /* 0x000fc800000e0603 */
[----:B------:R0:W-:Y:S04]  /*378d0*/  STL [R1+0x3990], R11 ;  /* 0x0039900b01007387 */ /* 0x0001e80000100800 */
[----:B------:R1:W-:Y:S01]  /*378e0*/  STL [R1+0x3974], R8 ;  /* 0x0039740801007387 */ /* 0x0003e20000100800 */
[----:B--2---:R-:W-:Y:S01]  /*378f0*/  IADD3 R10, P0, R7, R26, RZ ;  /* 0x0000001a070a7210 */ /* 0x004fe20007f1e0ff */
[----:B0-----:R-:W-:Y:S02]  /*37900*/  IMAD.X R11, R19, 0x1, R2, P4 ;  /* 0x00000001130b7824 */ /* 0x001fe400020e0602 */
[----:B-1----:R-:W2:Y:S04]  /*37910*/  LDL.LU R8, [R1+0x5e8] ;  /* 0x0005e80001087983 */ /* 0x002ea80000300800 */
[----:B------:R0:W-:Y:S04]  /*37920*/  STL [R1+0x397c], R10 ;  /* 0x00397c0a01007387 */ /* 0x0001e80000100800 */
[----:B------:R1:W-:Y:S01]  /*37930*/  STL [R1+0x3978], R11 ;  /* 0x0039780b01007387 */ /* 0x0003e20000100800 */
[----:B0-----:R-:W-:Y:S01]  /*37940*/  IADD3 R10, P4, R7, R27, RZ ;  /* 0x0000001b070a7210 */ /* 0x001fe20007f9e0ff */
[----:B-1----:R-:W-:-:S04]  /*37950*/  IMAD.X R11, R19, 0x1, R3, P6 ;  /* 0x00000001130b7824 */ /* 0x002fc800030e0603 */
[----:B------:R0:W-:Y:S04]  /*37960*/  STL [R1+0x3980], R10 ;  /* 0x0039800a01007387 */ /* 0x0001e80000100800 */
[----:B------:R-:W-:Y:S01]  /*37970*/  STL [R1+0x3964], R11 ;  /* 0x0039640b01007387 */ /* 0x000fe20000100800 */
[----:B-----5:R-:W-:Y:S01]  /*37980*/  IADD3 R7, P6, R6, R26, RZ ;  /* 0x0000001a06077210 */ /* 0x020fe20007fde0ff */
[----:B0-----:R-:W-:Y:S01]  /*37990*/  IMAD.X R10, R20, 0x1, R2, P5 ;  /* 0x00000001140a7824 */ /* 0x001fe200028e0602 */
[----:B------:R-:W-:-:S03]  /*379a0*/  IADD3 R6, P5, R6, R27, RZ ;  /* 0x0000001b06067210 */ /* 0x000fc60007fbe0ff */
[----:B------:R0:W-:Y:S04]  /*379b0*/  STL [R1+0x396c], R7 ;  /* 0x00396c0701007387 */ /* 0x0001e80000100800 */
[----:B0-----:R-:W4:Y:S04]  /*379c0*/  LDL.LU R7, [R1+0x5f0] ;  /* 0x0005f00001077983 */ /* 0x001f280000300800 */
[----:B------:R0:W-:Y:S04]  /*379d0*/  STL [R1+0x3968], R10 ;  /* 0x0039680a01007387 */ /* 0x0001e80000100800 */
[----:B------:R1:W-:Y:S01]  /*379e0*/  STL [R1+0x3970], R6 ;  /* 0x0039700601007387 */ /* 0x0003e20000100800 */
[----:B0-----:R-:W-:-:S02]  /*379f0*/  IMAD.X R10, R20, 0x1, R3, P3 ;  /* 0x00000001140a7824 */ /* 0x001fc400018e0603 */
[----:B-1----:R-:W-:Y:S01]  /*37a00*/  IMAD.X R6, R21, 0x1, R2, P2 ;  /* 0x0000000115067824 */ /* 0x002fe200010e0602 */
[C---:B---3--:R-:W-:Y:S02]  /*37a10*/  IADD3 R11, P3, R5.reuse, R26, RZ ;  /* 0x0000001a050b7210 */ /* 0x048fe40007f7e0ff */
[----:B------:R0:W-:Y:S04]  /*37a20*/  STL [R1+0x3954], R10 ;  /* 0x0039540a01007387 */ /* 0x0001e80000100800 */
[----:B------:R-:W-:Y:S04]  /*37a30*/  STL [R1+0x395c], R11 ;  /* 0x00395c0b01007387 */ /* 0x000fe80000100800 */
[----:B------:R1:W-:Y:S01]  /*37a40*/  STL [R1+0x3958], R6 ;  /* 0x0039580601007387 */ /* 0x0003e20000100800 */
[----:B0-----:R-:W-:Y:S01]  /*37a50*/  IADD3 R10, P2, R5, R27, RZ ;  /* 0x0000001b050a7210 */ /* 0x001fe20007f5e0ff */
[----:B------:R-:W-:-:S02]  /*37a60*/  IMAD.X R5, R21, 0x1, R3, P1 ;  /* 0x0000000115057824 */ /* 0x000fc400008e0603 */
[----:B-1----:R-:W3:Y:S04]  /*37a70*/  LDL.LU R6, [R1+0x5f4] ;  /* 0x0005f40001067983 */ /* 0x002ee80000300800 */
[----:B------:R0:W-:Y:S04]  /*37a80*/  STL [R1+0x3960], R10 ;  /* 0x0039600a01007387 */ /* 0x0001e80000100800 */
[----:B------:R1:W-:Y:S01]  /*37a90*/  STL [R1+0x3944], R5 ;  /* 0x0039440501007387 */ /* 0x0003e20000100800 */
[----:B------:R-:W-:Y:S01]  /*37aa0*/  IMAD.X R11, R22, 0x1, R2, P0 ;  /* 0x00000001160b7824 */ /* 0x000fe200000e0602 */
[----:B0-----:R-:W-:-:S02]  /*37ab0*/  IADD3 R10, P1, R4, R26, RZ ;  /* 0x0000001a040a7210 */ /* 0x001fc40007f3e0ff */
[----:B-1----:R-:W5:Y:S04]  /*37ac0*/  LDL.LU R5, [R1+0x18c] ;  /* 0x00018c0001057983 */ /* 0x002f680000300800 */
[----:B------:R0:W-:Y:S04]  /*37ad0*/  STL [R1+0x394c], R10 ;  /* 0x00394c0a01007387 */ /* 0x0001e80000100800 */
[----:B------:R-:W-:Y:S04]  /*37ae0*/  STL [R1+0x3948], R11 ;  /* 0x0039480b01007387 */ /* 0x000fe80000100800 */
[----:B------:R-:W5:Y:S01]  /*37af0*/  LDL.LU R13, [R1+0x5fc] ;  /* 0x0005fc00010d7983 */ /* 0x000f620000300800 */
[----:B0-----:R-:W-:Y:S01]  /*37b00*/  IADD3 R10, P0, R4, R27, RZ ;  /* 0x0000001b040a7210 */ /* 0x001fe20007f1e0ff */
[----:B------:R-:W-:-:S04]  /*37b10*/  IMAD.X R4, R22, 0x1, R3, P4 ;  /* 0x0000000116047824 */ /* 0x000fc800020e0603 */
[----:B------:R-:W-:Y:S04]  /*37b20*/  STL [R1+0x3950], R10 ;  /* 0x0039500a01007387 */ /* 0x000fe80000100800 */
[----:B------:R0:W-:Y:S04]  /*37b30*/  STL [R1+0x3934], R4 ;  /* 0x0039340401007387 */ /* 0x0001e80000100800 */
[----:B0-----:R-:W5:Y:S01]  /*37b40*/  LDL.LU R4, [R1+0x19c] ;  /* 0x00019c0001047983 */ /* 0x001f620000300800 */
[----:B------:R-:W-:Y:S01]  /*37b50*/  IADD3 R10, P4, R29, R26, RZ ;  /* 0x0000001a1d0a7210 */ /* 0x000fe20007f9e0ff */
[----:B------:R-:W-:-:S02]  /*37b60*/  IMAD.X R12, R23, 0x1, R2, P6 ;  /* 0x00000001170c7824 */ /* 0x000fc400030e0602 */
[----:B------:R-:W-:Y:S02]  /*37b70*/  IMAD.X R11, R23, 0x1, R3, P5 ;  /* 0x00000001170b7824 */ /* 0x000fe400028e0603 */
[----:B------:R0:W-:Y:S04]  /*37b80*/  STL [R1+0x393c], R10 ;  /* 0x00393c0a01007387 */ /* 0x0001e80000100800 */
[----:B------:R1:W-:Y:S01]  /*37b90*/  STL [R1+0x3938], R12 ;  /* 0x0039380c01007387 */ /* 0x0003e20000100800 */
[----:B------:R-:W-:Y:S02]  /*37ba0*/  SHF.R.S32.HI R24, RZ, 0x1f, R24 ;  /* 0x0000001fff187819 */ /* 0x000fe40000011418 */
[-C--:B0-----:R-:W-:Y:S01]  /*37bb0*/  IADD3 R10, P6, R29, R27.reuse, RZ ;  /* 0x0000001b1d0a7210 */ /* 0x081fe20007fde0ff */
[----:B-1----:R-:W5:Y:S04]  /*37bc0*/  LDL.LU R12, [R1+0x604] ;  /* 0x00060400010c7983 */ /* 0x002f680000300800 */
[----:B------:R0:W-:Y:S04]  /*37bd0*/  STL [R1+0x3940], R10 ;  /* 0x0039400a01007387 */ /* 0x0001e80000100800 */
[----:B------:R1:W-:Y:S04]  /*37be0*/  STL [R1+0x3924], R11 ;  /* 0x0039240b01007387 */ /* 0x0003e80000100800 */
[----:B------:R-:W5:Y:S01]  /*37bf0*/  LDL.LU R29, [R1+0x1a0] ;  /* 0x0001a000011d7983 */ /* 0x000f620000300800 */
[C---:B0-----:R-:W-:Y:S01]  /*37c00*/  IADD3 R10, P5, R9.reuse, R26, RZ ;  /* 0x0000001a090a7210 */ /* 0x041fe20007fbe0ff */
[----:B-1----:R-:W-:Y:S01]  /*37c10*/  IMAD.X R11, R24, 0x1, R2, P3 ;  /* 0x00000001180b7824 */ /* 0x002fe200018e0602 */
[----:B------:R-:W-:-:S03]  /*37c20*/  IADD3 R9, P3, R9, R27, RZ ;  /* 0x0000001b09097210 */ /* 0x000fc60007f7e0ff */
[----:B------:R0:W-:Y:S04]  /*37c30*/  STL [R1+0x392c], R10 ;  /* 0x00392c0a01007387 */ /* 0x0001e80000100800 */
[----:B------:R1:W-:Y:S01]  /*37c40*/  STL [R1+0x3928], R11 ;  /* 0x0039280b01007387 */ /* 0x0003e20000100800 */
[----:B------:R-:W-:Y:S01]  /*37c50*/  SHF.R.S32.HI R25, RZ, 0x1f, R25 ;  /* 0x0000001fff197819 */ /* 0x000fe20000011419 */
[----:B0-----:R-:W-:Y:S02]  /*37c60*/  IMAD.X R10, R24, 0x1, R3, P2 ;  /* 0x00000001180a7824 */ /* 0x001fe400010e0603 */
[----:B-1----:R-:W5:Y:S04]  /*37c70*/  LDL.LU R11, [R1+0x608] ;  /* 0x00060800010b7983 */ /* 0x002f680000300800 */
[----:B------:R-:W-:Y:S04]  /*37c80*/  STL [R1+0x3930], R9 ;  /* 0x0039300901007387 */ /* 0x000fe80000100800 */
[----:B------:R0:W-:Y:S01]  /*37c90*/  STL [R1+0x3914], R10 ;  /* 0x0039140a01007387 */ /* 0x0001e20000100800 */
[----:B------:R-:W-:-:S03]  /*37ca0*/  IMAD.X R14, R25, 0x1, R2, P1 ;  /* 0x00000001190e7824 */ /* 0x000fc600008e0602 */
[----:B0-----:R-:W5:Y:S01]  /*37cb0*/  LDL.LU R10, [R1+0x1a8] ;  /* 0x0001a800010a7983 */ /* 0x001f620000300800 */
[----:B------:R-:W-:Y:S02]  /*37cc0*/  SHF.R.S32.HI R28, RZ, 0x1f, R28 ;  /* 0x0000001fff1c7819 */ /* 0x000fe4000001141c */
[----:B--2---:R-:W-:-:S05]  /*37cd0*/  IADD3 R9, P2, R8, R26, RZ ;  /* 0x0000001a08097210 */ /* 0x004fca0007f5e0ff */
[----:B------:R0:W-:Y:S04]  /*37ce0*/  STL [R1+0x391c], R9 ;  /* 0x00391c0901007387 */ /* 0x0001e80000100800 */
[----:B------:R1:W-:Y:S01]  /*37cf0*/  STL [R1+0x3918], R14 ;  /* 0x0039180e01007387 */ /* 0x0003e20000100800 */
[----:B0-----:R-:W-:Y:S01]  /*37d00*/  IADD3 R9, P1, R8, R27, RZ ;  /* 0x0000001b08097210 */ /* 0x001fe20007f3e0ff */
[----:B------:R-:W-:Y:S02]  /*37d10*/  IMAD.X R8, R25, 0x1, R3, P0 ;  /* 0x0000000119087824 */ /* 0x000fe400000e0603 */
[----:B-1----:R-:W2:Y:S04]  /*37d20*/  LDL.LU R14, [R1+0x60c] ;  /* 0x00060c00010e7983 */ /* 0x002ea80000300800 */
[----:B------:R0:W-:Y:S04]  /*37d30*/  STL [R1+0x3920], R9 ;  /* 0x0039200901007387 */ /* 0x0001e80000100800 */
[----:B------:R1:W-:Y:S04]  /*37d40*/  STL [R1+0x3904], R8 ;  /* 0x0039040801007387 */ /* 0x0003e80000100800 */
[----:B0-----:R-:W2:Y:S01]  /*37d50*/  LDL.LU R9, [R1+0x1ac] ;  /* 0x0001ac0001097983 */ /* 0x001ea20000300800 */
[----:B-1----:R-:W-:Y:S01]  /*37d60*/  IMAD.X R8, R28, 0x1, R2, P4 ;  /* 0x000000011c087824 */ /* 0x002fe200020e0602 */
[----:B----4-:R-:W-:-:S05]  /*37d70*/  IADD3 R15, P0, R7, R26, RZ ;  /* 0x0000001a070f7210 */ /* 0x010fca0007f1e0ff */
[----:B------:R0:W-:Y:S04]  /*37d80*/  STL [R1+0x390c], R15 ;  /* 0x00390c0f01007387 */ /* 0x0001e80000100800 */
[----:B------:R1:W-:Y:S01]  /*37d90*/  STL [R1+0x3908], R8 ;  /* 0x0039080801007387 */ /* 0x0003e20000100800 */
[----:B0-----:R-:W-:Y:S01]  /*37da0*/  IADD3 R15, P4, R7, R27, RZ ;  /* 0x0000001b070f7210 */ /* 0x001fe20007f9e0ff */
[----:B------:R-:W-:Y:S02]  /*37db0*/  IMAD.X R7, R28, 0x1, R3, P6 ;  /* 0x000000011c077824 */ /* 0x000fe400030e0603 */
[----:B-1----:R-:W4:Y:S04]  /*37dc0*/  LDL.LU R8, [R1+0x610] ;  /* 0x0006100001087983 */ /* 0x002f280000300800 */
[----:B------:R3:W-:Y:S04]  /*37dd0*/  STL [R1+0x3910], R15 ;  /* 0x0039100f01007387 */ /* 0x0007e80000100800 */
[----:B------:R0:W-:Y:S01]  /*37de0*/  STL [R1+0x1e40], R7 ;  /* 0x001e400701007387 */ /* 0x0001e20000100800 */
[----:B---3--:R-:W-:-:S03]  /*37df0*/  IADD3 R15, P6, R6, R26, RZ ;  /* 0x0000001a060f7210 */ /* 0x008fc60007fde0ff */
[----:B0-----:R-:W3:Y:S04]  /*37e00*/  LDL.LU R7, [R1+0x1b0] ;  /* 0x0001b00001077983 */ /* 0x001ee80000300800 */
[----:B------:R0:W-:Y:S01]  /*37e10*/  STL [R1+0x1e60], R15 ;  /* 0x001e600f01007387 */ /* 0x0001e20000100800 */
[C---:B-----5:R-:W-:Y:S01]  /*37e20*/  IMAD.X R16, R5.reuse, 0x1, R2, P5 ;  /* 0x0000000105107824 */ /* 0x060fe200028e0602 */
[----:B0-----:R-:W-:Y:S01]  /*37e30*/  IADD3 R15, P5, R6, R27, RZ ;  /* 0x0000001b060f7210 */ /* 0x001fe20007fbe0ff */
[----:B------:R-:W-:-:S03]  /*37e40*/  IMAD.X R5, R5, 0x1, R3, P3 ;  /* 0x0000000105057824 */ /* 0x000fc600018e0603 */
[----:B------:R-:W-:Y:S04]  /*37e50*/  STL [R1+0x1e44], R16 ;  /* 0x001e441001007387 */ /* 0x000fe80000100800 */
[----:B------:R-:W5:Y:S04]  /*37e60*/  LDL.LU R6, [R1+0x618] ;  /* 0x0006180001067983 */ /* 0x000f680000300800 */
[----:B------:R0:W-:Y:S04]  /*37e70*/  STL [R1+0x1e68], R15 ;  /* 0x001e680f01007387 */ /* 0x0001e80000100800 */
[----:B------:R1:W-:Y:S01]  /*37e80*/  STL [R1+0x1e48], R5 ;  /* 0x001e480501007387 */ /* 0x0003e20000100800 */
[----:B0-----:R-:W-:-:S03]  /*37e90*/  IADD3 R15, P3, R13, R26, RZ ;  /* 0x0000001a0d0f7210 */ /* 0x001fc60007f7e0ff */
[----:B-1----:R-:W5:Y:S04]  /*37ea0*/  LDL.LU R5, [R1+0x1b4] ;  /* 0x0001b40001057983 */ /* 0x002f680000300800 */
[----:B------:R0:W-:Y:S01]  /*37eb0*/  STL [R1+0x1e70], R15 ;  /* 0x001e700f01007387 */ /* 0x0001e20000100800 */
[C-C-:B------:R-:W-:Y:S02]  /*37ec0*/  IMAD.X R16, R4.reuse, 0x1, R2.reuse, P2 ;  /* 0x0000000104107824 */ /* 0x140fe400010e0602 */
[----:B------:R-:W-:Y:S01]  /*37ed0*/  IMAD.X R4, R4, 0x1, R3, P1 ;  /* 0x0000000104047824 */ /* 0x000fe200008e0603 */
[----:B0-----:R-:W-:Y:S02]  /*37ee0*/  IADD3 R15, P2, R13, R27, RZ ;  /* 0x0000001b0d0f7210 */ /* 0x001fe40007f5e0ff */
[----:B------:R-:W-:Y:S04]  /*37ef0*/  STL [R1+0x1e4c], R16 ;  /* 0x001e4c1001007387 */ /* 0x000fe80000100800 */
[----:B------:R-:W5:Y:S04]  /*37f00*/  LDL.LU R13, [R1+0x61c] ;  /* 0x00061c00010d7983 */ /* 0x000f680000300800 */
[----:B------:R-:W-:Y:S04]  /*37f10*/  STL [R1+0x1e78], R15 ;  /* 0x001e780f01007387 */ /* 0x000fe80000100800 */
[----:B------:R0:W-:Y:S04]  /*37f20*/  STL [R1+0x1e50], R4 ;  /* 0x001e500401007387 */ /* 0x0001e80000100800 */
[----:B0-----:R-:W5:Y:S01]  /*37f30*/  LDL.LU R4, [R1+0x1b8] ;  /* 0x0001b80001047983 */ /* 0x001f620000300800 */
[----:B------:R-:W-:Y:S01]  /*37f40*/  IADD3 R15, P1, R12, R26, RZ ;  /* 0x0000001a0c0f7210 */ /* 0x000fe20007f3e0ff */
[----:B------:R-:W-:-:S04]  /*37f50*/  IMAD.X R17, R29, 0x1, R2, P0 ;  /* 0x000000011d117824 */ /* 0x000fc800000e0602 */
[----:B------:R0:W-:Y:S01]  /*37f60*/  STL [R1+0x1e80], R15 ;  /* 0x001e800f01007387 */ /* 0x0001e20000100800 */
[----:B------:R-:W-:-:S03]  /*37f70*/  IMAD.X R16, R29, 0x1, R3, P4 ;  /* 0x000000011d107824 */ /* 0x000fc600020e0603 */
[----:B------:R-:W-:Y:S01]  /*37f80*/  STL [R1+0x1e54], R17 ;  /* 0x001e541101007387 */ /* 0x000fe20000100800 */
[----:B0-----:R-:W-:-:S03]  /*37f90*/  IADD3 R15, P0, R12, R27, RZ ;  /* 0x0000001b0c0f7210 */ /* 0x001fc60007f1e0ff */
[----:B------:R-:W5:Y:S04]  /*37fa0*/  LDL.LU R12, [R1+0x620] ;  /* 0x00062000010c7983 */ /* 0x000f680000300800 */
[----:B------:R0:W-:Y:S04]  /*37fb0*/  STL [R1+0x1e88], R15 ;  /* 0x001e880f01007387 */ /* 0x0001e80000100800 */
[----:B------:R1:W-:Y:S04]  /*37fc0*/  STL [R1+0x1e58], R16 ;  /* 0x001e581001007387 */ /* 0x0003e80000100800 */
[----:B------:R-:W5:Y:S01]  /*37fd0*/  LDL.LU R29, [R1+0x1bc] ;  /* 0x0001bc00011d7983 */ /* 0x000f620000300800 */
[----:B0-----:R-:W-:-:S05]  /*37fe0*/  IADD3 R15, P4, R11, R26, RZ ;  /* 0x0000001a0b0f7210 */ /* 0x001fca0007f9e0ff */
[----:B------:R0:W-:Y:S01]  /*37ff0*/  STL [R1+0x1e90], R15 ;  /* 0x001e900f01007387 */ /* 0x0001e20000100800 */
[C---:B-1----:R-:W-:Y:S01]  /*38000*/  IMAD.X R16, R10.reuse, 0x1, R2, P6 ;  /* 0x000000010a107824 */ /* 0x042fe200030e0602 */
[----:B0-----:R-:W-:Y:S01]  /*38010*/  IADD3 R15, P6, R11, R27, RZ ;  /* 0x0000001b0b0f7210 */ /* 0x001fe20007fde0ff */
[----:B------:R-:W-:-:S03]  /*38020*/  IMAD.X R10, R10, 0x1, R3, P5 ;  /* 0x000000010a0a7824 */ /* 0x000fc600028e0603 */
[----:B------:R-:W-:Y:S04]  /*38030*/  STL [R1+0x1e5c], R16 ;  /* 0x001e5c1001007387 */ /* 0x000fe80000100800 */
[----:B------:R-:W5:Y:S04]  /*38040*/  LDL.LU R11, [R1+0x628] ;  /* 0x00062800010b7983 */ /* 0x000f680000300800 */
[----:B------:R-:W-:Y:S04]  /*38050*/  STL [R1+0x1e98], R15 ;  /* 0x001e980f01007387 */ /* 0x000fe80000100800 */
[----:B------:R0:W-:Y:S04]  /*38060*/  STL [R1+0x1e64], R10 ;  /* 0x001e640a01007387 */ /* 0x0001e80000100800 */
[----:B0-----:R-:W5:Y:S01]  /*38070*/  LDL.LU R10, [R1+0x1c0] ;  /* 0x0001c000010a7983 */ /* 0x001f620000300800 */
[----:B--2---:R-:W-:-:S05]  /*38080*/  IADD3 R15, P5, R14, R26, RZ ;  /* 0x0000001a0e0f7210 */ /* 0x004fca0007fbe0ff */
[----:B------:R0:W-:Y:S01]  /*38090*/  STL [R1+0x1ea0], R15 ;  /* 0x001ea00f01007387 */ /* 0x0001e20000100800 */
[C---:B------:R-:W-:Y:S02]  /*380a0*/  IMAD.X R16, R9.reuse, 0x1, R2, P3 ;  /* 0x0000000109107824 */ /* 0x040fe400018e0602 */
[----:B------:R-:W-:Y:S01]  /*380b0*/  IMAD.X R9, R9, 0x1, R3, P2 ;  /* 0x0000000109097824 */ /* 0x000fe200010e0603 */
[----:B0-----:R-:W-:Y:S02]  /*380c0*/  IADD3 R15, P3, R14, R27, RZ ;  /* 0x0000001b0e0f7210 */ /* 0x001fe40007f7e0ff */
[----:B------:R-:W-:Y:S04]  /*380d0*/  STL [R1+0x1e6c], R16 ;  /* 0x001e6c1001007387 */ /* 0x000fe80000100800 */
[----:B------:R-:W2:Y:S04]  /*380e0*/  LDL.LU R14, [R1+0x62c] ;  /* 0x00062c00010e7983 */ /* 0x000ea80000300800 */
[----:B------:R-:W-:Y:S04]  /*380f0*/  STL [R1+0x1ea8], R15 ;  /* 0x001ea80f01007387 */ /* 0x000fe80000100800 */
[----:B------:R0:W-:Y:S04]  /*38100*/  STL [R1+0x1e74], R9 ;  /* 0x001e740901007387 */ /* 0x0001e80000100800 */
[----:B0-----:R-:W2:Y:S01]  /*38110*/  LDL.LU R9, [R1+0x1c4] ;  /* 0x0001c40001097983 */ /* 0x001ea20000300800 */
[----:B----4-:R-:W-:-:S05]  /*38120*/  IADD3 R15, P2, R8, R26, RZ ;  /* 0x0000001a080f7210 */ /* 0x010fca0007f5e0ff */
[----:B------:R0:W-:Y:S01]  /*38130*/  STL [R1+0x1eb0], R15 ;  /* 0x001eb00f01007387 */ /* 0x0001e20000100800 */
[C---:B---3--:R-:W-:Y:S01]  /*38140*/  IMAD.X R16, R7.reuse, 0x1, R2, P1 ;  /* 0x0000000107107824 */ /* 0x048fe200008e0602 */
[----:B0-----:R-:W-:Y:S01]  /*38150*/  IADD3 R15, P1, R8, R27, RZ ;  /* 0x0000001b080f7210 */ /* 0x001fe20007f3e0ff */
[----:B------:R-:W-:-:S03]  /*38160*/  IMAD.X R7, R7, 0x1, R3, P0 ;  /* 0x0000000107077824 */ /* 0x000fc600000e0603 */
[----:B------:R-:W-:Y:S04]  /*38170*/  STL [R1+0x1e7c], R16 ;  /* 0x001e7c1001007387 */ /* 0x000fe80000100800 */
[----:B------:R-:W3:Y:S04]  /*38180*/  LDL.LU R8, [R1+0x630] ;  /* 0x0006300001087983 */ /* 0x000ee80000300800 */
[----:B------:R5:W-:Y:S04]  /*38190*/  STL [R1+0x1eb8], R15 ;  /* 0x001eb80f01007387 */ /* 0x000be80000100800 */
[----:B------:R0:W-:Y:S01]  /*381a0*/  STL [R1+0x1e84], R7 ;  /* 0x001e840701007387 */ /* 0x0001e20000100800 */
[----:B-----5:R-:W-:-:S03]  /*381b0*/  IADD3 R15, P0, R6, R26, RZ ;  /* 0x0000001a060f7210 */ /* 0x020fc60007f1e0ff */
[----:B0-----:R-:W4:Y:S04]  /*381c0*/  LDL.LU R7, [R1+0x1c8] ;  /* 0x0001c80001077983 */ /* 0x001f280000300800 */
[----:B------:R0:W-:Y:S01]  /*381d0*/  STL [R1+0x1ec0], R15 ;  /* 0x001ec00f01007387 */ /* 0x0001e20000100800 */
[C---:B------:R-:W-:Y:S02]  /*381e0*/  IMAD.X R16, R5.reuse, 0x1, R2, P4 ;  /* 0x0000000105107824 */ /* 0x040fe400020e0602 */
[----:B------:R-:W-:Y:S01]  /*381f0*/  IMAD.X R5, R5, 0x1, R3, P6 ;  /* 0x0000000105057824 */ /* 0x000fe200030e0603 */
[----:B0-----:R-:W-:Y:S02]  /*38200*/  IADD3 R15, P4, R6, R27, RZ ;  /* 0x0000001b060f7210 */ /* 0x001fe40007f9e0ff */
        /* <DEDUP_REMOVED lines=16> */
[----:B------:R-:W-:-:S02]  /*38310*/  IMAD.X R17, R29, 0x1, R2, P2 ;  /* 0x000000011d117824 */ /* 0x000fc400010e0602 */
[----:B------:R-:W-:Y:S02]  /*38320*/  IMAD.X R16, R29, 0x1, R3, P1 ;  /* 0x000000011d107824 */ /* 0x000fe400008e0603 */
[----:B------:R0:W-:Y:S04]  /*38330*/  STL [R1+0x1ee0], R15 ;  /* 0x001ee00f01007387 */ /* 0x0001e80000100800 */
        /* <DEDUP_REMOVED lines=8> */
[C---:B-1----:R-:W-:Y:S02]  /*383c0*/  IMAD.X R16, R10.reuse, 0x1, R2, P0 ;  /* 0x000000010a107824 */ /* 0x042fe400000e0602 */
[----:B------:R-:W-:Y:S01]  /*383d0*/  IMAD.X R10, R10, 0x1, R3, P4 ;  /* 0x000000010a0a7824 */ /* 0x000fe200020e0603 */
[----:B0-----:R-:W-:Y:S02]  /*383e0*/  IADD3 R15, P0, R11, R27, RZ ;  /* 0x0000001b0b0f7210 */ /* 0x001fe40007f1e0ff */
[----:B------:R-:W-:Y:S04]  /*383f0*/  STL [R1+0x1ebc], R16 ;  /* 0x001ebc1001007387 */ /* 0x000fe80000100800 */
[----:B------:R-:W5:Y:S04]  /*38400*/  LDL.LU R11, [R1+0x69c] ;  /* 0x00069c00010b7983 */ /* 0x000f680000300800 */
[----:B------:R-:W-:Y:S04]  /*38410*/  STL [R1+0x1ef8], R15 ;  /* 0x001ef80f01007387 */ /* 0x000fe80000100800 */
[----:B------:R0:W-:Y:S04]  /*38420*/  STL [R1+0x1ec4], R10 ;  /* 0x001ec40a01007387 */ /* 0x0001e80000100800 */
[----:B0-----:R-:W5:Y:S01]  /*38430*/  LDL.LU R10, [R1+0x1d8] ;  /* 0x0001d800010a7983 */ /* 0x001f620000300800 */
[----:B--2---:R-:W-:-:S05]  /*38440*/  IADD3 R15, P4, R14, R26, RZ ;  /* 0x0000001a0e0f7210 */ /* 0x004fca0007f9e0ff */
[----:B------:R0:W-:Y:S01]  /*38450*/  STL [R1+0x1f00], R15 ;  /* 0x001f000f01007387 */ /* 0x0001e20000100800 */
[C---:B------:R-:W-:Y:S01]  /*38460*/  IMAD.X R16, R9.reuse, 0x1, R2, P6 ;  /* 0x0000000109107824 */ /* 0x040fe200030e0602 */
[----:B0-----:R-:W-:Y:S01]  /*38470*/  IADD3 R15, P6, R14, R27, RZ ;  /* 0x0000001b0e0f7210 */ /* 0x001fe20007fde0ff */
[----:B------:R-:W-:-:S03]  /*38480*/  IMAD.X R9, R9, 0x1, R3, P5 ;  /* 0x0000000109097824 */ /* 0x000fc600028e0603 */
[----:B------:R-:W-:Y:S04]  /*38490*/  STL [R1+0x1ecc], R16 ;  /* 0x001ecc1001007387 */ /* 0x000fe80000100800 */
[----:B------:R-:W2:Y:S04]  /*384a0*/  LDL.LU R14, [R1+0x6b4] ;  /* 0x0006b400010e7983 */ /* 0x000ea80000300800 */
[----:B------:R-:W-:Y:S04]  /*384b0*/  STL [R1+0x1f08], R15 ;  /* 0x001f080f01007387 */ /* 0x000fe80000100800 */
[----:B------:R0:W-:Y:S04]  /*384c0*/  STL [R1+0x1ed4], R9 ;  /* 0x001ed40901007387 */ /* 0x0001e80000100800 */
[----:B0-----:R-:W2:Y:S01]  /*384d0*/  LDL.LU R9, [R1+0x1e0] ;  /* 0x0001e00001097983 */ /* 0x001ea20000300800 */
[----:B---3--:R-:W-:-:S05]  /*384e0*/  IADD3 R15, P5, R8, R26, RZ ;  /* 0x0000001a080f7210 */ /* 0x008fca0007fbe0ff */
[----:B------:R0:W-:Y:S01]  /*384f0*/  STL [R1+0x1f10], R15 ;  /* 0x001f100f01007387 */ /* 0x0001e20000100800 */
[C---:B----4-:R-:W-:Y:S02]  /*38500*/  IMAD.X R16, R7.reuse, 0x1, R2, P3 ;  /* 0x0000000107107824 */ /* 0x050fe400018e0602 */
[----:B------:R-:W-:Y:S01]  /*38510*/  IMAD.X R7, R7, 0x1, R3, P2 ;  /* 0x0000000107077824 */ /* 0x000fe200010e0603 */
[----:B0-----:R-:W-:Y:S02]  /*38520*/  IADD3 R15, P3, R8, R27, RZ ;  /* 0x0000001b080f7210 */ /* 0x001fe40007f7e0ff */
        /* <DEDUP_REMOVED lines=3878> */
[----:B0-----:R-:W-:Y:S02]  /*47790*/  IADD3 R15, P5, R11, R27, RZ ;  /* 0x0000001b0b0f7210 */ /* 0x001fe40007fbe0ff */
[----:B------:R-:W5:Y:S04]  /*477a0*/  LDL.LU R11, [R1+0xd68] ;  /* 0x000d6800010b7983 */ /* 0x000f680000300800 */
[----:B------:R0:W-:Y:S04]  /*477b0*/  STL [R1+0x370c], R16 ;  /* 0x00370c1001007387 */ /* 0x0001e80000100800 */
[----:B------:R2:W-:Y:S01]  /*477c0*/  STL [R1+0x3748], R15 ;  /* 0x0037480f01007387 */ /* 0x0005e20000100800 */
[----:B0-----:R-:W-:-:S03]  /*477d0*/  IMAD.X R16, R10, 0x1, R3, P3 ;  /* 0x000000010a107824 */ /* 0x001fc600018e0603 */
[----:B------:R-:W5:Y:S04]  /*477e0*/  LDL.LU R10, [R1+0xf40] ;  /* 0x000f4000010a7983 */ /* 0x000f680000300800 */
[----:B------:R0:W-:Y:S01]  /*477f0*/  STL [R1+0x3714], R16 ;  /* 0x0037141001007387 */ /* 0x0001e20000100800 */
[----:B--2---:R-:W-:-:S05]  /*47800*/  IADD3 R15, P3, R14, R26, RZ ;  /* 0x0000001a0e0f7210 */ /* 0x004fca0007f7e0ff */
[----:B------:R1:W-:Y:S01]  /*47810*/  STL [R1+0x3750], R15 ;  /* 0x0037500f01007387 */ /* 0x0003e20000100800 */
[C---:B0-----:R-:W-:Y:S01]  /*47820*/  IMAD.X R16, R9.reuse, 0x1, R2, P2 ;  /* 0x0000000109107824 */ /* 0x041fe200010e0602 */
[----:B-1----:R-:W-:Y:S02]  /*47830*/  IADD3 R15, P2, R14, R27, RZ ;  /* 0x0000001b0e0f7210 */ /* 0x002fe40007f5e0ff */
[----:B------:R-:W2:Y:S04]  /*47840*/  LDL.LU R14, [R1+0xd6c] ;  /* 0x000d6c00010e7983 */ /* 0x000ea80000300800 */
[----:B------:R0:W-:Y:S04]  /*47850*/  STL [R1+0x371c], R16 ;  /* 0x00371c1001007387 */ /* 0x0001e80000100800 */
[----:B------:R3:W-:Y:S01]  /*47860*/  STL [R1+0x3758], R15 ;  /* 0x0037580f01007387 */ /* 0x0007e20000100800 */
[----:B0-----:R-:W-:-:S03]  /*47870*/  IMAD.X R16, R9, 0x1, R3, P1 ;  /* 0x0000000109107824 */ /* 0x001fc600008e0603 */
[----:B------:R-:W2:Y:S04]  /*47880*/  LDL.LU R9, [R1+0xf44] ;  /* 0x000f440001097983 */ /* 0x000ea80000300800 */
[----:B------:R4:W-:Y:S01]  /*47890*/  STL [R1+0x3724], R16 ;  /* 0x0037241001007387 */ /* 0x0009e20000100800 */
[----:B---3--:R-:W-:-:S05]  /*478a0*/  IADD3 R15, P1, R8, R26, RZ ;  /* 0x0000001a080f7210 */ /* 0x008fca0007f3e0ff */
[----:B------:R0:W-:Y:S01]  /*478b0*/  STL [R1+0x3760], R15 ;  /* 0x0037600f01007387 */ /* 0x0001e20000100800 */
[C---:B----4-:R-:W-:Y:S01]  /*478c0*/  IMAD.X R16, R7.reuse, 0x1, R2, P0 ;  /* 0x0000000107107824 */ /* 0x050fe200000e0602 */
[----:B0-----:R-:W-:Y:S02]  /*478d0*/  IADD3 R15, P0, R8, R27, RZ ;  /* 0x0000001b080f7210 */ /* 0x001fe40007f1e0ff */
[----:B------:R-:W3:Y:S04]  /*478e0*/  LDL.LU R8, [R1+0xd74] ;  /* 0x000d740001087983 */ /* 0x000ee80000300800 */
[----:B------:R0:W-:Y:S04]  /*478f0*/  STL [R1+0x372c], R16 ;  /* 0x00372c1001007387 */ /* 0x0001e80000100800 */
[----:B------:R5:W-:Y:S01]  /*47900*/  STL [R1+0x3768], R15 ;  /* 0x0037680f01007387 */ /* 0x000be20000100800 */
[----:B0-----:R-:W-:Y:S01]  /*47910*/  IMAD.X R16, R7, 0x1, R3, P4 ;  /* 0x0000000107107824 */ /* 0x001fe200020e0603 */
[----:B-----5:R-:W-:-:S02]  /*47920*/  IADD3 R15, P4, R6, R26, RZ ;  /* 0x0000001a060f7210 */ /* 0x020fc40007f9e0ff */
[----:B------:R-:W4:Y:S04]  /*47930*/  LDL.LU R7, [R1+0xf48] ;  /* 0x000f480001077983 */ /* 0x000f280000300800 */
[----:B------:R0:W-:Y:S04]  /*47940*/  STL [R1+0x3734], R16 ;  /* 0x0037341001007387 */ /* 0x0001e80000100800 */
[----:B------:R1:W-:Y:S01]  /*47950*/  STL [R1+0x3770], R15 ;  /* 0x0037700f01007387 */ /* 0x0003e20000100800 */
[----:B0-----:R-:W-:Y:S01]  /*47960*/  IMAD.X R16, R5, 0x1, R2, P6 ;  /* 0x0000000105107824 */ /* 0x001fe200030e0602 */
[----:B-1----:R-:W-:-:S02]  /*47970*/  IADD3 R15, P6, R6, R27, RZ ;  /* 0x0000001b060f7210 */ /* 0x002fc40007fde0ff */
[----:B------:R-:W5:Y:S04]  /*47980*/  LDL.LU R6, [R1+0xd7c] ;  /* 0x000d7c0001067983 */ /* 0x000f680000300800 */
[----:B------:R0:W-:Y:S04]  /*47990*/  STL [R1+0x373c], R16 ;  /* 0x00373c1001007387 */ /* 0x0001e80000100800 */
[----:B------:R1:W-:Y:S01]  /*479a0*/  STL [R1+0x3778], R15 ;  /* 0x0037780f01007387 */ /* 0x0003e20000100800 */
[----:B0-----:R-:W-:Y:S01]  /*479b0*/  IMAD.X R16, R5, 0x1, R3, P5 ;  /* 0x0000000105107824 */ /* 0x001fe200028e0603 */
[----:B-1----:R-:W-:-:S02]  /*479c0*/  IADD3 R15, P5, R13, R26, RZ ;  /* 0x0000001a0d0f7210 */ /* 0x002fc40007fbe0ff */
[----:B------:R-:W5:Y:S04]  /*479d0*/  LDL.LU R5, [R1+0xf4c] ;  /* 0x000f4c0001057983 */ /* 0x000f680000300800 */
[----:B------:R0:W-:Y:S04]  /*479e0*/  STL [R1+0x3744], R16 ;  /* 0x0037441001007387 */ /* 0x0001e80000100800 */
[----:B------:R1:W-:Y:S01]  /*479f0*/  STL [R1+0x3780], R15 ;  /* 0x0037800f01007387 */ /* 0x0003e20000100800 */
[C---:B0-----:R-:W-:Y:S01]  /*47a00*/  IMAD.X R16, R4.reuse, 0x1, R2, P3 ;  /* 0x0000000104107824 */ /* 0x041fe200018e0602 */
[----:B-1----:R-:W-:Y:S01]  /*47a10*/  IADD3 R15, P3, R13, R27, RZ ;  /* 0x0000001b0d0f7210 */ /* 0x002fe20007f7e0ff */
[----:B------:R-:W-:-:S03]  /*47a20*/  IMAD.X R13, R4, 0x1, R3, P2 ;  /* 0x00000001040d7824 */ /* 0x000fc600010e0603 */
[----:B------:R-:W-:Y:S04]  /*47a30*/  STL [R1+0x374c], R16 ;  /* 0x00374c1001007387 */ /* 0x000fe80000100800 */
[----:B------:R-:W5:Y:S04]  /*47a40*/  LDL.LU R4, [R1+0xd80] ;  /* 0x000d800001047983 */ /* 0x000f680000300800 */
[----:B------:R-:W-:Y:S04]  /*47a50*/  STL [R1+0x3788], R15 ;  /* 0x0037880f01007387 */ /* 0x000fe80000100800 */
[----:B------:R0:W-:Y:S04]  /*47a60*/  STL [R1+0x3754], R13 ;  /* 0x0037540d01007387 */ /* 0x0001e80000100800 */
[----:B0-----:R-:W5:Y:S01]  /*47a70*/  LDL.LU R13, [R1+0xf50] ;  /* 0x000f5000010d7983 */ /* 0x001f620000300800 */
[----:B------:R-:W-:Y:S01]  /*47a80*/  IADD3 R16, P2, R12, R26, RZ ;  /* 0x0000001a0c107210 */ /* 0x000fe20007f5e0ff */
[----:B------:R-:W-:-:S04]  /*47a90*/  IMAD.X R15, R29, 0x1, R2, P1 ;  /* 0x000000011d0f7824 */ /* 0x000fc800008e0602 */
[----:B------:R0:W-:Y:S04]  /*47aa0*/  STL [R1+0x3790], R16 ;  /* 0x0037901001007387 */ /* 0x0001e80000100800 */
[----:B------:R1:W-:Y:S01]  /*47ab0*/  STL [R1+0x375c], R15 ;  /* 0x00375c0f01007387 */ /* 0x0003e20000100800 */
[----:B0-----:R-:W-:Y:S01]  /*47ac0*/  IADD3 R16, P1, R12, R27, RZ ;  /* 0x0000001b0c107210 */ /* 0x001fe20007f3e0ff */
[----:B------:R-:W-:-:S04]  /*47ad0*/  IMAD.X R12, R29, 0x1, R3, P0 ;  /* 0x000000011d0c7824 */ /* 0x000fc800000e0603 */
[----:B------:R-:W-:Y:S04]  /*47ae0*/  STL [R1+0x3798], R16 ;  /* 0x0037981001007387 */ /* 0x000fe80000100800 */
[----:B------:R-:W5:Y:S04]  /*47af0*/  LDL.LU R29, [R1+0xd88] ;  /* 0x000d8800011d7983 */ /* 0x000f680000300800 */
[----:B------:R0:W-:Y:S01]  /*47b00*/  STL [R1+0x3764], R12 ;  /* 0x0037640c01007387 */ /* 0x0001e20000100800 */
[----:B-1----:R-:W-:-:S03]  /*47b10*/  IADD3 R15, P0, R11, R26, RZ ;  /* 0x0000001a0b0f7210 */ /* 0x002fc60007f1e0ff */
[----:B0-----:R-:W5:Y:S04]  /*47b20*/  LDL.LU R12, [R1+0xf54] ;  /* 0x000f5400010c7983 */ /* 0x001f680000300800 */
[----:B------:R0:W-:Y:S02]  /*47b30*/  STL [R1+0x37a0], R15 ;  /* 0x0037a00f01007387 */ /* 0x0001e40000100800 */
[C---:B0-----:R-:W-:Y:S01]  /*47b40*/  IMAD.X R15, R10.reuse, 0x1, R2, P4 ;  /* 0x000000010a0f7824 */ /* 0x041fe200020e0602 */
[----:B------:R-:W-:Y:S01]  /*47b50*/  IADD3 R11, P4, R11, R27, RZ ;  /* 0x0000001b0b0b7210 */ /* 0x000fe20007f9e0ff */
[----:B------:R-:W-:-:S03]  /*47b60*/  IMAD.X R10, R10, 0x1, R3, P6 ;  /* 0x000000010a0a7824 */ /* 0x000fc600030e0603 */
[----:B------:R-:W-:Y:S04]  /*47b70*/  STL [R1+0x376c], R15 ;  /* 0x00376c0f01007387 */ /* 0x000fe80000100800 */
[----:B------:R0:W-:Y:S04]  /*47b80*/  STL [R1+0x37a8], R11 ;  /* 0x0037a80b01007387 */ /* 0x0001e80000100800 */
[----:B0-----:R-:W5:Y:S04]  /*47b90*/  LDL.LU R11, [R1+0xd8c] ;  /* 0x000d8c00010b7983 */ /* 0x001f680000300800 */
[----:B------:R0:W-:Y:S04]  /*47ba0*/  STL [R1+0x3774], R10 ;  /* 0x0037740a01007387 */ /* 0x0001e80000100800 */
[----:B0-----:R-:W5:Y:S01]  /*47bb0*/  LDL.LU R10, [R1+0xf58] ;  /* 0x000f5800010a7983 */ /* 0x001f620000300800 */
[----:B--2---:R-:W-:-:S05]  /*47bc0*/  IADD3 R15, P6, R14, R26, RZ ;  /* 0x0000001a0e0f7210 */ /* 0x004fca0007fde0ff */
[----:B------:R0:W-:Y:S01]  /*47bd0*/  STL [R1+0x37b0], R15 ;  /* 0x0037b00f01007387 */ /* 0x0001e20000100800 */
[C---:B------:R-:W-:Y:S01]  /*47be0*/  IMAD.X R17, R9.reuse, 0x1, R2, P5 ;  /* 0x0000000109117824 */ /* 0x040fe200028e0602 */
[----:B------:R-:W-:Y:S01]  /*47bf0*/  IADD3 R16, P5, R14, R27, RZ ;  /* 0x0000001b0e107210 */ /* 0x000fe20007fbe0ff */
[----:B0-----:R-:W-:-:S03]  /*47c00*/  IMAD.X R15, R9, 0x1, R3, P3 ;  /* 0x00000001090f7824 */ /* 0x001fc600018e0603 */
[----:B------:R-:W-:Y:S04]  /*47c10*/  STL [R1+0x377c], R17 ;  /* 0x00377c1101007387 */ /* 0x000fe80000100800 */
[----:B------:R-:W-:Y:S04]  /*47c20*/  STL [R1+0x37b8], R16 ;  /* 0x0037b81001007387 */ /* 0x000fe80000100800 */
[----:B------:R-:W2:Y:S04]  /*47c30*/  LDL.LU R9, [R1+0xd94] ;  /* 0x000d940001097983 */ /* 0x000ea80000300800 */
[----:B------:R0:W-:Y:S04]  /*47c40*/  STL [R1+0x3784], R15 ;  /* 0x0037840f01007387 */ /* 0x0001e80000100800 */
[----:B0-----:R-:W2:Y:S01]  /*47c50*/  LDL.LU R15, [R1+0xf5c] ;  /* 0x000f5c00010f7983 */ /* 0x001ea20000300800 */
[----:B---3--:R-:W-:-:S05]  /*47c60*/  IADD3 R14, P3, R8, R26, RZ ;  /* 0x0000001a080e7210 */ /* 0x008fca0007f7e0ff */
[----:B------:R4:W-:Y:S02]  /*47c70*/  STL [R1+0x37c0], R14 ;  /* 0x0037c00e01007387 */ /* 0x0009e40000100800 */
[C---:B----4-:R-:W-:Y:S01]  /*47c80*/  IMAD.X R14, R7.reuse, 0x1, R2, P2 ;  /* 0x00000001070e7824 */ /* 0x050fe200010e0602 */
[----:B------:R-:W-:Y:S01]  /*47c90*/  IADD3 R8, P2, R8, R27, RZ ;  /* 0x0000001b08087210 */ /* 0x000fe20007f5e0ff */
[----:B------:R-:W-:-:S03]  /*47ca0*/  IMAD.X R7, R7, 0x1, R3, P1 ;  /* 0x0000000107077824 */ /* 0x000fc600008e0603 */
[----:B------:R-:W-:Y:S04]  /*47cb0*/  STL [R1+0x378c], R14 ;  /* 0x00378c0e01007387 */ /* 0x000fe80000100800 */
[----:B------:R0:W-:Y:S04]  /*47cc0*/  STL [R1+0x37c8], R8 ;  /* 0x0037c80801007387 */ /* 0x0001e80000100800 */
[----:B0-----:R-:W3:Y:S04]  /*47cd0*/  LDL.LU R8, [R1+0xd9c] ;  /* 0x000d9c0001087983 */ /* 0x001ee80000300800 */
[----:B------:R0:W-:Y:S01]  /*47ce0*/  STL [R1+0x3794], R7 ;  /* 0x0037940701007387 */ /* 0x0001e20000100800 */
[----:B-----5:R-:W-:-:S03]  /*47cf0*/  IADD3 R14, P1, R6, R26, RZ ;  /* 0x0000001a060e7210 */ /* 0x020fc60007f3e0ff */
[----:B0-----:R-:W4:Y:S01]  /*47d00*/  LDL.LU R7, [R1+0xf60] ;  /* 0x000f600001077983 */ /* 0x001f220000300800 */
[----:B------:R-:W-:-:S03]  /*47d10*/  IMAD.X R16, R5, 0x1, R2, P0 ;  /* 0x0000000105107824 */ /* 0x000fc600000e0602 */
[----:B------:R0:W-:Y:S01]  /*47d20*/  STL [R1+0x37d0], R14 ;  /* 0x0037d00e01007387 */ /* 0x0001e20000100800 */
[----:B------:R-:W-:Y:S01]  /*47d30*/  IADD3 R6, P0, R6, R27, RZ ;  /* 0x0000001b06067210 */ /* 0x000fe20007f1e0ff */
[----:B------:R-:W-:Y:S02]  /*47d40*/  IMAD.X R5, R5, 0x1, R3, P4 ;  /* 0x0000000105057824 */ /* 0x000fe400020e0603 */
[----:B0-----:R-:W5:Y:S04]  /*47d50*/  LDL.LU R14, [R1+0xda0] ;  /* 0x000da000010e7983 */ /* 0x001f680000300800 */
[----:B------:R0:W-:Y:S04]  /*47d60*/  STL [R1+0x379c], R16 ;  /* 0x00379c1001007387 */ /* 0x0001e80000100800 */
[----:B------:R1:W-:Y:S01]  /*47d70*/  STL [R1+0x37d8], R6 ;  /* 0x0037d80601007387 */ /* 0x0003e20000100800 */
[----:B0-----:R-:W-:-:S03]  /*47d80*/  IADD3 R16, P4, R4, R26, RZ ;  /* 0x0000001a04107210 */ /* 0x001fc60007f9e0ff */
[----:B-1----:R-:W5:Y:S04]  /*47d90*/  LDL.LU R6, [R1+0xf64] ;  /* 0x000f640001067983 */ /* 0x002f680000300800 */
[----:B------:R0:W-:Y:S04]  /*47da0*/  STL [R1+0x37a4], R5 ;  /* 0x0037a40501007387 */ /* 0x0001e80000100800 */
[----:B------:R1:W-:Y:S01]  /*47db0*/  STL [R1+0x37e0], R16 ;  /* 0x0037e01001007387 */ /* 0x0003e20000100800 */
[----:B0-----:R-:W-:Y:S01]  /*47dc0*/  IMAD.X R5, R13, 0x1, R2, P6 ;  /* 0x000000010d057824 */ /* 0x001fe200030e0602 */
[----:B-1----:R-:W-:-:S02]  /*47dd0*/  IADD3 R16, P6, R4, R27, RZ ;  /* 0x0000001b04107210 */ /* 0x002fc40007fde0ff */
[----:B------:R-:W5:Y:S04]  /*47de0*/  LDL.LU R4, [R1+0xda8] ;  /* 0x000da80001047983 */ /* 0x000f680000300800 */
[----:B------:R0:W-:Y:S04]  /*47df0*/  STL [R1+0x37ac], R5 ;  /* 0x0037ac0501007387 */ /* 0x0001e80000100800 */
[----:B0-----:R-:W5:Y:S04]  /*47e00*/  LDL.LU R5, [R1+0xf68] ;  /* 0x000f680001057983 */ /* 0x001f680000300800 */
[----:B------:R0:W-:Y:S02]  /*47e10*/  STL [R1+0x37e8], R16 ;  /* 0x0037e81001007387 */ /* 0x0001e40000100800 */
[----:B0-----:R-:W-:Y:S01]  /*47e20*/  IMAD.X R16, R13, 0x1, R3, P5 ;  /* 0x000000010d107824 */ /* 0x001fe200028e0603 */
[----:B------:R-:W-:Y:S01]  /*47e30*/  IADD3 R13, P5, R29, R26, RZ ;  /* 0x0000001a1d0d7210 */ /* 0x000fe20007fbe0ff */
[----:B------:R-:W-:-:S03]  /*47e40*/  IMAD.X R17, R12, 0x1, R2, P3 ;  /* 0x000000010c117824 */ /* 0x000fc600018e0602 */
[----:B------:R0:W-:Y:S04]  /*47e50*/  STL [R1+0x37b4], R16 ;  /* 0x0037b41001007387 */ /* 0x0001e80000100800 */
[----:B------:R1:W-:Y:S01]  /*47e60*/  STL [R1+0x37f0], R13 ;  /* 0x0037f00d01007387 */ /* 0x0003e20000100800 */
[----:B0-----:R-:W-:-:S03]  /*47e70*/  IADD3 R16, P3, R29, R27, RZ ;  /* 0x0000001b1d107210 */ /* 0x001fc60007f7e0ff */
[----:B-1----:R-:W5:Y:S04]  /*47e80*/  LDL.LU R13, [R1+0xdac] ;  /* 0x000dac00010d7983 */ /* 0x002f680000300800 */
[----:B------:R-:W-:Y:S04]  /*47e90*/  STL [R1+0x37bc], R17 ;  /* 0x0037bc1101007387 */ /* 0x000fe80000100800 */
[----:B------:R-:W5:Y:S04]  /*47ea0*/  LDL.LU R29, [R1+0xf6c] ;  /* 0x000f6c00011d7983 */ /* 0x000f680000300800 */
[----:B------:R0:W-:Y:S02]  /*47eb0*/  STL [R1+0x37f8], R16 ;  /* 0x0037f81001007387 */ /* 0x0001e40000100800 */
[----:B0-----:R-:W-:Y:S01]  /*47ec0*/  IMAD.X R16, R12, 0x1, R3, P2 ;  /* 0x000000010c107824 */ /* 0x001fe200010e0603 */
[----:B------:R-:W-:-:S04]  /*47ed0*/  IADD3 R12, P2, R11, R26, RZ ;  /* 0x0000001a0b0c7210 */ /* 0x000fc80007f5e0ff */
[----:B------:R0:W-:Y:S04]  /*47ee0*/  STL [R1+0x37c4], R16 ;  /* 0x0037c41001007387 */ /* 0x0001e80000100800 */
[----:B------:R1:W-:Y:S01]  /*47ef0*/  STL [R1+0x3800], R12 ;  /* 0x0038000c01007387 */ /* 0x0003e20000100800 */
[C---:B------:R-:W-:Y:S01]  /*47f00*/  IMAD.X R17, R10.reuse, 0x1, R2, P1 ;  /* 0x000000010a117824 */ /* 0x040fe200008e0602 */
[----:B0-----:R-:W-:Y:S02]  /*47f10*/  IADD3 R16, P1, R11, R27, RZ ;  /* 0x0000001b0b107210 */ /* 0x001fe40007f3e0ff */
[----:B-1----:R-:W5:Y:S04]  /*47f20*/  LDL.LU R12, [R1+0xdb4] ;  /* 0x000db400010c7983 */ /* 0x002f680000300800 */
[----:B------:R-:W-:Y:S04]  /*47f30*/  STL [R1+0x37cc], R17 ;  /* 0x0037cc1101007387 */ /* 0x000fe80000100800 */
[----:B------:R-:W5:Y:S04]  /*47f40*/  LDL.LU R11, [R1+0xf70] ;  /* 0x000f7000010b7983 */ /* 0x000f680000300800 */
[----:B------:R0:W-:Y:S02]  /*47f50*/  STL [R1+0x3808], R16 ;  /* 0x0038081001007387 */ /* 0x0001e40000100800 */
[----:B0-----:R-:W-:-:S05]  /*47f60*/  IMAD.X R16, R10, 0x1, R3, P0 ;  /* 0x000000010a107824 */ /* 0x001fca00000e0603 */
[----:B------:R0:W-:Y:S01]  /*47f70*/  STL [R1+0x37d4], R16 ;  /* 0x0037d41001007387 */ /* 0x0001e20000100800 */
[----:B--2---:R-:W-:-:S05]  /*47f80*/  IADD3 R10, P0, R9, R26, RZ ;  /* 0x0000001a090a7210 */ /* 0x004fca0007f1e0ff */
[----:B------:R1:W-:Y:S01]  /*47f90*/  STL [R1+0x3810], R10 ;  /* 0x0038100a01007387 */ /* 0x0003e20000100800 */
[----:B------:R-:W-:Y:S01]  /*47fa0*/  IMAD.X R17, R15, 0x1, R2, P4 ;  /* 0x000000010f117824 */ /* 0x000fe200020e0602 */
[----:B0-----:R-:W-:Y:S02]  /*47fb0*/  IADD3 R16, P4, R9, R27, RZ ;  /* 0x0000001b09107210 */ /* 0x001fe40007f9e0ff */
[----:B-1----:R-:W2:Y:S04]  /*47fc0*/  LDL.LU R10, [R1+0xdb8] ;  /* 0x000db800010a7983 */ /* 0x002ea80000300800 */
[----:B------:R0:W-:Y:S04]  /*47fd0*/  STL [R1+0x37dc], R17 ;  /* 0x0037dc1101007387 */ /* 0x0001e80000100800 */
[----:B------:R-:W2:Y:S04]  /*47fe0*/  LDL.LU R9, [R1+0xf74] ;  /* 0x000f740001097983 */ /* 0x000ea80000300800 */
[----:B------:R3:W-:Y:S01]  /*47ff0*/  STL [R1+0x3818], R16 ;  /* 0x0038181001007387 */ /* 0x0007e20000100800 */
[----:B0-----:R-:W-:-:S05]  /*48000*/  IMAD.X R17, R15, 0x1, R3, P6 ;  /* 0x000000010f117824 */ /* 0x001fca00030e0603 */
[----:B------:R-:W-:Y:S01]  /*48010*/  STL [R1+0x37e4], R17 ;  /* 0x0037e41101007387 */ /* 0x000fe20000100800 */
[----:B---3--:R-:W-:-:S05]  /*48020*/  IADD3 R16, P6, R8, R26, RZ ;  /* 0x0000001a08107210 */ /* 0x008fca0007fde0ff */
[----:B------:R-:W-:Y:S01]  /*48030*/  STL [R1+0x3820], R16 ;  /* 0x0038201001007387 */ /* 0x000fe20000100800 */
[C---:B----4-:R-:W-:Y:S01]  /*48040*/  IMAD.X R15, R7.reuse, 0x1, R2, P5 ;  /* 0x00000001070f7824 */ /* 0x050fe200028e0602 */
[----:B------:R-:W-:Y:S01]  /*48050*/  IADD3 R8, P5, R8, R27, RZ ;  /* 0x0000001b08087210 */ /* 0x000fe20007fbe0ff */
[----:B------:R-:W-:-:S03]  /*48060*/  IMAD.X R7, R7, 0x1, R3, P3 ;  /* 0x0000000107077824 */ /* 0x000fc600018e0603 */
[----:B------:R5:W-:Y:S04]  /*48070*/  STL [R1+0x37ec], R15 ;  /* 0x0037ec0f01007387 */ /* 0x000be80000100800 */
[----:B------:R0:W-:Y:S01]  /*48080*/  STL [R1+0x3828], R8 ;  /* 0x0038280801007387 */ /* 0x0001e20000100800 */
[----:B-----5:R-:W-:-:S03]  /*48090*/  IADD3 R15, P3, R14, R26, RZ ;  /* 0x0000001a0e0f7210 */ /* 0x020fc60007f7e0ff */
[----:B0-----:R-:W3:Y:S04]  /*480a0*/  LDL.LU R8, [R1+0xdc0] ;  /* 0x000dc00001087983 */ /* 0x001ee80000300800 */
[----:B------:R0:W-:Y:S01]  /*480b0*/  STL [R1+0x37f4], R7 ;  /* 0x0037f40701007387 */ /* 0x0001e20000100800 */
[----:B------:R-:W-:-:S03]  /*480c0*/  IMAD.X R16, R6, 0x1, R2, P2 ;  /* 0x0000000106107824 */ /* 0x000fc600010e0602 */
[----:B0-----:R-:W4:Y:S04]  /*480d0*/  LDL.LU R7, [R1+0xf78] ;  /* 0x000f780001077983 */ /* 0x001f280000300800 */
[----:B------:R0:W-:Y:S04]  /*480e0*/  STL [R1+0x3830], R15 ;  /* 0x0038300f01007387 */ /* 0x0001e80000100800 */
[----:B------:R-:W-:Y:S01]  /*480f0*/  STL [R1+0x37fc], R16 ;  /* 0x0037fc1001007387 */ /* 0x000fe20000100800 */
[----:B0-----:R-:W-:Y:S01]  /*48100*/  IADD3 R15, P2, R14, R27, RZ ;  /* 0x0000001b0e0f7210 */ /* 0x001fe20007f5e0ff */
[----:B------:R-:W-:Y:S01]  /*48110*/  IMAD.X R14, R6, 0x1, R3, P1 ;  /* 0x00000001060e7824 */ /* 0x000fe200008e0603 */
[----:B------:R-:W-:-:S03]  /*48120*/  IADD3 R6, P1, R4, R26, RZ ;  /* 0x0000001a04067210 */ /* 0x000fc60007f3e0ff */
[----:B------:R-:W-:Y:S04]  /*48130*/  STL [R1+0x3838], R15 ;  /* 0x0038380f01007387 */ /* 0x000fe80000100800 */
[----:B------:R-:W-:Y:S04]  /*48140*/  STL [R1+0x3804], R14 ;  /* 0x0038040e01007387 */ /* 0x000fe80000100800 */
[----:B------:R0:W-:Y:S04]  /*48150*/  STL [R1+0x3840], R6 ;  /* 0x0038400601007387 */ /* 0x0001e80000100800 */
[----:B0-----:R-:W5:Y:S01]  /*48160*/  LDL.LU R6, [R1+0xdc4] ;  /* 0x000dc40001067983 */ /* 0x001f620000300800 */
[C---:B------:R-:W-:Y:S01]  /*48170*/  IMAD.X R15, R5.reuse, 0x1, R2, P0 ;  /* 0x00000001050f7824 */ /* 0x040fe200000e0602 */
[----:B------:R-:W-:Y:S01]  /*48180*/  IADD3 R14, P0, R4, R27, RZ ;  /* 0x0000001b040e7210 */ /* 0x000fe20007f1e0ff */
        /* <DEDUP_REMOVED lines=9> */
[----:B------:R-:W-:Y:S01]  /*48220*/  STL [R1+0x381c], R15 ;  /* 0x00381c0f01007387 */ /* 0x000fe20000100800 */
[-C--:B0-----:R-:W-:Y:S01]  /*48230*/  IADD3 R14, P6, R13, R27.reuse, RZ ;  /* 0x0000001b0d0e7210 */ /* 0x081fe20007fde0ff */
[----:B------:R-:W-:Y:S02]  /*48240*/  IMAD.X R13, R29, 0x1, R3, P5 ;  /* 0x000000011d0d7824 */ /* 0x000fe400028e0603 */
[----:B------:R-:W5:Y:S04]  /*48250*/  LDL.LU R29, [R1+0xf80] ;  /* 0x000f8000011d7983 */ /* 0x000f680000300800 */
[----:B------:R0:W-:Y:S04]  /*48260*/  STL [R1+0x3858], R14 ;  /* 0x0038580e01007387 */ /* 0x0001e80000100800 */
[----:B------:R1:W-:Y:S04]  /*48270*/  STL [R1+0x3824], R13 ;  /* 0x0038240d01007387 */ /* 0x0003e80000100800 */
[----:B------:R-:W5:Y:S01]  /*48280*/  LDL.LU R17, [R1+0xdd4] ;  /* 0x000dd40001117983 */ /* 0x000f620000300800 */
[C---:B0-----:R-:W-:Y:S01]  /*48290*/  IADD3 R14, P5, R12.reuse, R26, RZ ;  /* 0x0000001a0c0e7210 */ /* 0x041fe20007fbe0ff */
[----:B-1----:R-:W-:Y:S01]  /*482a0*/  IMAD.X R13, R11, 0x1, R2, P3 ;  /* 0x000000010b0d7824 */ /* 0x002fe200018e0602 */
[----:B------:R-:W-:-:S03]  /*482b0*/  IADD3 R12, P3, R12, R27, RZ ;  /* 0x0000001b0c0c7210 */ /* 0x000fc60007f7e0ff */
[----:B------:R-:W-:Y:S04]  /*482c0*/  STL [R1+0x3860], R14 ;  /* 0x0038600e01007387 */ /* 0x000fe80000100800 */
[----:B------:R0:W-:Y:S04]  /*482d0*/  STL [R1+0x382c], R13 ;  /* 0x00382c0d01007387 */ /* 0x0001e80000100800 */
[----:B------:R-:W5:Y:S04]  /*482e0*/  LDL.LU R16, [R1+0xf84] ;  /* 0x000f840001107983 */ /* 0x000f680000300800 */
[----:B------:R2:W-:Y:S01]  /*482f0*/  STL [R1+0x3868], R12 ;  /* 0x0038680c01007387 */ /* 0x0005e20000100800 */
[----:B0-----:R-:W-:-:S05]  /*48300*/  IMAD.X R13, R11, 0x1, R3, P2 ;  /* 0x000000010b0d7824 */ /* 0x001fca00010e0603 */
[----:B------:R0:W-:Y:S04]  /*48310*/  STL [R1+0x3834], R13 ;  /* 0x0038340d01007387 */ /* 0x0001e80000100800 */
[----:B------:R-:W5:Y:S01]  /*48320*/  LDL.LU R15, [R1+0xdd8] ;  /* 0x000dd800010f7983 */ /* 0x000f620000300800 */
[C---:B--2---:R-:W-:Y:S01]  /*48330*/  IADD3 R12, P2, R10.reuse, R26, RZ ;  /* 0x0000001a0a0c7210 */ /* 0x044fe20007f5e0ff */
[----:B------:R-:W-:Y:S01]  /*48340*/  IMAD.X R11, R9, 0x1, R2, P1 ;  /* 0x00000001090b7824 */ /* 0x000fe200008e0602 */
[----:B------:R-:W-:-:S03]  /*48350*/  IADD3 R10, P1, R10, R27, RZ ;  /* 0x0000001b0a0a7210 */ /* 0x000fc60007f3e0ff */
[----:B------:R1:W-:Y:S04]  /*48360*/  STL [R1+0x3870], R12 ;  /* 0x0038700c01007387 */ /* 0x0003e80000100800 */
[----:B------:R-:W2:Y:S04]  /*48370*/  LDL.LU R14, [R1+0xf88] ;  /* 0x000f8800010e7983 */ /* 0x000ea80000300800 */
[----:B------:R1:W-:Y:S01]  /*48380*/  STL [R1+0x383c], R11 ;  /* 0x00383c0b01007387 */ /* 0x0003e20000100800 */
[----:B------:R-:W-:-:S03]  /*48390*/  IMAD.X R9, R9, 0x1, R3, P0 ;  /* 0x0000000109097824 */ /* 0x000fc600000e0603 */
[----:B0-----:R-:W2:Y:S04]  /*483a0*/  LDL.LU R13, [R1+0xde0] ;  /* 0x000de000010d7983 */ /* 0x001ea80000300800 */
[----:B------:R3:W-:Y:S04]  /*483b0*/  STL [R1+0x3878], R10 ;  /* 0x0038780a01007387 */ /* 0x0007e80000100800 */
[----:B-1----:R-:W2:Y:S04]  /*483c0*/  LDL.LU R12, [R1+0xf8c] ;  /* 0x000f8c00010c7983 */ /* 0x002ea80000300800 */
[----:B------:R4:W-:Y:S04]  /*483d0*/  STL [R1+0x3844], R9 ;  /* 0x0038440901007387 */ /* 0x0009e80000100800 */
[----:B------:R-:W2:Y:S01]  /*483e0*/  LDL.LU R11, [R1+0xde8] ;  /* 0x000de800010b7983 */ /* 0x000ea20000300800 */
[----:B---3--:R-:W-:-:S05]  /*483f0*/  IADD3 R10, P0, R8, R26, RZ ;  /* 0x0000001a080a7210 */ /* 0x008fca0007f1e0ff */
[----:B------:R0:W-:Y:S01]  /*48400*/  STL [R1+0x3880], R10 ;  /* 0x0038800a01007387 */ /* 0x0001e20000100800 */
[C---:B----4-:R-:W-:Y:S01]  /*48410*/  IMAD.X R9, R7.reuse, 0x1, R2, P4 ;  /* 0x0000000107097824 */ /* 0x050fe200020e0602 */
[----:B------:R-:W-:Y:S01]  /*48420*/  IADD3 R8, P4, R8, R27, RZ ;  /* 0x0000001b08087210 */ /* 0x000fe20007f9e0ff */
[----:B------:R-:W-:Y:S01]  /*48430*/  IMAD.X R7, R7, 0x1, R3, P6 ;  /* 0x0000000107077824 */ /* 0x000fe200030e0603 */
[----:B0-----:R-:W3:Y:S04]  /*48440*/  LDL.LU R10, [R1+0xf90] ;  /* 0x000f9000010a7983 */ /* 0x001ee80000300800 */
[----:B------:R0:W-:Y:S04]  /*48450*/  STL [R1+0x384c], R9 ;  /* 0x00384c0901007387 */ /* 0x0001e80000100800 */
[----:B0-----:R-:W4:Y:S04]  /*48460*/  LDL.LU R9, [R1+0xdec] ;  /* 0x000dec0001097983 */ /* 0x001f280000300800 */
[----:B------:R0:W-:Y:S04]  /*48470*/  STL [R1+0x3888], R8 ;  /* 0x0038880801007387 */ /* 0x0001e80000100800 */
[----:B0-----:R-:W4:Y:S04]  /*48480*/  LDL.LU R8, [R1+0xf94] ;  /* 0x000f940001087983 */ /* 0x001f280000300800 */
[----:B------:R5:W-:Y:S02]  /*48490*/  STL [R1+0x3854], R7 ;  /* 0x0038540701007387 */ /* 0x000be40000100800 */
[----:B-----5:R-:W-:-:S05]  /*484a0*/  IADD3 R7, P6, R6, R26, RZ ;  /* 0x0000001a06077210 */ /* 0x020fca0007fde0ff */
[----:B------:R0:W-:Y:S04]  /*484b0*/  STL [R1+0x3890], R7 ;  /* 0x0038900701007387 */ /* 0x0001e80000100800 */
[----:B0-----:R-:W5:Y:S01]  /*484c0*/  LDL.LU R7, [R1+0xf98] ;  /* 0x000f980001077983 */ /* 0x001f620000300800 */
[----:B------:R-:W-:Y:S01]  /*484d0*/  IMAD.X R19, R4, 0x1, R2, P5 ;  /* 0x0000000104137824 */ /* 0x000fe200028e0602 */
[----:B------:R-:W-:Y:S01]  /*484e0*/  IADD3 R18, P5, R6, R27, RZ ;  /* 0x0000001b06127210 */ /* 0x000fe20007fbe0ff */
[----:B------:R-:W-:-:S03]  /*484f0*/  IMAD.X R6, R4, 0x1, R3, P3 ;  /* 0x0000000104067824 */ /* 0x000fc600018e0603 */
[----:B------:R-:W-:Y:S04]  /*48500*/  STL [R1+0x385c], R19 ;  /* 0x00385c1301007387 */ /* 0x000fe80000100800 */
[----:B------:R0:W-:Y:S04]  /*48510*/  STL [R1+0x3898], R18 ;  /* 0x0038981201007387 */ /* 0x0001e80000100800 */
[----:B------:R-:W5:Y:S04]  /*48520*/  LDL.LU R4, [R1+0xe04] ;  /* 0x000e040001047983 */ /* 0x000f680000300800 */
[----:B------:R1:W-:Y:S01]  /*48530*/  STL [R1+0x3864], R6 ;  /* 0x0038640601007387 */ /* 0x0003e20000100800 */
[----:B0-----:R-:W-:Y:S01]  /*48540*/  IADD3 R18, P3, R5, R26, RZ ;  /* 0x0000001a05127210 */ /* 0x001fe20007f7e0ff */
[----:B------:R-:W-:-:S02]  /*48550*/  IMAD.X R19, R29, 0x1, R2, P2 ;  /* 0x000000011d137824 */ /* 0x000fc400010e0602 */
[----:B-1----:R-:W5:Y:S01]  /*48560*/  LDL.LU R6, [R1+0xf9c] ;  /* 0x000f9c0001067983 */ /* 0x002f620000300800 */
[----:B------:R-:W-:-:S03]  /*48570*/  IADD3 R5, P2, R5, R27, RZ ;  /* 0x0000001b05057210 */ /* 0x000fc60007f5e0ff */
[----:B------:R0:W-:Y:S04]  /*48580*/  STL [R1+0x38a0], R18 ;  /* 0x0038a01201007387 */ /* 0x0001e80000100800 */
[----:B------:R1:W-:Y:S04]  /*48590*/  STL [R1+0x386c], R19 ;  /* 0x00386c1301007387 */ /* 0x0003e80000100800 */
[----:B------:R1:W-:Y:S01]  /*485a0*/  STL [R1+0x38a8], R5 ;  /* 0x0038a80501007387 */ /* 0x0003e20000100800 */
[----:B0-----:R-:W-:Y:S01]  /*485b0*/  IMAD.X R18, R29, 0x1, R3, P1 ;  /* 0x000000011d127824 */ /* 0x001fe200008e0603 */
[----:B-1----:R-:W-:-:S02]  /*485c0*/  IADD3 R19, P1, R17, R26, RZ ;  /* 0x0000001a11137210 */ /* 0x002fc40007f3e0ff */
[----:B------:R-:W5:Y:S04]  /*485d0*/  LDL.LU R5, [R1+0xfa0] ;  /* 0x000fa00001057983 */ /* 0x000f680000300800 */
[----:B------:R0:W-:Y:S04]  /*485e0*/  STL [R1+0x3874], R18 ;  /* 0x0038741201007387 */ /* 0x0001e80000100800 */
[----:B------:R1:W-:Y:S04]  /*485f0*/  STL [R1+0x38b0], R19 ;  /* 0x0038b01301007387 */ /* 0x0003e80000100800 */
[----:B------:R-:W5:Y:S01]  /*48600*/  LDL.LU R29, [R1+0xfa4] ;  /* 0x000fa400011d7983 */ /* 0x000f620000300800 */
[----:B0-----:R-:W-:Y:S01]  /*48610*/  IMAD.X R18, R16, 0x1, R2, P0 ;  /* 0x0000000110127824 */ /* 0x001fe200000e0602 */
[----:B-1----:R-:W-:-:S04]  /*48620*/  IADD3 R19, P0, R17, R27, RZ ;  /* 0x0000001b11137210 */ /* 0x002fc80007f1e0ff */
[----:B------:R0:W-:Y:S04]  /*48630*/  STL [R1+0x387c], R18 ;  /* 0x00387c1201007387 */ /* 0x0001e80000100800 */
[----:B------:R-:W-:Y:S01]  /*48640*/  STL [R1+0x38b8], R19 ;  /* 0x0038b81301007387 */ /* 0x000fe20000100800 */
[----:B0-----:R-:W-:Y:S01]  /*48650*/  IMAD.X R18, R16, 0x1, R3, P4 ;  /* 0x0000000110127824 */ /* 0x001fe200020e0603 */
[----:B------:R-:W-:-:S04]  /*48660*/  IADD3 R17, P4, R15, R26, RZ ;  /* 0x0000001a0f117210 */ /* 0x000fc80007f9e0ff */
[----:B------:R-:W-:Y:S04]  /*48670*/  STL [R1+0x3884], R18 ;  /* 0x0038841201007387 */ /* 0x000fe80000100800 */
[----:B------:R-:W-:Y:S01]  /*48680*/  STL [R1+0x38c0], R17 ;  /* 0x0038c01101007387 */ /* 0x000fe20000100800 */
[C---:B--2---:R-:W-:Y:S01]  /*48690*/  IMAD.X R16, R14.reuse, 0x1, R2, P6 ;  /* 0x000000010e107824 */ /* 0x044fe200030e0602 */
[----:B------:R-:W-:Y:S01]  /*486a0*/  IADD3 R15, P6, R15, R27, RZ ;  /* 0x0000001b0f0f7210 */ /* 0x000fe20007fde0ff */
[----:B------:R-:W-:-:S03]  /*486b0*/  IMAD.X R14, R14, 0x1, R3, P5 ;  /* 0x000000010e0e7824 */ /* 0x000fc600028e0603 */
[----:B------:R0:W-:Y:S04]  /*486c0*/  STL [R1+0x388c], R16 ;  /* 0x00388c1001007387 */ /* 0x0001e80000100800 */
[----:B------:R1:W-:Y:S04]  /*486d0*/  STL [R1+0x38c8], R15 ;  /* 0x0038c80f01007387 */ /* 0x0003e80000100800 */
[----:B------:R2:W-:Y:S01]  /*486e0*/  STL [R1+0x3894], R14 ;  /* 0x0038940e01007387 */ /* 0x0005e20000100800 */
[CC--:B0-----:R-:W-:Y:S01]  /*486f0*/  IADD3 R16, P5, R13.reuse, R26.reuse, RZ ;  /* 0x0000001a0d107210 */ /* 0x0c1fe20007fbe0ff */
[C-C-:B-1----:R-:W-:Y:S01]  /*48700*/  IMAD.X R15, R12.reuse, 0x1, R2.reuse, P3 ;  /* 0x000000010c0f7824 */ /* 0x142fe200018e0602 */
[-C--:B--2---:R-:W-:Y:S01]  /*48710*/  IADD3 R14, P3, R13, R27.reuse, RZ ;  /* 0x0000001b0d0e7210 */ /* 0x084fe20007f7e0ff */
[--C-:B------:R-:W-:Y:S01]  /*48720*/  IMAD.X R13, R12, 0x1, R3.reuse, P2 ;  /* 0x000000010c0d7824 */ /* 0x100fe200010e0603 */
[C---:B------:R-:W-:Y:S01]  /*48730*/  IADD3 R12, P2, R11.reuse, R26, RZ ;  /* 0x0000001a0b0c7210 */ /* 0x040fe20007f5e0ff */
[----:B------:R-:W-:Y:S04]  /*48740*/  STL [R1+0x38d0], R16 ;  /* 0x0038d01001007387 */ /* 0x000fe80000100800 */
[----:B------:R-:W-:Y:S04]  /*48750*/  STL [R1+0x389c], R15 ;  /* 0x00389c0f01007387 */ /* 0x000fe80000100800 */
[----:B------:R3:W-:Y:S04]  /*48760*/  STL [R1+0x38d8], R14 ;  /* 0x0038d80e01007387 */ /* 0x0007e80000100800 */
[----:B------:R0:W-:Y:S04]  /*48770*/  STL [R1+0x38a4], R13 ;  /* 0x0038a40d01007387 */ /* 0x0001e80000100800 */
[----:B------:R1:W-:Y:S01]  /*48780*/  STL [R1+0x38dc], R12 ;  /* 0x0038dc0c01007387 */ /* 0x0003e20000100800 */
[C---:B---3--:R-:W-:Y:S01]  /*48790*/  IMAD.X R14, R10.reuse, 0x1, R2, P1 ;  /* 0x000000010a0e7824 */ /* 0x048fe200008e0602 */
[----:B0-----:R-:W-:Y:S01]  /*487a0*/  IADD3 R13, P1, R11, R27, RZ ;  /* 0x0000001b0b0d7210 */ /* 0x001fe20007f3e0ff */
[----:B-1----:R-:W-:-:S03]  /*487b0*/  IMAD.X R12, R10, 0x1, R3, P0 ;  /* 0x000000010a0c7824 */ /* 0x002fc600000e0603 */
[----:B------:R-:W-:Y:S04]  /*487c0*/  STL [R1+0x38ac], R14 ;  /* 0x0038ac0e01007387 */ /* 0x000fe80000100800 */
[----:B------:R-:W-:Y:S04]  /*487d0*/  STL [R1+0x38e0], R13 ;  /* 0x0038e00d01007387 */ /* 0x000fe80000100800 */
[----:B------:R-:W-:Y:S01]  /*487e0*/  STL [R1+0x38b4], R12 ;  /* 0x0038b40c01007387 */ /* 0x000fe20000100800 */
[----:B----4-:R-:W-:-:S05]  /*487f0*/  IADD3 R11, P0, R9, R26, RZ ;  /* 0x0000001a090b7210 */ /* 0x010fca0007f1e0ff */
[----:B------:R-:W-:Y:S01]  /*48800*/  STL [R1+0x38e4], R11 ;  /* 0x0038e40b01007387 */ /* 0x000fe20000100800 */
[C---:B------:R-:W-:Y:S01]  /*48810*/  IMAD.X R10, R8.reuse, 0x1, R2, P4 ;  /* 0x00000001080a7824 */ /* 0x040fe200020e0602 */
[----:B------:R-:W-:Y:S01]  /*48820*/  IADD3 R9, P4, R9, R27, RZ ;  /* 0x0000001b09097210 */ /* 0x000fe20007f9e0ff */
[----:B------:R-:W-:-:S03]  /*48830*/  IMAD.X R8, R8, 0x1, R3, P6 ;  /* 0x0000000108087824 */ /* 0x000fc600030e0603 */
[----:B------:R0:W-:Y:S04]  /*48840*/  STL [R1+0x38bc], R10 ;  /* 0x0038bc0a01007387 */ /* 0x0001e80000100800 */
[----:B------:R5:W-:Y:S04]  /*48850*/  STL [R1+0x38e8], R9 ;  /* 0x0038e80901007387 */ /* 0x000be80000100800 */
[----:B------:R1:W-:Y:S01]  /*48860*/  STL [R1+0x38c4], R8 ;  /* 0x0038c40801007387 */ /* 0x0003e20000100800 */
[----:B0-----:R-:W-:-:S05]  /*48870*/  IADD3 R10, P6, R0, R26, RZ ;  /* 0x0000001a000a7210 */ /* 0x001fca0007fde0ff */
[----:B------:R-:W-:Y:S01]  /*48880*/  STL [R1+0x38ec], R10 ;  /* 0x0038ec0a01007387 */ /* 0x000fe20000100800 */
[C---:B-----5:R-:W-:Y:S01]  /*48890*/  IMAD.X R9, R7.reuse, 0x1, R2, P5 ;  /* 0x0000000107097824 */ /* 0x060fe200028e0602 */
[----:B-1----:R-:W-:Y:S02]  /*488a0*/  IADD3 R8, P5, R0, R27, RZ ;  /* 0x0000001b00087210 */ /* 0x002fe40007fbe0ff */
[----:B------:R-:W2:Y:S01]  /*488b0*/  LDL.LU R0, [R1+0x3fe4] ;  /* 0x003fe40001007983 */ /* 0x000ea20000300800 */
[----:B------:R-:W-:-:S03]  /*488c0*/  IMAD.X R7, R7, 0x1, R3, P3 ;  /* 0x0000000107077824 */ /* 0x000fc600018e0603 */
[----:B------:R0:W-:Y:S04]  /*488d0*/  STL [R1+0x38cc], R9 ;  /* 0x0038cc0901007387 */ /* 0x0001e80000100800 */
[----:B------:R1:W-:Y:S04]  /*488e0*/  STL [R1+0x38f0], R8 ;  /* 0x0038f00801007387 */ /* 0x0003e80000100800 */
[----:B------:R3:W-:Y:S01]  /*488f0*/  STL [R1+0x38d4], R7 ;  /* 0x0038d40701007387 */ /* 0x0007e20000100800 */
[----:B0-----:R-:W-:Y:S01]  /*48900*/  IADD3 R9, P3, R4, R26, RZ ;  /* 0x0000001a04097210 */ /* 0x001fe20007f7e0ff */
[----:B-1----:R-:W-:Y:S01]  /*48910*/  IMAD.X R8, R6, 0x1, R2, P2 ;  /* 0x0000000106087824 */ /* 0x002fe200010e0602 */
[----:B---3--:R-:W-:-:S03]  /*48920*/  IADD3 R7, P2, R4, R27, RZ ;  /* 0x0000001b04077210 */ /* 0x008fc60007f5e0ff */
[----:B------:R-:W-:Y:S04]  /*48930*/  STL [R1+0x1e38], R9 ;  /* 0x001e380901007387 */ /* 0x000fe80000100800 */
[----:B------:R0:W-:Y:S04]  /*48940*/  STL [R1+0x1e3c], R8 ;  /* 0x001e3c0801007387 */ /* 0x0001e80000100800 */
[----:B------:R2:W-:Y:S01]  /*48950*/  STL [R1+0x1e34], R7 ;  /* 0x001e340701007387 */ /* 0x0005e20000100800 */
[----:B------:R-:W-:Y:S01]  /*48960*/  SHF.R.S32.HI R4, RZ, 0x1f, R4 ;  /* 0x0000001fff047819 */ /* 0x000fe20000011404 */
[----:B0-----:R-:W-:-:S02]  /*48970*/  IMAD.X R8, R6, 0x1, R3, P1 ;  /* 0x0000000106087824 */ /* 0x001fc400008e0603 */
[C---:B------:R-:W-:Y:S02]  /*48980*/  IMAD.X R6, R5.reuse, 0x1, R2, P0 ;  /* 0x0000000105067824 */ /* 0x040fe400000e0602 */
[----:B------:R-:W-:Y:S01]  /*48990*/  IMAD.X R5, R5, 0x1, R3, P4 ;  /* 0x0000000105057824 */ /* 0x000fe200020e0603 */
[----:B------:R-:W-:Y:S01]  /*489a0*/  STL [R1+0x1e20], R8 ;  /* 0x001e200801007387 */ /* 0x000fe20000100800 */
[----:B--2---:R-:W-:-:S05]  /*489b0*/  IADD3 R7, P1, R0, UR6, RZ ;  /* 0x0000000600077c10 */ /* 0x004fca000ff3e0ff */
[----:B------:R0:W-:Y:S04]  /*489c0*/  STL [R1+0x10a0], R7 ;  /* 0x0010a00701007387 */ /* 0x0001e80000100800 */
[----:B------:R1:W-:Y:S04]  /*489d0*/  STL [R1+0x1e24], R6 ;  /* 0x001e240601007387 */ /* 0x0003e80000100800 */
[----:B------:R2:W-:Y:S01]  /*489e0*/  STL [R1+0x1e28], R5 ;  /* 0x001e280501007387 */ /* 0x0005e20000100800 */
[C---:B0-----:R-:W-:Y:S02]  /*489f0*/  IMAD.X R7, R29.reuse, 0x1, R2, P6 ;  /* 0x000000011d077824 */ /* 0x041fe400030e0602 */
[----:B-1----:R-:W-:-:S02]  /*48a00*/  IMAD.X R6, R29, 0x1, R3, P5 ;  /* 0x000000011d067824 */ /* 0x002fc400028e0603 */
[C---:B--2---:R-:W-:Y:S02]  /*48a10*/  IMAD.X R5, R4.reuse, 0x1, R2, P3 ;  /* 0x0000000104057824 */ /* 0x044fe400018e0602 */
[----:B------:R-:W-:Y:S01]  /*48a20*/  IMAD.X R3, R4, 0x1, R3, P2 ;  /* 0x0000000104037824 */ /* 0x000fe200010e0603 */
[----:B------:R-:W-:Y:S01]  /*48a30*/  LEA.HI.X.SX32 R2, R0, UR7, 0x1, P1 ;  /* 0x0000000700027c11 */ /* 0x000fe200088f0eff */
[----:B------:R-:W-:Y:S04]  /*48a40*/  STL [R1+0x1e2c], R7 ;  /* 0x001e2c0701007387 */ /* 0x000fe80000100800 */
[----:B------:R-:W-:Y:S04]  /*48a50*/  STL [R1+0x1e30], R6 ;  /* 0x001e300601007387 */ /* 0x000fe80000100800 */
[----:B------:R-:W-:Y:S04]  /*48a60*/  STL [R1+0x1e1c], R5 ;  /* 0x001e1c0501007387 */ /* 0x000fe80000100800 */
[----:B------:R-:W2:Y:S04]  /*48a70*/  LDL.LU R0, [R1+0x3fe0] ;  /* 0x003fe00001007983 */ /* 0x000ea80000300800 */
[----:B------:R-:W-:Y:S04]  /*48a80*/  STL [R1+0x1e18], R3 ;  /* 0x001e180301007387 */ /* 0x000fe80000100800 */
[----:B------:R0:W-:Y:S04]  /*48a90*/  STL [R1+0x109c], R2 ;  /* 0x00109c0201007387 */ /* 0x0001e80000100800 */
[----:B------:R-:W-:Y:S04]  /*48aa0*/  STL [R1+0x19bc], RZ ;  /* 0x0019bcff01007387 */ /* 0x000fe80000100800 */
        /* <DEDUP_REMOVED lines=331> */
[----:B------:R-:W-:Y:S01]  /*49f60*/  STL [R1+0x68c], RZ ;  /* 0x00068cff01007387 */ /* 0x000fe20000100800 */
[----:B------:R-:W1:Y:S03]  /*49f70*/  S2R R29, SR_TID.X ;  /* 0x00000000001d7919 */ /* 0x000e660000002100 */
        /* <DEDUP_REMOVED lines=12> */
[----:B0-----:R-:W0:Y:S03]  /*4a040*/  LDC R2, c[0x0][0x238] ;  /* 0x00008e00ff027b82 */ /* 0x001e260000000800 */
[----:B------:R-:W-:Y:S01]  /*4a050*/  STL [R1+0x6d0], RZ ;  /* 0x0006d0ff01007387 */ /* 0x000fe20000100800 */
[----:B-1----:R-:W-:-:S04]  /*4a060*/  IMAD.SHL.U32 R3, R29, 0x20, RZ ;  /* 0x000000201d037824 */ /* 0x002fc800078e00ff */
[----:B------:R-:W1:Y:S01]  /*4a070*/  LDC R8, c[0x0][0x230] ;  /* 0x00008c00ff087b82 */ /* 0x000e620000000800 */
[----:B------:R-:W-:Y:S01]  /*4a080*/  LOP3.LUT R5, R3, 0x400, RZ, 0xc0, !PT ;  /* 0x0000040003057812 */ /* 0x000fe200078ec0ff */
[----:B------:R-:W-:Y:S01]  /*4a090*/  USHF.L.U32 UR5, UR5, 0x7, URZ ;  /* 0x0000000705057899 */ /* 0x000fe2000800063f */
[C---:B0-----:R-:W-:Y:S02]  /*4a0a0*/  IMAD R3, R2.reuse, 0x7f, RZ ;  /* 0x0000007f02037824 */ /* 0x041fe400078e02ff */
[C---:B------:R-:W-:Y:S01]  /*4a0b0*/  IMAD R4, R2.reuse, 0x7e, RZ ;  /* 0x0000007e02047824 */ /* 0x040fe200078e02ff */
[----:B------:R0:W-:Y:S01]  /*4a0c0*/  STL [R1+0x3fd8], R5 ;  /* 0x003fd80501007387 */ /* 0x0001e20000100800 */
[C---:B------:R-:W-:Y:S01]  /*4a0d0*/  IMAD R6, R2.reuse, 0x7c, RZ ;  /* 0x0000007c02067824 */ /* 0x040fe200078e02ff */
[----:B------:R-:W-:Y:S01]  /*4a0e0*/  USHF.R.S32.HI UR6, URZ, 0x1f, UR5 ;  /* 0x0000001f3f067899 */ /* 0x000fe20008011405 */
[C---:B------:R-:W-:Y:S02]  /*4a0f0*/  IMAD R9, R2.reuse, 0x79, RZ ;  /* 0x0000007902097824 */ /* 0x040fe400078e02ff */
[----:B------:R-:W-:-:S02]  /*4a100*/  IMAD R10, R2, 0x78, RZ ;  /* 0x00000078020a7824 */ /* 0x000fc400078e02ff */
[C---:B------:R-:W-:Y:S02]  /*4a110*/  IMAD R11, R2.reuse, 0x77, RZ ;  /* 0x00000077020b7824 */ /* 0x040fe400078e02ff */
[C---:B------:R-:W-:Y:S02]  /*4a120*/  IMAD R12, R2.reuse, 0x76, RZ ;  /* 0x00000076020c7824 */ /* 0x040fe400078e02ff */
[C---:B0-----:R-:W-:Y:S02]  /*4a130*/  IMAD R5, R2.reuse, 0x7d, RZ ;  /* 0x0000007d02057824 */ /* 0x041fe400078e02ff */
[C---:B------:R-:W-:Y:S02]  /*4a140*/  IMAD R13, R2.reuse, 0x75, RZ ;  /* 0x00000075020d7824 */ /* 0x040fe400078e02ff */
[C---:B------:R-:W-:Y:S02]  /*4a150*/  IMAD R14, R2.reuse, 0x74, RZ ;  /* 0x00000074020e7824 */ /* 0x040fe400078e02ff */
[----:B------:R-:W-:-:S02]  /*4a160*/  IMAD R15, R2, 0x73, RZ ;  /* 0x00000073020f7824 */ /* 0x000fc400078e02ff */
[----:B-1----:R-:W-:Y:S02]  /*4a170*/  VIADD R8, R8, 0x7f ;  /* 0x0000007f08087836 */ /* 0x002fe40000000000 */
[C---:B------:R-:W-:Y:S02]  /*4a180*/  IMAD R16, R2.reuse, 0x72, RZ ;  /* 0x0000007202107824 */ /* 0x040fe400078e02ff */
[C---:B------:R-:W-:Y:S01]  /*4a190*/  IMAD R17, R2.reuse, 0x71, RZ ;  /* 0x0000007102117824 */ /* 0x040fe200078e02ff */
[----:B------:R-:W-:Y:S01]  /*4a1a0*/  SHF.R.S32.HI R7, RZ, 0x1f, R8 ;  /* 0x0000001fff077819 */ /* 0x000fe20000011408 */
[C---:B------:R-:W-:Y:S02]  /*4a1b0*/  IMAD R18, R2.reuse, 0x70, RZ ;  /* 0x0000007002127824 */ /* 0x040fe400078e02ff */
[C---:B------:R-:W-:Y:S01]  /*4a1c0*/  IMAD R19, R2.reuse, 0x6f, RZ ;  /* 0x0000006f02137824 */ /* 0x040fe200078e02ff */
[----:B------:R-:W-:Y:S01]  /*4a1d0*/  LEA.HI R7, R7, R8, RZ, 0x7 ;  /* 0x0000000807077211 */ /* 0x000fe200078f38ff */
[----:B------:R-:W-:-:S02]  /*4a1e0*/  IMAD R20, R2, 0x6e, RZ ;  /* 0x0000006e02147824 */ /* 0x000fc400078e02ff */
[C---:B------:R-:W-:Y:S01]  /*4a1f0*/  IMAD R21, R2.reuse, 0x6d, RZ ;  /* 0x0000006d02157824 */ /* 0x040fe200078e02ff */
[----:B------:R-:W-:Y:S01]  /*4a200*/  SHF.R.S32.HI R7, RZ, 0x7, R7 ;  /* 0x00000007ff077819 */ /* 0x000fe20000011407 */
[C---:B------:R-:W-:Y:S02]  /*4a210*/  IMAD R22, R2.reuse, 0x6c, RZ ;  /* 0x0000006c02167824 */ /* 0x040fe400078e02ff */
[C---:B------:R-:W-:Y:S02]  /*4a220*/  IMAD R23, R2.reuse, 0x6b, RZ ;  /* 0x0000006b02177824 */ /* 0x040fe400078e02ff */
[C---:B------:R-:W-:Y:S02]  /*4a230*/  IMAD R24, R2.reuse, 0x6a, RZ ;  /* 0x0000006a02187824 */ /* 0x040fe400078e02ff */
[C---:B------:R-:W-:Y:S02]  /*4a240*/  IMAD R25, R2.reuse, 0x69, RZ ;  /* 0x0000006902197824 */ /* 0x040fe400078e02ff */
[----:B------:R-:W-:-:S02]  /*4a250*/  IMAD R26, R2, 0x68, RZ ;  /* 0x00000068021a7824 */ /* 0x000fc400078e02ff */
[C---:B------:R-:W-:Y:S02]  /*4a260*/  IMAD R27, R2.reuse, 0x67, RZ ;  /* 0x00000067021b7824 */ /* 0x040fe400078e02ff */
[C---:B------:R-:W-:Y:S02]  /*4a270*/  IMAD R28, R2.reuse, 0x66, RZ ;  /* 0x00000066021c7824 */ /* 0x040fe400078e02ff */
[C---:B------:R-:W-:Y:S02]  /*4a280*/  IMAD R29, R2.reuse, 0x65, RZ ;  /* 0x00000065021d7824 */ /* 0x040fe400078e02ff */
[C---:B------:R-:W-:Y:S02]  /*4a290*/  IMAD R8, R2.reuse, 0x7a, RZ ;  /* 0x0000007a02087824 */ /* 0x040fe400078e02ff */
[----:B------:R-:W-:-:S06]  /*4a2a0*/  IMAD R7, R2, 0x7b, RZ ;  /* 0x0000007b02077824 */ /* 0x000fcc00078e02ff */
[----:B------:R-:W0:Y:S02]  /*4a2b0*/  S2R R7, SR_TID.X ;  /* 0x0000000000077919 */ /* 0x000e240000002100 */
[C---:B0-----:R-:W-:Y:S01]  /*4a2c0*/  LOP3.LUT R10, R7.reuse, 0x7, RZ, 0xc0, !PT ;  /* 0x00000007070a7812 */ /* 0x041fe200078ec0ff */
[----:B------:R-:W-:Y:S02]  /*4a2d0*/  IMAD.SHL.U32 R2, R7, 0x2, RZ ;  /* 0x0000000207027824 */ /* 0x000fe400078e00ff */
[----:B------:R-:W3:Y:S02]  /*4a2e0*/  LDL R7, [R1+0x3fd8] ;  /* 0x003fd80001077983 */ /* 0x000ee40000100800 */
[----:B------:R-:W-:-:S05]  /*4a2f0*/  IMAD R10, R10, 0x90, RZ ;  /* 0x000000900a0a7824 */ /* 0x000fca00078e02ff */
[----:B------:R-:W-:Y:S02]  /*4a300*/  LOP3.LUT R10, R10, 0x30, R2, 0x78, !PT ;  /* 0x000000300a0a7812 */ /* 0x000fe400078e7802 */
[----:B------:R-:W4:Y:S04]  /*4a310*/  LDL R2, [R1+0x10a0] ;  /* 0x0010a00001027983 */ /* 0x000f280000100800 */
[----:B--2---:R0:W-:Y:S04]  /*4a320*/  STL [R1+0x3fe0], R0 ;  /* 0x003fe00001007387 */ /* 0x0041e80000100800 */
[----:B0-----:R-:W2:Y:S01]  /*4a330*/  LDL R0, [R1+0x109c] ;  /* 0x00109c0001007983 */ /* 0x001ea20000100800 */
[----:B---3--:R-:W-:-:S02]  /*4a340*/  LOP3.LUT R10, R10, R7, RZ, 0xfc, !PT ;  /* 0x000000070a0a7212 */ /* 0x008fc400078efcff */
[----:B------:R-:W0:Y:S03]  /*4a350*/  LDC R7, c[0x0][0x238] ;  /* 0x00008e00ff077b82 */ /* 0x000e260000000800 */
[----:B------:R4:W-:Y:S02]  /*4a360*/  STL [R1+0xf10], R10 ;  /* 0x000f100a01007387 */ /* 0x0009e40000100800 */
[----:B----4-:R-:W-:-:S05]  /*4a370*/  IADD3 R10, P3, R3, R2, RZ ;  /* 0x00000002030a7210 */ /* 0x010fca0007f7e0ff */
[----:B------:R1:W-:Y:S02]  /*4a380*/  STL [R1+0x1a24], R10 ;  /* 0x001a240a01007387 */ /* 0x0003e40000100800 */
[----:B-1----:R-:W-:-:S05]  /*4a390*/  IADD3 R10, P4, R4, R2, RZ ;  /* 0x00000002040a7210 */ /* 0x002fca0007f9e0ff */
[----:B------:R1:W-:Y:S01]  /*4a3a0*/  STL [R1+0x1a2c], R10 ;  /* 0x001a2c0a01007387 */ /* 0x0003e20000100800 */
[----:B0-----:R-:W-:Y:S01]  /*4a3b0*/  IMAD R7, R7, 0x7b, RZ ;  /* 0x0000007b07077824 */ /* 0x001fe200078e02ff */
[----:B-1----:R-:W-:-:S05]  /*4a3c0*/  IADD3 R10, P5, R5, R2, RZ ;  /* 0x00000002050a7210 */ /* 0x002fca0007fbe0ff */
[----:B------:R0:W-:Y:S02]  /*4a3d0*/  STL [R1+0x1a34], R10 ;  /* 0x001a340a01007387 */ /* 0x0001e40000100800 */
[----:B0-----:R-:W-:-:S05]  /*4a3e0*/  IADD3 R10, P6, R6, R2, RZ ;  /* 0x00000002060a7210 */ /* 0x001fca0007fde0ff */
[----:B------:R0:W-:Y:S02]  /*4a3f0*/  STL [R1+0x1a3c], R10 ;  /* 0x001a3c0a01007387 */ /* 0x0001e40000100800 */
[----:B0-----:R-:W-:-:S05]  /*4a400*/  IADD3 R10, P0, R7, R2, RZ ;  /* 0x00000002070a7210 */ /* 0x001fca0007f1e0ff */
[----:B------:R0:W-:Y:S02]  /*4a410*/  STL [R1+0x1a44], R10 ;  /* 0x001a440a01007387 */ /* 0x0001e40000100800 */
[----:B0-----:R-:W-:-:S05]  /*4a420*/  IADD3 R10, P1, R8, R2, RZ ;  /* 0x00000002080a7210 */ /* 0x001fca0007f3e0ff */
[----:B------:R0:W-:Y:S02]  /*4a430*/  STL [R1+0x1a4c], R10 ;  /* 0x001a4c0a01007387 */ /* 0x0001e40000100800 */
[----:B0-----:R-:W-:-:S05]  /*4a440*/  IADD3 R10, P2, R9, R2, RZ ;  /* 0x00000002090a7210 */ /* 0x001fca0007f5e0ff */
[----:B------:R0:W-:Y:S02]  /*4a450*/  STL [R1+0x1a54], R10 ;  /* 0x001a540a01007387 */ /* 0x0001e40000100800 */
[----:B0-----:R-:W0:Y:S01]  /*4a460*/  LDC R10, c[0x0][0x238] ;  /* 0x00008e00ff0a7b82 */ /* 0x001e220000000800 */
[----:B--2---:R-:W-:-:S05]  /*4a470*/  LEA.HI.X.SX32 R3, R3, R0, 0x1, P3 ;  /* 0x0000000003037211 */ /* 0x004fca00018f0eff */
[----:B------:R1:W-:Y:S01]  /*4a480*/  STL [R1+0x1a20], R3 ;  /* 0x001a200301007387 */ /* 0x0003e20000100800 */
[----:B0-----:R-:W-:-:S05]  /*4a490*/  IMAD R10, R10, 0x78, RZ ;  /* 0x000000780a0a7824 */ /* 0x001fca00078e02ff */
[----:B-1----:R-:W-:-:S05]  /*4a4a0*/  IADD3 R3, P3, R10, R2, RZ ;  /* 0x000000020a037210 */ /* 0x002fca0007f7e0ff */
[----:B------:R0:W-:Y:S02]  /*4a4b0*/  STL [R1+0x1a5c], R3 ;  /* 0x001a5c0301007387 */ /* 0x0001e40000100800 */
[----:B0-----:R-:W-:Y:S02]  /*4a4c0*/  LEA.HI.X.SX32 R3, R4, R0, 0x1, P4 ;  /* 0x0000000004037211 */ /* 0x001fe400020f0eff */
[----:B------:R-:W-:-:S03]  /*4a4d0*/  IADD3 R4, P4, R11, R2, RZ ;  /* 0x000000020b047210 */ /* 0x000fc60007f9e0ff */
[----:B------:R0:W-:Y:S04]  /*4a4e0*/  STL [R1+0x1a28], R3 ;  /* 0x001a280301007387 */ /* 0x0001e80000100800 */
[----:B------:R1:W-:Y:S01]  /*4a4f0*/  STL [R1+0x1a64], R4 ;  /* 0x001a640401007387 */ /* 0x0003e20000100800 */
[-C--:B0-----:R-:W-:Y:S02]  /*4a500*/  LEA.HI.X.SX32 R3, R5, R0.reuse, 0x1, P5 ;  /* 0x0000000005037211 */ /* 0x081fe400028f0eff */
[----:B------:R-:W-:Y:S02]  /*4a510*/  LEA.HI.X.SX32 R5, R6, R0, 0x1, P6 ;  /* 0x0000000006057211 */ /* 0x000fe400030f0eff */
[-C--:B-1----:R-:W-:Y:S01]  /*4a520*/  IADD3 R4, P5, R12, R2.reuse, RZ ;  /* 0x000000020c047210 */ /* 0x082fe20007fbe0ff */
[----:B------:R0:W-:Y:S04]  /*4a530*/  STL [R1+0x1a30], R3 ;  /* 0x001a300301007387 */ /* 0x0001e80000100800 */
[----:B------:R1:W-:Y:S01]  /*4a540*/  STL [R1+0x1a6c], R4 ;  /* 0x001a6c0401007387 */ /* 0x0003e20000100800 */
[----:B0-----:R-:W-:-:S03]  /*4a550*/  IADD3 R3, P6, R13, R2, RZ ;  /* 0x000000020d037210 */ /* 0x001fc60007fde0ff */
[----:B------:R0:W-:Y:S01]  /*4a560*/  STL [R1+0x1a38], R5 ;  /* 0x001a380501007387 */ /* 0x0001e20000100800 */
[----:B-1----:R-:W-:-:S03]  /*4a570*/  LEA.HI.X.SX32 R4, R7, R0, 0x1, P0 ;  /* 0x0000000007047211 */ /* 0x002fc600000f0eff */
[----:B------:R1:W-:Y:S01]  /*4a580*/  STL [R1+0x1a74], R3 ;  /* 0x001a740301007387 */ /* 0x0003e20000100800 */
[----:B0-----:R-:W-:-:S03]  /*4a590*/  IADD3 R5, P0, R14, R2, RZ ;  /* 0x000000020e057210 */ /* 0x001fc60007f1e0ff */
[----:B------:R-:W-:Y:S01]  /*4a5a0*/  STL [R1+0x1a40], R4 ;  /* 0x001a400401007387 */ /* 0x000fe20000100800 */
[----:B-1----:R-:W-:-:S03]  /*4a5b0*/  LEA.HI.X.SX32 R3, R8, R0, 0x1, P1 ;  /* 0x0000000008037211 */ /* 0x002fc600008f0eff */
[----:B------:R-:W-:Y:S04]  /*4a5c0*/  STL [R1+0x1a7c], R5 ;  /* 0x001a7c0501007387 */ /* 0x000fe80000100800 */
[----:B------:R0:W-:Y:S02]  /*4a5d0*/  STL [R1+0x1a48], R3 ;  /* 0x001a480301007387 */ /* 0x0001e40000100800 */
[----:B0-----:R-:W-:Y:S02]  /*4a5e0*/  LEA.HI.X.SX32 R3, R9, R0, 0x1, P2 ;  /* 0x0000000009037211 */ /* 0x001fe400010f0eff */
[----:B------:R-:W2:Y:S01]  /*4a5f0*/  LDL R9, [R1+0x10a0] ;  /* 0x0010a00001097983 */ /* 0x000ea20000100800 */
[----:B------:R-:W-:Y:S02]  /*4a600*/  IADD3 R4, P1, R15, R2, RZ ;  /* 0x000000020f047210 */ /* 0x000fe40007f3e0ff */
[----:B------:R-:W0:Y:S03]  /*4a610*/  LDC R2, c[0x0][0x238] ;  /* 0x00008e00ff027b82 */ /* 0x000e260000000800 */
[----:B------:R-:W-:Y:S04]  /*4a620*/  STL [R1+0x1a84], R4 ;  /* 0x001a840401007387 */ /* 0x000fe80000100800 */
[----:B------:R1:W-:Y:S02]  /*4a630*/  STL [R1+0x1a50], R3 ;  /* 0x001a500301007387 */ /* 0x0003e40000100800 */
[----:B-1----:R-:W-:Y:S01]  /*4a640*/  LEA.HI.X.SX32 R3, R10, R0, 0x1, P3 ;  /* 0x000000000a037211 */ /* 0x002fe200018f0eff */
[----:B0-----:R-:W-:-:S02]  /*4a650*/  IMAD R10, R2, 0x61, RZ ;  /* 0x00000061020a7824 */ /* 0x001fc400078e02ff */
[C---:B------:R-:W-:Y:S02]  /*4a660*/  IMAD R8, R2.reuse, 0x60, RZ ;  /* 0x0000006002087824 */ /* 0x040fe400078e02ff */
[----:B------:R-:W-:Y:S01]  /*4a670*/  IMAD R7, R2, 0x5f, RZ ;  /* 0x0000005f02077824 */ /* 0x000fe200078e02ff */
[-C--:B--2---:R-:W-:Y:S02]  /*4a680*/  IADD3 R5, P2, R16, R9.reuse, RZ ;  /* 0x0000000910057210 */ /* 0x084fe40007f5e0ff */
[----:B------:R-:W-:-:S03]  /*4a690*/  IADD3 R4, P3, R17, R9, RZ ;  /* 0x0000000911047210 */ /* 0x000fc60007f7e0ff */
[----:B------:R0:W-:Y:S04]  /*4a6a0*/  STL [R1+0x1a8c], R5 ;  /* 0x001a8c0501007387 */ /* 0x0001e80000100800 */
[----:B------:R1:W-:Y:S01]  /*4a6b0*/  STL [R1+0x1a58], R3 ;  /* 0x001a580301007387 */ /* 0x0003e20000100800 */
[----:B0-----:R-:W-:-:S03]  /*4a6c0*/  LEA.HI.X.SX32 R5, R11, R0, 0x1, P4 ;  /* 0x000000000b057211 */ /* 0x001fc600020f0eff */
[----:B------:R0:W-:Y:S01]  /*4a6d0*/  STL [R1+0x1a94], R4 ;  /* 0x001a940401007387 */ /* 0x0001e20000100800 */
[----:B-1----:R-:W-:-:S03]  /*4a6e0*/  IADD3 R3, P4, R18, R9, RZ ;  /* 0x0000000912037210 */ /* 0x002fc60007f9e0ff */
[----:B------:R1:W-:Y:S01]  /*4a6f0*/  STL [R1+0x1a60], R5 ;  /* 0x001a600501007387 */ /* 0x0003e20000100800 */
[----:B0-----:R-:W-:-:S03]  /*4a700*/  LEA.HI.X.SX32 R4, R12, R0, 0x1, P5 ;  /* 0x000000000c047211 */ /* 0x001fc600028f0eff */
[----:B------:R0:W-:Y:S01]  /*4a710*/  STL [R1+0x1a9c], R3 ;  /* 0x001a9c0301007387 */ /* 0x0001e20000100800 */
[----:B-1----:R-:W-:-:S03]  /*4a720*/  IADD3 R5, P5, R19, R9, RZ ;  /* 0x0000000913057210 */ /* 0x002fc60007fbe0ff */
[----:B------:R1:W-:Y:S04]  /*4a730*/  STL [R1+0x1a68], R4 ;  /* 0x001a680401007387 */ /* 0x0003e80000100800 */
[----:B------:R2:W-:Y:S01]  /*4a740*/  STL [R1+0x1aa4], R5 ;  /* 0x001aa40501007387 */ /* 0x0005e20000100800 */
[----:B0-----:R-:W-:Y:S02]  /*4a750*/  LEA.HI.X.SX32 R3, R13, R0, 0x1, P6 ;  /* 0x000000000d037211 */ /* 0x001fe400030f0eff */
[----:B-1----:R-:W-:-:S03]  /*4a760*/  IADD3 R4, P6, R20, R9, RZ ;  /* 0x0000000914047210 */ /* 0x002fc60007fde0ff */
[----:B------:R0:W-:Y:S01]  /*4a770*/  STL [R1+0x1a70], R3 ;  /* 0x001a700301007387 */ /* 0x0001e20000100800 */
[----:B--2---:R-:W-:-:S03]  /*4a780*/  LEA.HI.X.SX32 R5, R14, R0, 0x1, P0 ;  /* 0x000000000e057211 */ /* 0x004fc600000f0eff */
[----:B------:R1:W-:Y:S04]  /*4a790*/  STL [R1+0x1aac], R4 ;  /* 0x001aac0401007387 */ /* 0x0003e80000100800 */
[----:B------:R2:W-:Y:S01]  /*4a7a0*/  STL [R1+0x1a78], R5 ;  /* 0x001a780501007387 */ /* 0x0005e20000100800 */
[----:B0-----:R-:W-:Y:S02]  /*4a7b0*/  IADD3 R3, P0, R21, R9, RZ ;  /* 0x0000000915037210 */ /* 0x001fe40007f1e0ff */
[----:B-1----:R-:W-:-:S03]  /*4a7c0*/  LEA.HI.X.SX32 R4, R15, R0, 0x1, P1 ;  /* 0x000000000f047211 */ /* 0x002fc600008f0eff */
[----:B------:R0:W-:Y:S01]  /*4a7d0*/  STL [R1+0x1ab4], R3 ;  /* 0x001ab40301007387 */ /* 0x0001e20000100800 */
[----:B--2---:R-:W-:-:S03]  /*4a7e0*/  IADD3 R5, P1, R22, R9, RZ ;  /* 0x0000000916057210 */ /* 0x004fc60007f3e0ff */
        /* <DEDUP_REMOVED lines=26> */
[-C--:B0-----:R-:W-:Y:S02]  /*4a990*/  LEA.HI.X.SX32 R3, R22, R0.reuse, 0x1, P1 ;  /* 0x0000000016037211 */ /* 0x081fe400008f0eff */
[----:B------:R-:W-:Y:S01]  /*4a9a0*/  IADD3 R6, P1, R29, R9, RZ ;  /* 0x000000091d067210 */ /* 0x000fe20007f3e0ff */
[----:B-1----:R-:W-:Y:S02]  /*4a9b0*/  IMAD R4, R2, 0x64, RZ ;  /* 0x0000006402047824 */ /* 0x002fe400078e02ff */
[----:B------:R0:W-:Y:S01]  /*4a9c0*/  STL [R1+0x1ab8], R3 ;  /* 0x001ab80301007387 */ /* 0x0001e20000100800 */
[----:B--2---:R-:W-:-:S03]  /*4a9d0*/  LEA.HI.X.SX32 R5, R23, R0, 0x1, P2 ;  /* 0x0000000017057211 */ /* 0x004fc600010f0eff */
[----:B------:R1:W-:Y:S04]  /*4a9e0*/  STL [R1+0x1af4], R6 ;  /* 0x001af40601007387 */ /* 0x0003e80000100800 */
[----:B------:R2:W-:Y:S01]  /*4a9f0*/  STL [R1+0x1ac0], R5 ;  /* 0x001ac00501007387 */ /* 0x0005e20000100800 */
[----:B0-----:R-:W-:Y:S01]  /*4aa00*/  IMAD R3, R2, 0x63, RZ ;  /* 0x0000006302037824 */ /* 0x001fe200078e02ff */
[----:B-1----:R-:W-:Y:S02]  /*4aa10*/  IADD3 R6, P2, R4, R9, RZ ;  /* 0x0000000904067210 */ /* 0x002fe40007f5e0ff */
[----:B--2---:R-:W-:-:S03]  /*4aa20*/  LEA.HI.X.SX32 R5, R24, R0, 0x1, P3 ;  /* 0x0000000018057211 */ /* 0x004fc600018f0eff */
[----:B------:R0:W-:Y:S01]  /*4aa30*/  STL [R1+0x1afc], R6 ;  /* 0x001afc0601007387 */ /* 0x0001e20000100800 */
[----:B------:R-:W-:-:S03]  /*4aa40*/  IMAD R11, R2, 0x62, RZ ;  /* 0x00000062020b7824 */ /* 0x000fc600078e02ff */
[----:B------:R1:W-:Y:S01]  /*4aa50*/  STL [R1+0x1ac8], R5 ;  /* 0x001ac80501007387 */ /* 0x0003e20000100800 */
[----:B0-----:R-:W-:Y:S02]  /*4aa60*/  IADD3 R6, P3, R3, R9, RZ ;  /* 0x0000000903067210 */ /* 0x001fe40007f7e0ff */
[----:B-1----:R-:W-:-:S03]  /*4aa70*/  LEA.HI.X.SX32 R5, R25, R0, 0x1, P4 ;  /* 0x0000000019057211 */ /* 0x002fc600020f0eff */
[----:B------:R0:W-:Y:S04]  /*4aa80*/  STL [R1+0x1b04], R6 ;  /* 0x001b040601007387 */ /* 0x0001e80000100800 */
[----:B------:R1:W-:Y:S01]  /*4aa90*/  STL [R1+0x1ad0], R5 ;  /* 0x001ad00501007387 */ /* 0x0003e20000100800 */
[----:B0-----:R-:W-:Y:S02]  /*4aaa0*/  IADD3 R6, P4, R11, R9, RZ ;  /* 0x000000090b067210 */ /* 0x001fe40007f9e0ff */
[----:B-1----:R-:W-:-:S03]  /*4aab0*/  LEA.HI.X.SX32 R5, R26, R0, 0x1, P5 ;  /* 0x000000001a057211 */ /* 0x002fc600028f0eff */
[----:B------:R0:W-:Y:S04]  /*4aac0*/  STL [R1+0x1b0c], R6 ;  /* 0x001b0c0601007387 */ /* 0x0001e80000100800 */
[----:B------:R1:W-:Y:S01]  /*4aad0*/  STL [R1+0x1ad8], R5 ;  /* 0x001ad80501007387 */ /* 0x0003e20000100800 */
[----:B0-----:R-:W-:Y:S02]  /*4aae0*/  IADD3 R6, P5, R10, R9, RZ ;  /* 0x000000090a067210 */ /* 0x001fe40007fbe0ff */
[----:B-1----:R-:W-:-:S03]  /*4aaf0*/  LEA.HI.X.SX32 R5, R27, R0, 0x1, P6 ;  /* 0x000000001b057211 */ /* 0x002fc600030f0eff */
[----:B------:R0:W-:Y:S01]  /*4ab00*/  STL [R1+0x1b14], R6 ;  /* 0x001b140601007387 */ /* 0x0001e20000100800 */
[----:B------:R-:W-:-:S03]  /*4ab10*/  IADD3 R12, P6, R8, R9, RZ ;  /* 0x00000009080c7210 */ /* 0x000fc60007fde0ff */
[----:B------:R1:W-:Y:S04]  /*4ab20*/  STL [R1+0x1ae0], R5 ;  /* 0x001ae00501007387 */ /* 0x0003e80000100800 */
[----:B------:R2:W-:Y:S01]  /*4ab30*/  STL [R1+0x1b1c], R12 ;  /* 0x001b1c0c01007387 */ /* 0x0005e20000100800 */
[----:B0-----:R-:W-:Y:S01]  /*4ab40*/  IMAD R6, R2, 0x5e, RZ ;  /* 0x0000005e02067824 */ /* 0x001fe200078e02ff */
[-C--:B-1----:R-:W-:Y:S02]  /*4ab50*/  LEA.HI.X.SX32 R5, R28, R0.reuse, 0x1, P0 ;  /* 0x000000001c057211 */ /* 0x082fe400000f0eff */
[-C--:B------:R-:W-:Y:S02]  /*4ab60*/  IADD3 R13, P0, R7, R9.reuse, RZ ;  /* 0x00000009070d7210 */ /* 0x080fe40007f1e0ff */
[----:B--2---:R-:W-:Y:S01]  /*4ab70*/  LEA.HI.X.SX32 R12, R29, R0, 0x1, P1 ;  /* 0x000000001d0c7211 */ /* 0x004fe200008f0eff */
[----:B------:R0:W-:Y:S04]  /*4ab80*/  STL [R1+0x1ae8], R5 ;  /* 0x001ae80501007387 */ /* 0x0001e80000100800 */
[----:B------:R1:W-:Y:S01]  /*4ab90*/  STL [R1+0x1b24], R13 ;  /* 0x001b240d01007387 */ /* 0x0003e20000100800 */
[----:B0-----:R-:W-:Y:S01]  /*4aba0*/  IMAD R5, R2, 0x5d, RZ ;  /* 0x0000005d02057824 */ /* 0x001fe200078e02ff */
[----:B-1----:R-:W-:-:S02]  /*4abb0*/  IADD3 R13, P1, R6, R9, RZ ;  /* 0x00000009060d7210 */ /* 0x002fc40007f3e0ff */
[----:B------:R0:W-:Y:S04]  /*4abc0*/  STL [R1+0x1af0], R12 ;  /* 0x001af00c01007387 */ /* 0x0001e80000100800 */
[----:B------:R1:W-:Y:S01]  /*4abd0*/  STL [R1+0x1b2c], R13 ;  /* 0x001b2c0d01007387 */ /* 0x0003e20000100800 */
[----:B0-----:R-:W-:Y:S01]  /*4abe0*/  LEA.HI.X.SX32 R12, R4, R0, 0x1, P2 ;  /* 0x00000000040c7211 */ /* 0x001fe200010f0eff */
[----:B------:R-:W-:Y:S01]  /*4abf0*/  IMAD R4, R2, 0x5c, RZ ;  /* 0x0000005c02047824 */ /* 0x000fe200078e02ff */
[----:B-1----:R-:W-:-:S03]  /*4ac00*/  IADD3 R13, P2, R5, R9, RZ ;  /* 0x00000009050d7210 */ /* 0x002fc60007f5e0ff */
        /* <DEDUP_REMOVED lines=138> */
[----:B------:R-:W-:Y:S01]  /*4b4b0*/  IMAD.SHL.U32 R8, R2, 0x40, RZ ;  /* 0x0000004002087824 */ /* 0x000fe200078e00ff */
        /* <DEDUP_REMOVED lines=266> */
[----:B------:R0:W-:Y:S01]  /*4c560*/  STL [R1+0x1d80], R12 ;  /* 0x001d800c01007387 */ /* 0x0001e20000100800 */
[----:B------:R-:W-:-:S03]  /*4c570*/  LEA.HI.X.SX32 R11, R11, R0, 0x1, P0 ;  /* 0x000000000b0b7211 */ /* 0x000fc600000f0eff */
[----:B------:R1:W-:Y:S01]  /*4c580*/  STL [R1+0x1dbc], R13 ;  /* 0x001dbc0d01007387 */ /* 0x0003e20000100800 */
[-C--:B------:R-:W-:Y:S01]  /*4c590*/  LEA.HI.X.SX32 R10, R10, R0.reuse, 0x1, P1 ;  /* 0x000000000a0a7211 */ /* 0x080fe200008f0eff */
[----:B0-----:R-:W-:Y:S01]  /*4c5a0*/  IMAD R12, R2, 0xa, RZ ;  /* 0x0000000a020c7824 */ /* 0x001fe200078e02ff */
[-C--:B-1----:R-:W-:Y:S01]  /*4c5b0*/  IADD3 R13, P0, R3, R9.reuse, RZ ;  /* 0x00000009030d7210 */ /* 0x082fe20007f1e0ff */
[----:B------:R0:W-:Y:S04]  /*4c5c0*/  STL [R1+0x1d88], R11 ;  /* 0x001d880b01007387 */ /* 0x0001e80000100800 */
[----:B------:R1:W-:Y:S01]  /*4c5d0*/  STL [R1+0x1dc4], R13 ;  /* 0x001dc40d01007387 */ /* 0x0003e20000100800 */
[-C--:B------:R-:W-:Y:S01]  /*4c5e0*/  LEA.HI.X.SX32 R8, R8, R0.reuse, 0x1, P2 ;  /* 0x0000000008087211 */ /* 0x080fe200010f0eff */
[----:B0-----:R-:W-:Y:S01]  /*4c5f0*/  IMAD R11, R2, 0x9, RZ ;  /* 0x00000009020b7824 */ /* 0x001fe200078e02ff */
[-C--:B-1----:R-:W-:Y:S01]  /*4c600*/  IADD3 R13, P1, R12, R9.reuse, RZ ;  /* 0x000000090c0d7210 */ /* 0x082fe20007f3e0ff */
[----:B------:R0:W-:Y:S04]  /*4c610*/  STL [R1+0x1d90], R10 ;  /* 0x001d900a01007387 */ /* 0x0001e80000100800 */
[----:B------:R1:W-:Y:S01]  /*4c620*/  STL [R1+0x1dcc], R13 ;  /* 0x001dcc0d01007387 */ /* 0x0003e20000100800 */
[-C--:B------:R-:W-:Y:S01]  /*4c630*/  LEA.HI.X.SX32 R7, R7, R0.reuse, 0x1, P3 ;  /* 0x0000000007077211 */ /* 0x080fe200018f0eff */
[----:B0-----:R-:W-:Y:S01]  /*4c640*/  IMAD.SHL.U32 R10, R2, 0x8, RZ ;  /* 0x00000008020a7824 */ /* 0x001fe200078e00ff */
        /* <DEDUP_REMOVED lines=14> */
[C---:B0-----:R-:W-:Y:S01]  /*4c730*/  IMAD R6, R2.reuse, 0x5, RZ ;  /* 0x0000000502067824 */ /* 0x041fe200078e02ff */
[-C--:B-1----:R-:W-:Y:S01]  /*4c740*/  IADD3 R13, P5, R7, R9.reuse, RZ ;  /* 0x00000009070d7210 */ /* 0x082fe20007fbe0ff */
[----:B------:R0:W-:Y:S04]  /*4c750*/  STL [R1+0x1db0], R5 ;  /* 0x001db00501007387 */ /* 0x0001e80000100800 */
[----:B------:R1:W-:Y:S01]  /*4c760*/  STL [R1+0x1dec], R13 ;  /* 0x001dec0d01007387 */ /* 0x0003e20000100800 */
[-C--:B------:R-:W-:Y:S01]  /*4c770*/  LEA.HI.X.SX32 R3, R3, R0.reuse, 0x1, P0 ;  /* 0x0000000003037211 */ /* 0x080fe200000f0eff */
[----:B0-----:R-:W-:Y:S01]  /*4c780*/  IMAD.SHL.U32 R5, R2, 0x4, RZ ;  /* 0x0000000402057824 */ /* 0x001fe200078e00ff */
[----:B-1----:R-:W-:Y:S01]  /*4c790*/  IADD3 R13, P6, R6, R9, RZ ;  /* 0x00000009060d7210 */ /* 0x002fe20007fde0ff */
[----:B------:R0:W-:Y:S04]  /*4c7a0*/  STL [R1+0x1db8], R4 ;  /* 0x001db80401007387 */ /* 0x0001e80000100800 */
[----:B------:R1:W-:Y:S01]  /*4c7b0*/  STL [R1+0x1df4], R13 ;  /* 0x001df40d01007387 */ /* 0x0003e20000100800 */
[----:B------:R-:W-:-:S03]  /*4c7c0*/  LEA.HI.X.SX32 R14, R12, R0, 0x1, P1 ;  /* 0x000000000c0e7211 */ /* 0x000fc600008f0eff */
[----:B------:R2:W-:Y:S01]  /*4c7d0*/  STL [R1+0x1dc0], R3 ;  /* 0x001dc00301007387 */ /* 0x0005e20000100800 */
[C---:B0-----:R-:W-:Y:S01]  /*4c7e0*/  IMAD R4, R2.reuse, 0x3, RZ ;  /* 0x0000000302047824 */ /* 0x041fe200078e02ff */
[----:B-1----:R-:W-:Y:S01]  /*4c7f0*/  IADD3 R13, P0, R5, R9, RZ ;  /* 0x00000009050d7210 */ /* 0x002fe20007f1e0ff */
[----:B--2---:R-:W-:-:S04]  /*4c800*/  IMAD.SHL.U32 R3, R2, 0x2, RZ ;  /* 0x0000000202037824 */ /* 0x004fc800078e00ff */
[----:B------:R0:W-:Y:S01]  /*4c810*/  STL [R1+0x1dfc], R13 ;  /* 0x001dfc0d01007387 */ /* 0x0001e20000100800 */
[-C--:B------:R-:W-:Y:S02]  /*4c820*/  LEA.HI.X.SX32 R12, R11, R0.reuse, 0x1, P2 ;  /* 0x000000000b0c7211 */ /* 0x080fe400010f0eff */
[----:B------:R-:W-:Y:S02]  /*4c830*/  LEA.HI.X.SX32 R10, R10, R0, 0x1, P3 ;  /* 0x000000000a0a7211 */ /* 0x000fe400018f0eff */
[-C--:B------:R-:W-:Y:S01]  /*4c840*/  IADD3 R11, P2, R3, R9.reuse, RZ ;  /* 0x00000009030b7210 */ /* 0x080fe20007f5e0ff */
[----:B------:R-:W-:Y:S01]  /*4c850*/  STL [R1+0x1dc8], R14 ;  /* 0x001dc80e01007387 */ /* 0x000fe20000100800 */
[----:B0-----:R-:W-:Y:S02]  /*4c860*/  IADD3 R13, P1, R4, R9, RZ ;  /* 0x00000009040d7210 */ /* 0x001fe40007f3e0ff */
[----:B------:R-:W-:Y:S02]  /*4c870*/  IADD3 R9, P3, R9, R2, RZ ;  /* 0x0000000209097210 */ /* 0x000fe40007f7e0ff */
[-C--:B------:R-:W-:Y:S01]  /*4c880*/  LEA.HI.X.SX32 R8, R8, R0.reuse, 0x1, P4 ;  /* 0x0000000008087211 */ /* 0x080fe200020f0eff */
[----:B------:R-:W-:Y:S01]  /*4c890*/  STL [R1+0x1e04], R13 ;  /* 0x001e040d01007387 */ /* 0x000fe20000100800 */
[----:B------:R-:W-:-:S02]  /*4c8a0*/  LEA.HI.X.SX32 R7, R7, R0, 0x1, P5 ;  /* 0x0000000007077211 */ /* 0x000fc400028f0eff */
[-C--:B------:R-:W-:Y:S01]  /*4c8b0*/  LEA.HI.X.SX32 R6, R6, R0.reuse, 0x1, P6 ;  /* 0x0000000006067211 */ /* 0x080fe200030f0eff */
[----:B------:R-:W-:Y:S01]  /*4c8c0*/  STL [R1+0x1dd0], R12 ;  /* 0x001dd00c01007387 */ /* 0x000fe20000100800 */
[----:B------:R-:W-:-:S03]  /*4c8d0*/  LEA.HI.X.SX32 R5, R5, R0, 0x1, P0 ;  /* 0x0000000005057211 */ /* 0x000fc600000f0eff */
[----:B------:R-:W-:Y:S01]  /*4c8e0*/  STL [R1+0x1e0c], R11 ;  /* 0x001e0c0b01007387 */ /* 0x000fe20000100800 */
[----:B------:R-:W-:-:S03]  /*4c8f0*/  LEA.HI.X.SX32 R4, R4, R0, 0x1, P1 ;  /* 0x0000000004047211 */ /* 0x000fc600008f0eff */
[----:B------:R-:W-:Y:S01]  /*4c900*/  STL [R1+0x1dd8], R10 ;  /* 0x001dd80a01007387 */ /* 0x000fe20000100800 */
[----:B------:R-:W-:-:S03]  /*4c910*/  LEA.HI.X.SX32 R3, R3, R0, 0x1, P2 ;  /* 0x0000000003037211 */ /* 0x000fc600010f0eff */
[----:B------:R-:W-:Y:S01]  /*4c920*/  STL [R1+0x1e14], R9 ;  /* 0x001e140901007387 */ /* 0x000fe20000100800 */
[----:B------:R-:W-:-:S03]  /*4c930*/  LEA.HI.X.SX32 R2, R2, R0, 0x1, P3 ;  /* 0x0000000002027211 */ /* 0x000fc600018f0eff */
[----:B------:R-:W-:Y:S04]  /*4c940*/  STL [R1+0x1de0], R8 ;  /* 0x001de00801007387 */ /* 0x000fe80000100800 */
[----:B------:R-:W-:Y:S04]  /*4c950*/  STL [R1+0x1de8], R7 ;  /* 0x001de80701007387 */ /* 0x000fe80000100800 */
[----:B------:R-:W-:Y:S04]  /*4c960*/  STL [R1+0x1df0], R6 ;  /* 0x001df00601007387 */ /* 0x000fe80000100800 */
[----:B------:R-:W-:Y:S04]  /*4c970*/  STL [R1+0x1df8], R5 ;  /* 0x001df80501007387 */ /* 0x000fe80000100800 */
[----:B------:R-:W-:Y:S04]  /*4c980*/  STL [R1+0x1e00], R4 ;  /* 0x001e000401007387 */ /* 0x000fe80000100800 */
[----:B------:R-:W2:Y:S04]  /*4c990*/  LDL.LU R0, [R1+0x3fe0] ;  /* 0x003fe00001007983 */ /* 0x000ea80000300800 */
[----:B------:R0:W-:Y:S04]  /*4c9a0*/  STL [R1+0x1e08], R3 ;  /* 0x001e080301007387 */ /* 0x0001e80000100800 */
[----:B------:R-:W-:Y:S04]  /*4c9b0*/  STL [R1+0x6d4], RZ ;  /* 0x0006d4ff01007387 */ /* 0x000fe80000100800 */
        /* <DEDUP_REMOVED lines=139> */
[----:B0-----:R-:W3:Y:S04]  /*4d270*/  LDL R3, [R1+0xf10] ;  /* 0x000f100001037983 */ /* 0x001ee80000100800 */
        /* <DEDUP_REMOVED lines=19> */
[----:B--2---:R-:W-:-:S03]  /*4d3b0*/  LOP3.LUT R2, R0, 0x10, RZ, 0x3c, !PT ;  /* 0x0000001000027812 */ /* 0x004fc600078e3cff */
        /* <DEDUP_REMOVED lines=9> */
[----:B------:R-:W-:-:S02]  /*4d450*/  LOP3.LUT R5, R0, 0x20, RZ, 0x3c, !PT ;  /* 0x0000002000057812 */ /* 0x000fc400078e3cff */
[----:B------:R-:W-:Y:S02]  /*4d460*/  LOP3.LUT R4, R0, 0x30, RZ, 0x3c, !PT ;  /* 0x0000003000047812 */ /* 0x000fe400078e3cff */
[----:B---3--:R-:W-:-:S05]  /*4d470*/  LOP3.LUT R2, R3, 0x40, RZ, 0x3c, !PT ;  /* 0x0000004003027812 */ /* 0x008fca00078e3cff */
[----:B------:R1:W-:Y:S02]  /*4d480*/  STL [R1+0xf14], R2 ;  /* 0x000f140201007387 */ /* 0x0003e40000100800 */
.L_x_2:
[----:B------:R-:W2:Y:S01]  /*4d490*/  LDL R5, [R1+0x109c] ;  /* 0x00109c0001057983 */ /* 0x000ea20000100800 */
[----:B-1----:R-:W0:Y:S03]  /*4d4a0*/  LDC R2, c[0x0][0x230] ;  /* 0x00008c00ff027b82 */ /* 0x002e260000000800 */
[----:B--2---:R1:W-:Y:S04]  /*4d4b0*/  STL [R1+0x51c4], R5 ;  /* 0x0051c40501007387 */ /* 0x0043e80000100800 */
[----:B------:R-:W2:Y:S04]  /*4d4c0*/  LDL R4, [R1+0x10a0] ;  /* 0x0010a00001047983 */ /* 0x000ea80000100800 */
[----:B-1----:R-:W0:Y:S04]  /*4d4d0*/  LDL R5, [R1+0x19bc] ;  /* 0x0019bc0001057983 */ /* 0x002e280000100800 */
        /* <DEDUP_REMOVED lines=90> */
[----:B-----5:R-:W-:Y:S04]  /*4da80*/  STL [R1+0x4068], R0 ;  /* 0x0040680001007387 */ /* 0x020fe80000100800 */
        /* <DEDUP_REMOVED lines=491> */
[----:B------:R-:W-:Y:S01]  /*4f940*/  STL [R1+0x4fb4], R0 ;  /* 0x004fb40001007387 */ /* 0x000fe20000100800 */
[----:B0-----:R-:W-:-:S03]  /*4f950*/  IMAD R2, R5, -0x80, R2 ;  /* 0xffffff8005027824 */ /* 0x001fc600078e0202 */
[----:B------:R-:W-:Y:S04]  /*4f960*/  STL [R1+0x4fbc], R0 ;  /* 0x004fbc0001007387 */ /* 0x000fe80000100800 */
[----:B------:R-:W-:Y:S04]  /*4f970*/  STL [R1+0x4fc4], R0 ;  /* 0x004fc40001007387 */ /* 0x000fe80000100800 */
[----:B------:R-:W-:Y:S04]  /*4f980*/  STL [R1+0x4fcc], R0 ;  /* 0x004fcc0001007387 */ /* 0x000fe80000100800 */
[----:B------:R-:W-:Y:S04]  /*4f990*/  STL [R1+0x4fd4], R0 ;  /* 0x004fd40001007387 */ /* 0x000fe80000100800 */
[----:B------:R-:W2:Y:S01]  /*4f9a0*/  LDL.LU R5, [R1+0x51c4] ;  /* 0x0051c40001057983 */ /* 0x000ea20000300800 */
[----:B------:R-:W-:-:S02]  /*4f9b0*/  ISETP.GT.AND P0, PT, R2, RZ, PT ;  /* 0x000000ff0200720c */ /* 0x000fc40003f04270 */
[----:B-1----:R-:W-:-:S11]  /*4f9c0*/  PRMT R7, RZ, 0x7610, R7 ;  /* 0x00007610ff077816 */ /* 0x002fd60000000007 */
[----:B--2---:R-:W2:Y:S01]  /*4f9d0*/  @P0 LDG.E.U8 R7, desc[UR32][R4.64] ;  /* 0x0000002004070981 */ /* 0x004ea2000c1e1100 */
[----:B------:R-:W-:-:S03]  /*4f9e0*/  ISETP.GT.AND P1, PT, R2, 0x1, PT ;  /* 0x000000010200780c */ /* 0x000fc60003f24270 */
[----:B--2---:R0:W-:Y:S04]  /*4f9f0*/  STL [R1+0x1a4], R7 ;  /* 0x0001a40701007387 */ /* 0x0041e80000100800 */
[----:B0-----:R-:W2:Y:S04]  /*4fa00*/  LDL.LU R7, [R1+0x51c0] ;  /* 0x0051c00001077983 */ /* 0x001ea80000300800 */
[----:B------:R-:W3:Y:S04]  /*4fa10*/  LDL R4, [R1+0x1e10] ;  /* 0x001e100001047983 */ /* 0x000ee80000100800 */
[----:B------:R-:W3:Y:S01]  /*4fa20*/  LDL R5, [R1+0x1e14] ;  /* 0x001e140001057983 */ /* 0x000ee20000100800 */
[----:B------:R-:W-:-:S02]  /*4fa30*/  PRMT R9, RZ, 0x7610, R9 ;  /* 0x00007610ff097816 */ /* 0x000fc40000000009 */
[----:B---3--:R-:W-:-:S04]  /*4fa40*/  @P1 LOP3.LUT R5, R5, R4, RZ, 0x3c, !PT ;  /* 0x0000000405051212 */ /* 0x008fc800078e3cff */
[----:B------:R-:W-:-:S04]  /*4fa50*/  @P1 LOP3.LUT R4, R5, R4, RZ, 0x3c, !PT ;  /* 0x0000000405041212 */ /* 0x000fc800078e3cff */
[----:B------:R-:W-:-:S05]  /*4fa60*/  @P1 LOP3.LUT R5, R5, R4, RZ, 0x3c, !PT ;  /* 0x0000000405051212 */ /* 0x000fca00078e3cff */
[----:B------:R-:W3:Y:S01]  /*4fa70*/  @P1 LDG.E.U8 R9, desc[UR32][R4.64] ;  /* 0x0000002004091981 */ /* 0x000ee2000c1e1100 */
[----:B------:R-:W-:-:S03]  /*4fa80*/  ISETP.GT.AND P2, PT, R2, 0x2, PT ;  /* 0x000000020200780c */ /* 0x000fc60003f44270 */
[----:B---3--:R0:W-:Y:S04]  /*4fa90*/  STL [R1+0x1a0], R9 ;  /* 0x0001a00901007387 */ /* 0x0081e80000100800 */
[----:B0-----:R-:W3:Y:S04]  /*4faa0*/  LDL.LU R9, [R1+0x51bc] ;  /* 0x0051bc0001097983 */ /* 0x001ee80000300800 */
[----:B------:R-:W4:Y:S04]  /*4fab0*/  LDL R4, [R1+0x1e08] ;  /* 0x001e080001047983 */ /* 0x000f280000100800 */
[----:B------:R-:W4:Y:S01]  /*4fac0*/  LDL R5, [R1+0x1e0c] ;  /* 0x001e0c0001057983 */ /* 0x000f220000100800 */
[----:B--2---:R-:W-:-:S02]  /*4fad0*/  PRMT R7, RZ, 0x7610, R7 ;  /* 0x00007610ff077816 */ /* 0x004fc40000000007 */
[----:B----4-:R-:W-:-:S04]  /*4fae0*/  @P2 LOP3.LUT R5, R5, R4, RZ, 0x3c, !PT ;  /* 0x0000000405052212 */ /* 0x010fc800078e3cff */
[----:B------:R-:W-:-:S04]  /*4faf0*/  @P2 LOP3.LUT R4, R5, R4, RZ, 0x3c, !PT ;  /* 0x0000000405042212 */ /* 0x000fc800078e3cff */
[----:B------:R-:W-:-:S05]  /*4fb00*/  @P2 LOP3.LUT R5, R5, R4, RZ, 0x3c, !PT ;  /* 0x0000000405052212 */ /* 0x000fca00078e3cff */
[----:B------:R-:W2:Y:S01]  /*4fb10*/  @P2 LDG.E.U8 R7, desc[UR32][R4.64] ;  /* 0x0000002004072981 */ /* 0x000ea2000c1e1100 */
[----:B------:R-:W-:-:S03]  /*4fb20*/  ISETP.GT.AND P3, PT, R2, 0x3, PT ;  /* 0x000000030200780c */ /* 0x000fc60003f64270 */
[----:B--2---:R0:W-:Y:S04]  /*4fb30*/  STL [R1+0x19c], R7 ;  /* 0x00019c0701007387 */ /* 0x0041e80000100800 */
[----:B0-----:R-:W2:Y:S04]  /*4fb40*/  LDL.LU R7, [R1+0x51b8] ;  /* 0x0051b80001077983 */ /* 0x001ea80000300800 */
[----:B------:R-:W4:Y:S04]  /*4fb50*/  LDL R4, [R1+0x1e00] ;  /* 0x001e000001047983 */ /* 0x000f280000100800 */
[----:B------:R-:W4:Y:S01]  /*4fb60*/  LDL R5, [R1+0x1e04] ;  /* 0x001e040001057983 */ /* 0x000f220000100800 */
[----:B---3--:R-:W-:-:S02]  /*4fb70*/  PRMT R9, RZ, 0x7610, R9 ;  /* 0x00007610ff097816 */ /* 0x008fc40000000009 */
[----:B----4-:R-:W-:-:S04]  /*4fb80*/  @P3 LOP3.LUT R5, R5, R4, RZ, 0x3c, !PT ;  /* 0x0000000405053212 */ /* 0x010fc800078e3cff */
        /* <DEDUP_REMOVED lines=638> */
[----:B------:R-:W-:-:S02]  /*52370*/  PRMT R8, RZ, 0x7610, R8 ;  /* 0x00007610ff087816 */ /* 0x000fc40000000008 */
[----:B----4-:R-:W-:-:S04]  /*52380*/  @P3 LOP3.LUT R5, R5, R4, RZ, 0x3c, !PT ;  /* 0x0000000405053212 */ /* 0x010fc800078e3cff */
[----:B------:R-:W-:-:S04]  /*52390*/  @P3 LOP3.LUT R4, R5, R4, RZ, 0x3c, !PT ;  /* 0x0000000405043212 */ /* 0x000fc800078e3cff */
[----:B------:R-:W-:-:S05]  /*523a0*/  @P3 LOP3.LUT R5, R5, R4, RZ, 0x3c, !PT ;  /* 0x0000000405053212 */ /* 0x000fca00078e3cff */
[----:B------:R-:W4:Y:S01]  /*523b0*/  @P3 LDG.E.U8 R8, desc[UR32][R4.64] ;  /* 0x0000002004083981 */ /* 0x000f22000c1e1100 */
[----:B------:R-:W-:-:S03]  /*523c0*/  ISETP.GT.AND P0, PT, R2, 0x44, PT ;  /* 0x000000440200780c */ /* 0x000fc60003f04270 */
[----:B----4-:R0:W-:Y:S04]  /*523d0*/  STL [R1+0x8c], R8 ;  /* 0x00008c0801007387 */ /* 0x0101e80000100800 */
[----:B0-----:R-:W4:Y:S04]  /*523e0*/  LDL.LU R8, [R1+0x50b4] ;  /* 0x0050b40001087983 */ /* 0x001f280000300800 */
        /* <DEDUP_REMOVED lines=10> */
[----:B------:R-:W2:Y:S04]  /*52490*/  LDL R4, [R1+0x1bf0] ;  /* 0x001bf00001047983 */ /* 0x000ea80000100800 */
[----:B------:R-:W2:Y:S01]  /*524a0*/  LDL R5, [R1+0x1bf4] ;  /* 0x001bf40001057983 */ /* 0x000ea20000100800 */
[----:B------:R-:W-:-:S02]  /*524b0*/  PRMT R28, RZ, 0x7610, R28 ;  /* 0x00007610ff1c7816 */ /* 0x000fc4000000001c */
[----:B--2---:R-:W-:-:S04]  /*524c0*/  @P1 LOP3.LUT R5, R5, R4, RZ, 0x3c, !PT ;  /* 0x0000000405051212 */ /* 0x004fc800078e3cff */
        /* <DEDUP_REMOVED lines=102> */
[----:B------:R0:W4:Y:S04]  /*52b30*/  @P3 LDG.E.U8 R0, desc[UR32][R4.64] ;  /* 0x0000002004003981 */ /* 0x000128000c1e1100 */
[----:B------:R-:W0:Y:S04]  /*52b40*/  LDL R4, [R1+0x1b98] ;  /* 0x001b980001047983 */ /* 0x000e280000100800 */
[----:B------:R-:W0:Y:S01]  /*52b50*/  LDL R5, [R1+0x1b9c] ;  /* 0x001b9c0001057983 */ /* 0x000e220000100800 */
[----:B------:R-:W-:Y:S02]  /*52b60*/  ISETP.GT.AND P0, PT, R2, 0x50, PT ;  /* 0x000000500200780c */ /* 0x000fe40003f04270 */
[----:B------:R-:W-:-:S11]  /*52b70*/  PRMT R11, RZ, 0x7610, R11 ;  /* 0x00007610ff0b7816 */ /* 0x000fd6000000000b */
[----:B0-----:R-:W-:-:S04]  /*52b80*/  @P0 LOP3.LUT R5, R5, R4, RZ, 0x3c, !PT ;  /* 0x0000000405050212 */ /* 0x001fc800078e3cff */
[----:B------:R-:W-:-:S04]  /*52b90*/  @P0 LOP3.LUT R4, R5, R4, RZ, 0x3c, !PT ;  /* 0x0000000405040212 */ /* 0x000fc800078e3cff */
[----:B------:R-:W-:-:S05]  /*52ba0*/  @P0 LOP3.LUT R5, R5, R4, RZ, 0x3c, !PT ;  /* 0x0000000405050212 */ /* 0x000fca00078e3cff */
[----:B------:R-:W3:Y:S04]  /*52bb0*/  @P0 LDG.E.U8 R11, desc[UR32][R4.64] ;  /* 0x00000020040b0981 */ /* 0x000ee8000c1e1100 */
[----:B----4-:R-:W-:Y:S01]  /*52bc0*/  STL [R1+0x4fd8], R0 ;  /* 0x004fd80001007387 */ /* 0x010fe20000100800 */
[----:B------:R-:W-:-:S03]  /*52bd0*/  ISETP.GT.AND P1, PT, R2, 0x51, PT ;  /* 0x000000510200780c */ /* 0x000fc60003f24270 */
[----:B---3--:R0:W-:Y:S04]  /*52be0*/  STL [R1+0x58], R11 ;  /* 0x0000580b01007387 */ /* 0x0081e80000100800 */
[----:B0-----:R-:W3:Y:S04]  /*52bf0*/  LDL.LU R11, [R1+0x5084] ;  /* 0x00508400010b7983 */ /* 0x001ee80000300800 */
        /* <DEDUP_REMOVED lines=76> */
[----:B------:R-:W2:Y:S04]  /*530c0*/  @P0 LDG.E.U8 R9, desc[UR32][R4.64] ;  /* 0x0000002004090981 */ /* 0x000ea8000c1e1100 */
[----:B------:R-:W3:Y:S04]  /*530d0*/  LDL R4, [R1+0x1b50] ;  /* 0x001b500001047983 */ /* 0x000ee80000100800 */
[----:B------:R-:W3:Y:S01]  /*530e0*/  LDL R5, [R1+0x1b54] ;  /* 0x001b540001057983 */ /* 0x000ee20000100800 */
[C---:B------:R-:W-:Y:S02]  /*530f0*/  ISETP.GT.AND P1, PT, R2.reuse, 0x59, PT ;  /* 0x000000590200780c */ /* 0x040fe40003f24270 */
[----:B------:R-:W-:Y:S01]  /*53100*/  PRMT R7, RZ, 0x7610, R7 ;  /* 0x00007610ff077816 */ /* 0x000fe20000000007 */
[----:B--2---:R0:W-:Y:S01]  /*53110*/  STL [R1+0x38], R9 ;  /* 0x0000380901007387 */ /* 0x0041e20000100800 */
[----:B------:R-:W-:-:S02]  /*53120*/  ISETP.GT.AND P2, PT, R2, 0x5a, PT ;  /* 0x0000005a0200780c */ /* 0x000fc40003f44270 */
[----:B------:R-:W-:Y:S01]  /*53130*/  PRMT R20, RZ, 0x7610, R20 ;  /* 0x00007610ff147816 */ /* 0x000fe20000000014 */
[----:B0-----:R-:W2:Y:S06]  /*53140*/  LDL R9, [R1+0x1b3c] ;  /* 0x001b3c0001097983 */ /* 0x001eac0000100800 */
[----:B---3--:R-:W-:-:S04]  /*53150*/  @P1 LOP3.LUT R5, R5, R4, RZ, 0x3c, !PT ;  /* 0x0000000405051212 */ /* 0x008fc800078e3cff */
[----:B------:R-:W-:-:S04]  /*53160*/  @P1 LOP3.LUT R4, R5, R4, RZ, 0x3c, !PT ;  /* 0x0000000405041212 */ /* 0x000fc800078e3cff */
[----:B------:R-:W-:-:S05]  /*53170*/  @P1 LOP3.LUT R5, R5, R4, RZ, 0x3c, !PT ;  /* 0x0000000405051212 */ /* 0x000fca00078e3cff */
[----:B------:R0:W3:Y:S04]  /*53180*/  @P1 LDG.E.U8 R7, desc[UR32][R4.64] ;  /* 0x0000002004071981 */ /* 0x0000e8000c1e1100 */
[----:B------:R-:W0:Y:S04]  /*53190*/  LDL R4, [R1+0x1b48] ;  /* 0x001b480001047983 */ /* 0x000e280000100800 */
[----:B------:R-:W0:Y:S02]  /*531a0*/  LDL R5, [R1+0x1b4c] ;  /* 0x001b4c0001057983 */ /* 0x000e240000100800 */
[----:B0-----:R-:W-:-:S04]  /*531b0*/  @P2 LOP3.LUT R5, R5, R4, RZ, 0x3c, !PT ;  /* 0x0000000405052212 */ /* 0x001fc800078e3cff */
[----:B------:R-:W-:-:S04]  /*531c0*/  @P2 LOP3.LUT R4, R5, R4, RZ, 0x3c, !PT ;  /* 0x0000000405042212 */ /* 0x000fc800078e3cff */
[----:B------:R-:W-:-:S05]  /*531d0*/  @P2 LOP3.LUT R5, R5, R4, RZ, 0x3c, !PT ;  /* 0x0000000405052212 */ /* 0x000fca00078e3cff */
[----:B------:R-:W4:Y:S04]  /*531e0*/  @P2 LDG.E.U8 R20, desc[UR32][R4.64] ;  /* 0x0000002004142981 */ /* 0x000f28000c1e1100 */
[----:B---3--:R0:W-:Y:S04]  /*531f0*/  STL [R1+0x34], R7 ;  /* 0x0000340701007387 */ /* 0x0081e80000100800 */
[----:B0-----:R-:W3:Y:S04]  /*53200*/  LDL R7, [R1+0x1b34] ;  /* 0x001b340001077983 */ /* 0x001ee80000100800 */
[----:B----4-:R0:W-:Y:S04]  /*53210*/  STL [R1+0x30], R20 ;  /* 0x0000301401007387 */ /* 0x0101e80000100800 */
[----:B0-----:R-:W4:Y:S04]  /*53220*/  LDL.LU R20, [R1+0x5064] ;  /* 0x0050640001147983 */ /* 0x001f280000300800 */
[----:B------:R-:W2:Y:S04]  /*53230*/  LDL R4, [R1+0x1b40] ;  /* 0x001b400001047983 */ /* 0x000ea80000100800 */
[----:B------:R-:W2:Y:S01]  /*53240*/  LDL R5, [R1+0x1b44] ;  /* 0x001b440001057983 */ /* 0x000ea20000100800 */
[----:B------:R-:W-:-:S02]  /*53250*/  ISETP.GT.AND P3, PT, R2, 0x5b, PT ;  /* 0x0000005b0200780c */ /* 0x000fc40003f64270 */
[----:B------:R-:W-:-:S11]  /*53260*/  PRMT R0, RZ, 0x7610, R0 ;  /* 0x00007610ff007816 */ /* 0x000fd60000000000 */
[----:B--2---:R-:W-:-:S04]  /*53270*/  @P3 LOP3.LUT R5, R5, R4, RZ, 0x3c, !PT ;  /* 0x0000000405053212 */ /* 0x004fc800078e3cff */
[----:B------:R-:W-:-:S04]  /*53280*/  @P3 LOP3.LUT R4, R5, R4, RZ, 0x3c, !PT ;  /* 0x0000000405043212 */ /* 0x000fc800078e3cff */
[----:B------:R-:W-:-:S05]  /*53290*/  @P3 LOP3.LUT R5, R5, R4, RZ, 0x3c, !PT ;  /* 0x0000000405053212 */ /* 0x000fca00078e3cff */
[----:B------:R0:W2:Y:S04]  /*532a0*/  @P3 LDG.E.U8 R0, desc[UR32][R4.64] ;  /* 0x0000002004003981 */ /* 0x0000a8000c1e1100 */
[----:B------:R-:W3:Y:S01]  /*532b0*/  LDL R5, [R1+0x1b38] ;  /* 0x001b380001057983 */ /* 0x000ee20000100800 */
[----:B------:R-:W-:Y:S02]  /*532c0*/  ISETP.GT.AND P0, PT, R2, 0x5c, PT ;  /* 0x0000005c0200780c */ /* 0x000fe40003f04270 */
[----:B------:R-:W-:-:S11]  /*532d0*/  PRMT R8, RZ, 0x7610, R8 ;  /* 0x00007610ff087816 */ /* 0x000fd60000000008 */
[----:B0-----:R-:W-:Y:S01]  /*532e0*/  @P0 IMAD.MOV.U32 R4, RZ, RZ, R9 ;  /* 0x000000ffff040224 */ /* 0x001fe200078e0009 */
[----:B--2---:R-:W-:Y:S01]  /*532f0*/  STL [R1+0x502c], R0 ;  /* 0x00502c0001007387 */ /* 0x004fe20000100800 */
[C---:B------:R-:W-:Y:S02]  /*53300*/  ISETP.GT.AND P1, PT, R2.reuse, 0x5d, PT ;  /* 0x0000005d0200780c */ /* 0x040fe40003f24270 */
[----:B------:R-:W-:Y:S01]  /*53310*/  PRMT R6, RZ, 0x7610, R6 ;  /* 0x00007610ff067816 */ /* 0x000fe20000000006 */
[----:B------:R-:W2:Y:S04]  /*53320*/  LDL R9, [R1+0x1a98] ;  /* 0x001a980001097983 */ /* 0x000ea80000100800 */
[----:B---3--:R0:W3:Y:S04]  /*53330*/  @P0 LDG.E.U8 R8, desc[UR32][R4.64] ;  /* 0x0000002004080981 */ /* 0x0080e8000c1e1100 */
[----:B------:R-:W4:Y:S02]  /*53340*/  LDL R5, [R1+0x1b30] ;  /* 0x001b300001057983 */ /* 0x000f240000100800 */
[----:B0-----:R-:W-:Y:S01]  /*53350*/  @P1 IMAD.MOV.U32 R4, RZ, RZ, R7 ;  /* 0x000000ffff041224 */ /* 0x001fe200078e0007 */
[----:B------:R-:W-:Y:S01]  /*53360*/  ISETP.GT.AND P2, PT, R2, 0x60, PT ;  /* 0x000000600200780c */ /* 0x000fe20003f44270 */
[----:B---3--:R0:W-:Y:S01]  /*53370*/  STL [R1+0x28], R8 ;  /* 0x0000280801007387 */ /* 0x0081e20000100800 */
[----:B------:R-:W-:-:S03]  /*53380*/  PRMT R21, RZ, 0x7610, R21 ;  /* 0x00007610ff157816 */ /* 0x000fc60000000015 */
[----:B------:R-:W3:Y:S04]  /*53390*/  LDL R7, [R1+0x1a90] ;  /* 0x001a900001077983 */ /* 0x000ee80000100800 */
[----:B----4-:R1:W4:Y:S04]  /*533a0*/  @P1 LDG.E.U8 R6, desc[UR32][R4.64] ;  /* 0x0000002004061981 */ /* 0x010328000c1e1100 */
[----:B0-----:R-:W2:Y:S04]  /*533b0*/  LDL R8, [R1+0x1a9c] ;  /* 0x001a9c0001087983 */ /* 0x001ea80000100800 */
[----:B------:R-:W1:Y:S04]  /*533c0*/  LDL R4, [R1+0x1b18] ;  /* 0x001b180001047983 */ /* 0x000e680000100800 */
[----:B------:R-:W1:Y:S02]  /*533d0*/  LDL R5, [R1+0x1b1c] ;  /* 0x001b1c0001057983 */ /* 0x000e640000100800 */
[----:B-1----:R-:W-:-:S04]  /*533e0*/  @P2 LOP3.LUT R5, R5, R4, RZ, 0x3c, !PT ;  /* 0x0000000405052212 */ /* 0x002fc800078e3cff */
[----:B------:R-:W-:-:S04]  /*533f0*/  @P2 LOP3.LUT R4, R5, R4, RZ, 0x3c, !PT ;  /* 0x0000000405042212 */ /* 0x000fc800078e3cff */
[----:B------:R-:W-:-:S05]  /*53400*/  @P2 LOP3.LUT R5, R5, R4, RZ, 0x3c, !PT ;  /* 0x0000000405052212 */ /* 0x000fca00078e3cff */
[----:B------:R-:W3:Y:S04]  /*53410*/  @P2 LDG.E.U8 R21, desc[UR32][R4.64] ;  /* 0x0000002004152981 */ /* 0x000ee8000c1e1100 */
[----:B----4-:R0:W-:Y:S04]  /*53420*/  STL [R1+0x24], R6 ;  /* 0x0000240601007387 */ /* 0x0101e80000100800 */
[----:B0-----:R-:W4:Y:S04]  /*53430*/  LDL R6, [R1+0x1a94] ;  /* 0x001a940001067983 */ /* 0x001f280000100800 */
[----:B---3--:R0:W-:Y:S04]  /*53440*/  STL [R1+0x20], R21 ;  /* 0x0000201501007387 */ /* 0x0081e80000100800 */
[----:B0-----:R-:W3:Y:S04]  /*53450*/  LDL.LU R21, [R1+0x5060] ;  /* 0x0050600001157983 */ /* 0x001ee80000300800 */
[----:B------:R-:W2:Y:S04]  /*53460*/  LDL R4, [R1+0x1b10] ;  /* 0x001b100001047983 */ /* 0x000ea80000100800 */
[----:B------:R-:W2:Y:S01]  /*53470*/  LDL R5, [R1+0x1b14] ;  /* 0x001b140001057983 */ /* 0x000ea20000100800 */
[----:B------:R-:W-:-:S02]  /*53480*/  ISETP.GT.AND P3, PT, R2, 0x61, PT ;  /* 0x000000610200780c */ /* 0x000fc40003f64270 */
[----:B------:R-:W-:Y:S02]  /*53490*/  ISETP.GT.AND P4, PT, R2, 0x70, PT ;  /* 0x000000700200780c */ /* 0x000fe40003f84270 */
[----:B------:R-:W-:Y:S02]  /*534a0*/  PRMT R22, RZ, 0x7610, R22 ;  /* 0x00007610ff167816 */ /* 0x000fe40000000016 */
[----:B------:R-:W-:-:S07]  /*534b0*/  PRMT R28, RZ, 0x7610, R28 ;  /* 0x00007610ff1c7816 */ /* 0x000fce000000001c */
[----:B--2---:R-:W-:-:S04]  /*534c0*/  @P3 LOP3.LUT R5, R5, R4, RZ, 0x3c, !PT ;  /* 0x0000000405053212 */ /* 0x004fc800078e3cff */
[----:B------:R-:W-:-:S04]  /*534d0*/  @P3 LOP3.LUT R4, R5, R4, RZ, 0x3c, !PT ;  /* 0x0000000405043212 */ /* 0x000fc800078e3cff */
[----:B------:R-:W-:-:S05]  /*534e0*/  @P3 LOP3.LUT R5, R5, R4, RZ, 0x3c, !PT ;  /* 0x0000000405053212 */ /* 0x000fca00078e3cff */
[----:B------:R0:W2:Y:S02]  /*534f0*/  @P3 LDG.E.U8 R22, desc[UR32][R4.64] ;  /* 0x0000002004163981 */ /* 0x0000a4000c1e1100 */
[----:B0-----:R-:W-:Y:S02]  /*53500*/  @P4 IMAD.MOV.U32 R4, RZ, RZ, R8 ;  /* 0x000000ffff044224 */ /* 0x001fe400078e0008 */
[----:B------:R-:W-:-:S05]  /*53510*/  @P4 IMAD.MOV.U32 R5, RZ, RZ, R9 ;  /* 0x000000ffff054224 */ /* 0x000fca00078e0009 */
[----:B------:R4:W3:Y:S01]  /*53520*/  @P4 LDG.E.U8 R28, desc[UR32][R4.64] ;  /* 0x00000020041c4981 */ /* 0x0008e2000c1e1100 */
[----:B------:R-:W-:Y:S02]  /*53530*/  ISETP.GT.AND P5, PT, R2, 0x71, PT ;  /* 0x000000710200780c */ /* 0x000fe40003fa4270 */
[----:B------:R-:W-:-:S11]  /*53540*/  PRMT R27, RZ, 0x7610, R27 ;  /* 0x00007610ff1b7816 */ /* 0x000fd6000000001b */
[----:B----4-:R-:W-:Y:S02]  /*53550*/  @P5 IMAD.MOV.U32 R4, RZ, RZ, R6 ;  /* 0x000000ffff045224 */ /* 0x010fe400078e0006 */
[----:B------:R-:W-:-:S05]  /*53560*/  @P5 IMAD.MOV.U32 R5, RZ, RZ, R7 ;  /* 0x000000ffff055224 */ /* 0x000fca00078e0007 */
[----:B------:R0:W4:Y:S04]  /*53570*/  @P5 LDG.E.U8 R27, desc[UR32][R4.64] ;  /* 0x00000020041b5981 */ /* 0x000128000c1e1100 */
[----:B--2---:R1:W-:Y:S04]  /*53580*/  STL [R1+0x1c], R22 ;  /* 0x00001c1601007387 */ /* 0x0043e80000100800 */
[----:B-1----:R-:W2:Y:S04]  /*53590*/  LDL.LU R22, [R1+0x505c] ;  /* 0x00505c0001167983 */ /* 0x002ea80000300800 */
[----:B------:R-:W4:Y:S04]  /*535a0*/  LDL R9, [R1+0x1b00] ;  /* 0x001b000001097983 */ /* 0x000f280000100800 */
[----:B------:R-:W2:Y:S04]  /*535b0*/  LDL R8, [R1+0x1b04] ;  /* 0x001b040001087983 */ /* 0x000ea80000100800 */
[----:B---3--:R1:W-:Y:S04]  /*535c0*/  STL [R1+0x5050], R28 ;  /* 0x0050501c01007387 */ /* 0x0083e80000100800 */
[----:B------:R-:W3:Y:S01]  /*535d0*/  LDL R5, [R1+0x1b08] ;  /* 0x001b080001057983 */ /* 0x000ee20000100800 */
[----:B------:R-:W-:-:S02]  /*535e0*/  ISETP.GT.AND P0, PT, R2, 0x62, PT ;  /* 0x000000620200780c */ /* 0x000fc40003f04270 */
[C---:B------:R-:W-:Y:S01]  /*535f0*/  ISETP.GT.AND P1, PT, R2.reuse, 0x63, PT ;  /* 0x000000630200780c */ /* 0x040fe20003f24270 */
[----:B------:R-:W4:Y:S04]  /*53600*/  LDL R7, [R1+0x1a88] ;  /* 0x001a880001077983 */ /* 0x000f280000100800 */
[----:B-1----:R-:W0:Y:S01]  /*53610*/  LDL R28, [R1+0x1b0c] ;  /* 0x001b0c00011c7983 */ /* 0x002e220000100800 */
[----:B------:R-:W-:Y:S02]  /*53620*/  PRMT R13, RZ, 0x7610, R13 ;  /* 0x00007610ff0d7816 */ /* 0x000fe4000000000d */
[----:B------:R-:W-:Y:S01]  /*53630*/  PRMT R12, RZ, 0x7610, R12 ;  /* 0x00007610ff0c7816 */ /* 0x000fe2000000000c */
[----:B------:R-:W4:Y:S01]  /*53640*/  LDL R6, [R1+0x1a8c] ;  /* 0x001a8c0001067983 */ /* 0x000f220000100800 */
[----:B------:R-:W-:Y:S01]  /*53650*/  ISETP.GT.AND P2, PT, R2, 0x72, PT ;  /* 0x000000720200780c */ /* 0x000fe20003f44270 */
[----:B0-----:R-:W-:-:S05]  /*53660*/  @P0 IMAD.MOV.U32 R4, RZ, RZ, R28 ;  /* 0x000000ffff040224 */ /* 0x001fca00078e001c */
[----:B---3--:R2:W3:Y:S02]  /*53670*/  @P0 LDG.E.U8 R13, desc[UR32][R4.64] ;  /* 0x00000020040d0981 */ /* 0x0084e4000c1e1100 */
[----:B--2---:R-:W-:Y:S02]  /*53680*/  @P1 IMAD.MOV.U32 R4, RZ, RZ, R8 ;  /* 0x000000ffff041224 */ /* 0x004fe400078e0008 */
[----:B----4-:R-:W-:-:S05]  /*53690*/  @P1 IMAD.MOV.U32 R5, RZ, RZ, R9 ;  /* 0x000000ffff051224 */ /* 0x010fca00078e0009 */
[----:B------:R0:W2:Y:S04]  /*536a0*/  @P1 LDG.E.U8 R12, desc[UR32][R4.64] ;  /* 0x00000020040c1981 */ /* 0x0000a8000c1e1100 */
[----:B------:R1:W-:Y:S04]  /*536b0*/  STL [R1+0x5054], R27 ;  /* 0x0050541b01007387 */ /* 0x0003e80000100800 */
[----:B------:R-:W4:Y:S01]  /*536c0*/  LDL R28, [R1+0x1a80] ;  /* 0x001a8000011c7983 */ /* 0x000f220000100800 */
[----:B------:R-:W-:Y:S01]  /*536d0*/  PRMT R24, RZ, 0x7610, R24 ;  /* 0x00007610ff187816 */ /* 0x000fe20000000018 */
[----:B0-----:R-:W-:-:S02]  /*536e0*/  @P2 IMAD.MOV.U32 R4, RZ, RZ, R6 ;  /* 0x000000ffff042224 */ /* 0x001fc400078e0006 */
[----:B------:R-:W4:Y:S04]  /*536f0*/  LDL R9, [R1+0x1af8] ;  /* 0x001af80001097983 */ /* 0x000f280000100800 */
[----:B-1----:R-:W4:Y:S01]  /*53700*/  LDL R27, [R1+0x1a84] ;  /* 0x001a8400011b7983 */ /* 0x002f220000100800 */
[----:B------:R-:W-:-:S03]  /*53710*/  @P2 IMAD.MOV.U32 R5, RZ, RZ, R7 ;  /* 0x000000ffff052224 */ /* 0x000fc600078e0007 */
[----:B------:R-:W4:Y:S04]  /*53720*/  LDL R8, [R1+0x1afc] ;  /* 0x001afc0001087983 */ /* 0x000f280000100800 */
[----:B------:R4:W4:Y:S04]  /*53730*/  @P2 LDG.E.U8 R24, desc[UR32][R4.64] ;  /* 0x0000002004182981 */ /* 0x000928000c1e1100 */
[----:B---3--:R0:W-:Y:S04]  /*53740*/  STL [R1+0x18], R13 ;  /* 0x0000180d01007387 */ /* 0x0081e80000100800 */
[----:B0-----:R-:W3:Y:S04]  /*53750*/  LDL R13, [R1+0x1af0] ;  /* 0x001af000010d7983 */ /* 0x001ee80000100800 */
[----:B--2---:R0:W-:Y:S01]  /*53760*/  STL [R1+0x14], R12 ;  /* 0x0000140c01007387 */ /* 0x0041e20000100800 */
[----:B------:R-:W-:-:S03]  /*53770*/  ISETP.GT.AND P3, PT, R2, 0x73, PT ;  /* 0x000000730200780c */ /* 0x000fc60003f64270 */
[----:B------:R-:W2:Y:S01]  /*53780*/  LDL R7, [R1+0x1a78] ;  /* 0x001a780001077983 */ /* 0x000ea20000100800 */
[----:B------:R-:W-:-:S03]  /*53790*/  ISETP.GT.AND P0, PT, R2, 0x64, PT ;  /* 0x000000640200780c */ /* 0x000fc60003f04270 */
[----:B------:R-:W2:Y:S04]  /*537a0*/  LDL R6, [R1+0x1a7c] ;  /* 0x001a7c0001067983 */ /* 0x000ea80000100800 */
[----:B0-----:R-:W2:Y:S01]  /*537b0*/  LDL R12, [R1+0x1af4] ;  /* 0x001af400010c7983 */ /* 0x001ea20000100800 */
[----:B------:R-:W-:Y:S01]  /*537c0*/  PRMT R23, RZ, 0x7610, R23 ;  /* 0x00007610ff177816 */ /* 0x000fe20000000017 */
[----:B----4-:R-:W-:Y:S01]  /*537d0*/  @P3 IMAD.MOV.U32 R5, RZ, RZ, R28 ;  /* 0x000000ffff053224 */ /* 0x010fe200078e001c */
[----:B------:R-:W-:Y:S01]  /*537e0*/  ISETP.GT.AND P1, PT, R2, 0x65, PT ;  /* 0x000000650200780c */ /* 0x000fe20003f24270 */
[----:B------:R-:W-:Y:S01]  /*537f0*/  @P3 IMAD.MOV.U32 R4, RZ, RZ, R27 ;  /* 0x000000ffff043224 */ /* 0x000fe200078e001b */
[----:B------:R-:W-:-:S04]  /*53800*/  PRMT R14, RZ, 0x7610, R14 ;  /* 0x00007610ff0e7816 */ /* 0x000fc8000000000e */
[----:B------:R0:W4:Y:S01]  /*53810*/  @P3 LDG.E.U8 R23, desc[UR32][R4.64] ;  /* 0x0000002004173981 */ /* 0x000122000c1e1100 */
[----:B------:R-:W-:-:S03]  /*53820*/  PRMT R10, RZ, 0x7610, R10 ;  /* 0x00007610ff0a7816 */ /* 0x000fc6000000000a */
[----:B------:R-:W-:Y:S01]  /*53830*/  STL [R1+0x5058], R24 ;  /* 0x0050581801007387 */ /* 0x000fe20000100800 */
[----:B0-----:R-:W-:Y:S02]  /*53840*/  @P0 IMAD.MOV.U32 R4, RZ, RZ, R8 ;  /* 0x000000ffff040224 */ /* 0x001fe400078e0008 */
[----:B------:R-:W-:Y:S01]  /*53850*/  @P0 IMAD.MOV.U32 R5, RZ, RZ, R9 ;  /* 0x000000ffff050224 */ /* 0x000fe200078e0009 */
[----:B------:R-:W4:Y:S04]  /*53860*/  LDL R8, [R1+0x1a74] ;  /* 0x001a740001087983 */ /* 0x000f280000100800 */
[----:B------:R3:W4:Y:S04]  /*53870*/  @P0 LDG.E.U8 R14, desc[UR32][R4.64] ;  /* 0x00000020040e0981 */ /* 0x000728000c1e1100 */
[----:B------:R-:W4:Y:S01]  /*53880*/  LDL R9, [R1+0x1a70] ;  /* 0x001a700001097983 */ /* 0x000f220000100800 */
[----:B---3--:R-:W-:Y:S01]  /*53890*/  @P1 IMAD.MOV.U32 R5, RZ, RZ, R13 ;  /* 0x000000ffff051224 */ /* 0x008fe200078e000d */
[----:B------:R-:W-:-:S02]  /*538a0*/  ISETP.GT.AND P2, PT, R2, 0x74, PT ;  /* 0x000000740200780c */ /* 0x000fc40003f44270 */
[----:B------:R-:W3:Y:S01]  /*538b0*/  LDL R13, [R1+0x1ae8] ;  /* 0x001ae800010d7983 */ /* 0x000ee20000100800 */
[----:B--2---:R-:W-:-:S05]  /*538c0*/  @P1 IMAD.MOV.U32 R4, RZ, RZ, R12 ;  /* 0x000000ffff041224 */ /* 0x004fca00078e000c */
[----:B------:R0:W2:Y:S01]  /*538d0*/  @P1 LDG.E.U8 R10, desc[UR32][R4.64] ;  /* 0x00000020040a1981 */ /* 0x0000a2000c1e1100 */
[----:B------:R-:W-:-:S06]  /*538e0*/  PRMT R3, RZ, 0x7610, R3 ;  /* 0x00007610ff037816 */ /* 0x000fcc0000000003 */
[----:B------:R4:W3:Y:S01]  /*538f0*/  @P2 LDG.E.U8 R3, desc[UR32][R6.64] ;  /* 0x0000002006032981 */ /* 0x0008e2000c1e1100 */
[----:B------:R-:W-:Y:S02]  /*53900*/  ISETP.GT.AND P3, PT, R2, 0x75, PT ;  /* 0x000000750200780c */ /* 0x000fe40003f64270 */
[----:B0-----:R-:W-:-:S11]  /*53910*/  PRMT R4, RZ, 0x7610, R4 ;  /* 0x00007610ff047816 */ /* 0x001fd60000000004 */
[----:B----4-:R-:W-:Y:S02]  /*53920*/  @P3 IMAD.MOV.U32 R6, RZ, RZ, R8 ;  /* 0x000000ffff063224 */ /* 0x010fe400078e0008 */
[----:B------:R-:W-:-:S05]  /*53930*/  @P3 IMAD.MOV.U32 R7, RZ, RZ, R9 ;  /* 0x000000ffff073224 */ /* 0x000fca00078e0009 */
[----:B------:R-:W4:Y:S04]  /*53940*/  @P3 LDG.E.U8 R4, desc[UR32][R6.64] ;  /* 0x0000002006043981 */ /* 0x000f28000c1e1100 */
[----:B--2---:R0:W-:Y:S04]  /*53950*/  STL [R1+0xc], R10 ;  /* 0x00000c0a01007387 */ /* 0x0041e80000100800 */
[----:B0-----:R-:W2:Y:S04]  /*53960*/  LDL R10, [R1+0x1aec] ;  /* 0x001aec00010a7983 */ /* 0x001ea80000100800 */
[----:B------:R0:W-:Y:S04]  /*53970*/  STL [R1+0x10], R14 ;  /* 0x0000100e01007387 */ /* 0x0001e80000100800 */
[----:B------:R-:W2:Y:S04]  /*53980*/  LDL R12, [R1+0x1ae4] ;  /* 0x001ae400010c7983 */ /* 0x000ea80000100800 */
[----:B0-----:R-:W2:Y:S04]  /*53990*/  LDL R14, [R1+0x1ae0] ;  /* 0x001ae000010e7983 */ /* 0x001ea80000100800 */
[----:B---3--:R0:W-:Y:S04]  /*539a0*/  STL [R1+0x5034], R3 ;  /* 0x0050340301007387 */ /* 0x0081e80000100800 */
[----:B------:R-:W3:Y:S04]  /*539b0*/  LDL R9, [R1+0x1a68] ;  /* 0x001a680001097983 */ /* 0x000ee80000100800 */
[----:B------:R-:W3:Y:S01]  /*539c0*/  LDL R8, [R1+0x1a6c] ;  /* 0x001a6c0001087983 */ /* 0x000ee20000100800 */
[----:B------:R-:W-:-:S03]  /*539d0*/  ISETP.GT.AND P0, PT, R2, 0x66, PT ;  /* 0x000000660200780c */ /* 0x000fc60003f04270 */
[----:B----4-:R1:W-:Y:S01]  /*539e0*/  STL [R1+0x5038], R4 ;  /* 0x0050380401007387 */ /* 0x0103e20000100800 */
[C---:B------:R-:W-:Y:S02]  /*539f0*/  ISETP.GT.AND P1, PT, R2.reuse, 0x67, PT ;  /* 0x000000670200780c */ /* 0x040fe40003f24270 */
[----:B------:R-:W-:Y:S01]  /*53a00*/  PRMT R15, RZ, 0x7610, R15 ;  /* 0x00007610ff0f7816 */ /* 0x000fe2000000000f */
[----:B0-----:R-:W4:Y:S06]  /*53a10*/  LDL R3, [R1+0x1adc] ;  /* 0x001adc0001037983 */ /* 0x001f2c0000100800 */
[----:B------:R-:W-:Y:S01]  /*53a20*/  @P0 IMAD.MOV.U32 R7, RZ, RZ, R13 ;  /* 0x000000ffff070224 */ /* 0x000fe200078e000d */
[----:B------:R-:W-:Y:S01]  /*53a30*/  ISETP.GT.AND P2, PT, R2, 0x76, PT ;  /* 0x000000760200780c */ /* 0x000fe20003f44270 */
[----:B------:R-:W4:Y:S01]  /*53a40*/  LDL R13, [R1+0x1a60] ;  /* 0x001a6000010d7983 */ /* 0x000f220000100800 */
[----:B------:R-:W-:-:S02]  /*53a50*/  PRMT R11, RZ, 0x7610, R11 ;  /* 0x00007610ff0b7816 */ /* 0x000fc4000000000b */
[----:B------:R-:W-:Y:S01]  /*53a60*/  PRMT R5, RZ, 0x7610, R5 ;  /* 0x00007610ff057816 */ /* 0x000fe20000000005 */
[----:B-1----:R-:W4:Y:S01]  /*53a70*/  LDL R4, [R1+0x1ad8] ;  /* 0x001ad80001047983 */ /* 0x002f220000100800 */
[----:B--2---:R-:W-:-:S03]  /*53a80*/  @P0 IMAD.MOV.U32 R6, RZ, RZ, R10 ;  /* 0x000000ffff060224 */ /* 0x004fc600078e000a */
[----:B------:R-:W2:Y:S04]  /*53a90*/  LDL R10, [R1+0x1a64] ;  /* 0x001a6400010a7983 */ /* 0x000ea80000100800 */
[----:B------:R0:W2:Y:S02]  /*53aa0*/  @P0 LDG.E.U8 R15, desc[UR32][R6.64] ;  /* 0x00000020060f0981 */ /* 0x0000a4000c1e1100 */
[----:B0-----:R-:W-:Y:S02]  /*53ab0*/  @P1 IMAD.MOV.U32 R6, RZ, RZ, R12 ;  /* 0x000000ffff061224 */ /* 0x001fe400078e000c */
[----:B------:R-:W-:Y:S01]  /*53ac0*/  @P1 IMAD.MOV.U32 R7, RZ, RZ, R14 ;  /* 0x000000ffff071224 */ /* 0x000fe200078e000e */
[----:B------:R-:W-:Y:S01]  /*53ad0*/  ISETP.GT.AND P3, PT, R2, 0x77, PT ;  /* 0x000000770200780c */ /* 0x000fe20003f64270 */
[----:B------:R-:W2:Y:S04]  /*53ae0*/  LDL R12, [R1+0x1ad0] ;  /* 0x001ad000010c7983 */ /* 0x000ea80000100800 */
[----:B------:R0:W2:Y:S04]  /*53af0*/  @P1 LDG.E.U8 R11, desc[UR32][R6.64] ;  /* 0x00000020060b1981 */ /* 0x0000a8000c1e1100 */
[----:B---3--:R4:W3:Y:S01]  /*53b00*/  @P2 LDG.E.U8 R5, desc[UR32][R8.64] ;  /* 0x0000002008052981 */ /* 0x0088e2000c1e1100 */
[----:B0-----:R-:W-:-:S03]  /*53b10*/  PRMT R6, RZ, 0x7610, R6 ;  /* 0x00007610ff067816 */ /* 0x001fc60000000006 */
[----:B----4-:R-:W-:Y:S02]  /*53b20*/  @P3 IMAD.MOV.U32 R9, RZ, RZ, R13 ;  /* 0x000000ffff093224 */ /* 0x010fe400078e000d */
[----:B--2---:R-:W-:-:S05]  /*53b30*/  @P3 IMAD.MOV.U32 R8, RZ, RZ, R10 ;  /* 0x000000ffff083224 */ /* 0x004fca00078e000a */
[----:B------:R0:W2:Y:S04]  /*53b40*/  @P3 LDG.E.U8 R6, desc[UR32][R8.64] ;  /* 0x0000002008063981 */ /* 0x0000a8000c1e1100 */
[----:B------:R1:W-:Y:S04]  /*53b50*/  STL [R1+0x4], R11 ;  /* 0x0000040b01007387 */ /* 0x0003e80000100800 */
[----:B-1----:R-:W4:Y:S04]  /*53b60*/  LDL R11, [R1+0x1ad4] ;  /* 0x001ad400010b7983 */ /* 0x002f280000100800 */
[----:B---3--:R1:W-:Y:S04]  /*53b70*/  STL [R1+0x503c], R5 ;  /* 0x00503c0501007387 */ /* 0x0083e80000100800 */
[----:B------:R-:W3:Y:S04]  /*53b80*/  LDL R10, [R1+0x1a58] ;  /* 0x001a5800010a7983 */ /* 0x000ee80000100800 */
[----:B-1----:R-:W3:Y:S01]  /*53b90*/  LDL R5, [R1+0x1a5c] ;  /* 0x001a5c0001057983 */ /* 0x002ee20000100800 */
[----:B------:R-:W-:-:S02]  /*53ba0*/  ISETP.GT.AND P0, PT, R2, 0x68, PT ;  /* 0x000000680200780c */ /* 0x000fc40003f04270 */
[----:B------:R-:W-:-:S11]  /*53bb0*/  PRMT R0, RZ, 0x7610, R0 ;  /* 0x00007610ff007816 */ /* 0x000fd60000000000 */
[----:B0-----:R-:W-:Y:S02]  /*53bc0*/  @P0 IMAD.MOV.U32 R8, RZ, RZ, R3 ;  /* 0x000000ffff080224 */ /* 0x001fe400078e0003 */
[----:B------:R-:W-:-:S05]  /*53bd0*/  @P0 IMAD.MOV.U32 R9, RZ, RZ, R4 ;  /* 0x000000ffff090224 */ /* 0x000fca00078e0004 */
[----:B------:R0:W3:Y:S04]  /*53be0*/  @P0 LDG.E.U8 R0, desc[UR32][R8.64] ;  /* 0x0000002008000981 */ /* 0x0000e8000c1e1100 */
[----:B--2---:R1:W-:Y:S04]  /*53bf0*/  STL [R1+0x5040], R6 ;  /* 0x0050400601007387 */ /* 0x0043e80000100800 */
[----:B------:R-:W2:Y:S04]  /*53c00*/  LDL R4, [R1+0x1a50] ;  /* 0x001a500001047983 */ /* 0x000ea80000100800 */
[----:B------:R-:W2:Y:S01]  /*53c10*/  LDL R3, [R1+0x1a54] ;  /* 0x001a540001037983 */ /* 0x000ea20000100800 */
[----:B------:R-:W-:-:S02]  /*53c20*/  ISETP.GT.AND P1, PT, R2, 0x69, PT ;  /* 0x000000690200780c */ /* 0x000fc40003f24270 */
[----:B------:R-:W-:Y:S02]  /*53c30*/  ISETP.GT.AND P2, PT, R2, 0x78, PT ;  /* 0x000000780200780c */ /* 0x000fe40003f44270 */
[----:B------:R-:W-:Y:S02]  /*53c40*/  PRMT R29, RZ, 0x7610, R29 ;  /* 0x00007610ff1d7816 */ /* 0x000fe4000000001d */
[----:B------:R-:W-:-:S07]  /*53c50*/  PRMT R7, RZ, 0x7610, R7 ;  /* 0x00007610ff077816 */ /* 0x000fce0000000007 */
[----:B0-----:R-:W-:Y:S02]  /*53c60*/  @P1 IMAD.MOV.U32 R9, RZ, RZ, R12 ;  /* 0x000000ffff091224 */ /* 0x001fe400078e000c */
[----:B----4-:R-:W-:-:S05]  /*53c70*/  @P1 IMAD.MOV.U32 R8, RZ, RZ, R11 ;  /* 0x000000ffff081224 */ /* 0x010fca00078e000b */
[----:B------:R0:W4:Y:S01]  /*53c80*/  @P1 LDG.E.U8 R29, desc[UR32][R8.64] ;  /* 0x00000020081d1981 */ /* 0x000122000c1e1100 */
[----:B---3--:R-:W-:Y:S02]  /*53c90*/  @P2 IMAD.MOV.U32 R11, RZ, RZ, R10 ;  /* 0x000000ffff0b2224 */ /* 0x008fe400078e000a */
[----:B------:R-:W-:-:S05]  /*53ca0*/  @P2 IMAD.MOV.U32 R10, RZ, RZ, R5 ;  /* 0x000000ffff0a2224 */ /* 0x000fca00078e0005 */
[----:B------:R2:W3:Y:S01]  /*53cb0*/  @P2 LDG.E.U8 R7, desc[UR32][R10.64] ;  /* 0x000000200a072981 */ /* 0x0004e2000c1e1100 */
[----:B------:R-:W-:Y:S02]  /*53cc0*/  ISETP.GT.AND P3, PT, R2, 0x79, PT ;  /* 0x000000790200780c */ /* 0x000fe40003f64270 */
[----:B0-----:R-:W-:Y:S01]  /*53cd0*/  PRMT R8, RZ, 0x7610, R8 ;  /* 0x00007610ff087816 */ /* 0x001fe20000000008 */
[----:B------:R0:W-:Y:S04]  /*53ce0*/  STL [R1+0x5030], R0 ;  /* 0x0050300001007387 */ /* 0x0001e80000100800 */
[----:B------:R-:W-:Y:S04]  /*53cf0*/  STL [R1+0x8], R15 ;  /* 0x0000080f01007387 */ /* 0x000fe80000100800 */
[----:B------:R-:W3:Y:S04]  /*53d00*/  LDL R14, [R1+0x1ac8] ;  /* 0x001ac800010e7983 */ /* 0x000ee80000100800 */
[----:B------:R-:W3:Y:S01]  /*53d10*/  LDL R13, [R1+0x1acc] ;  /* 0x001acc00010d7983 */ /* 0x000ee20000100800 */
[----:B--2---:R-:W-:-:S02]  /*53d20*/  @P3 IMAD.MOV.U32 R11, RZ, RZ, R4 ;  /* 0x000000ffff0b3224 */ /* 0x004fc400078e0004 */
[----:B------:R-:W-:-:S05]  /*53d30*/  @P3 IMAD.MOV.U32 R10, RZ, RZ, R3 ;  /* 0x000000ffff0a3224 */ /* 0x000fca00078e0003 */
[----:B------:R2:W2:Y:S04]  /*53d40*/  @P3 LDG.E.U8 R8, desc[UR32][R10.64] ;  /* 0x000000200a083981 */ /* 0x0004a8000c1e1100 */
[----:B----4-:R-:W-:Y:S04]  /*53d50*/  STL [R1+0x5044], R29 ;  /* 0x0050441d01007387 */ /* 0x010fe80000100800 */
[----:B------:R-:W4:Y:S04]  /*53d60*/  LDL R12, [R1+0x1ac0] ;  /* 0x001ac000010c7983 */ /* 0x000f280000100800 */
[----:B-1----:R-:W4:Y:S04]  /*53d70*/  LDL R6, [R1+0x1ac4] ;  /* 0x001ac40001067983 */ /* 0x002f280000100800 */
[----:B---3--:R-:W-:Y:S04]  /*53d80*/  STL [R1+0x5048], R7 ;  /* 0x0050480701007387 */ /* 0x008fe80000100800 */
[----:B------:R-:W3:Y:S04]  /*53d90*/  LDL R3, [R1+0x1a48] ;  /* 0x001a480001037983 */ /* 0x000ee80000100800 */
[----:B0-----:R-:W3:Y:S04]  /*53da0*/  LDL R0, [R1+0x1a4c] ;  /* 0x001a4c0001007983 */ /* 0x001ee80000100800 */
[----:B------:R-:W3:Y:S04]  /*53db0*/  LDL R5, [R1+0x1a40] ;  /* 0x001a400001057983 */ /* 0x000ee80000100800 */
[----:B------:R-:W3:Y:S01]  /*53dc0*/  LDL R4, [R1+0x1a44] ;  /* 0x001a440001047983 */ /* 0x000ee20000100800 */
[----:B------:R-:W-:-:S13]  /*53dd0*/  ISETP.GT.AND P0, PT, R2, 0x6a, PT ;  /* 0x0000006a0200780c */ /* 0x000fda0003f04270 */
[----:B--2---:R-:W-:Y:S01]  /*53de0*/  @P0 IMAD.MOV.U32 R11, RZ, RZ, R14 ;  /* 0x000000ffff0b0224 */ /* 0x004fe200078e000e */
[----:B------:R0:W-:Y:S04]  /*53df0*/  STL [R1+0x504c], R8 ;  /* 0x00504c0801007387 */ /* 0x0001e80000100800 */
[----:B------:R-:W2:Y:S01]  /*53e00*/  LDL R14, [R1+0x1ab8] ;  /* 0x001ab800010e7983 */ /* 0x000ea20000100800 */
[C---:B------:R-:W-:Y:S02]  /*53e10*/  ISETP.GT.AND P1, PT, R2.reuse, 0x6b, PT ;  /* 0x0000006b0200780c */ /* 0x040fe40003f24270 */
[C---:B------:R-:W-:Y:S01]  /*53e20*/  ISETP.GT.AND P2, PT, R2.reuse, 0x7a, PT ;  /* 0x0000007a0200780c */ /* 0x040fe20003f44270 */
[----:B------:R-:W-:Y:S01]  /*53e30*/  @P0 IMAD.MOV.U32 R10, RZ, RZ, R13 ;  /* 0x000000ffff0a0224 */ /* 0x000fe200078e000d */
[----:B------:R-:W-:Y:S01]  /*53e40*/  PRMT R26, RZ, 0x7610, R26 ;  /* 0x00007610ff1a7816 */ /* 0x000fe2000000001a */
[----:B0-----:R-:W2:Y:S01]  /*53e50*/  LDL R8, [R1+0x1abc] ;  /* 0x001abc0001087983 */ /* 0x001ea20000100800 */
[----:B------:R-:W-:-:S03]  /*53e60*/  ISETP.GT.AND P3, PT, R2, 0x7b, PT ;  /* 0x0000007b0200780c */ /* 0x000fc60003f64270 */
[----:B------:R-:W2:Y:S04]  /*53e70*/  LDL R7, [R1+0x1a38] ;  /* 0x001a380001077983 */ /* 0x000ea80000100800 */
[----:B------:R4:W2:Y:S01]  /*53e80*/  @P0 LDG.E.U8 R26, desc[UR32][R10.64] ;  /* 0x000000200a1a0981 */ /* 0x0008a2000c1e1100 */
[----:B------:R-:W-:Y:S01]  /*53e90*/  PRMT R9, RZ, 0x7610, R9 ;  /* 0x00007610ff097816 */ /* 0x000fe20000000009 */
[----:B----4-:R-:W-:Y:S02]  /*53ea0*/  @P1 IMAD.MOV.U32 R11, RZ, RZ, R12 ;  /* 0x000000ffff0b1224 */ /* 0x010fe400078e000c */
[----:B------:R-:W-:Y:S02]  /*53eb0*/  @P1 IMAD.MOV.U32 R10, RZ, RZ, R6 ;  /* 0x000000ffff0a1224 */ /* 0x000fe400078e0006 */
[----:B------:R-:W4:Y:S01]  /*53ec0*/  LDL R6, [R1+0x1a3c] ;  /* 0x001a3c0001067983 */ /* 0x000f220000100800 */
[----:B---3--:R-:W-:-:S03]  /*53ed0*/  @P2 IMAD.MOV.U32 R13, RZ, RZ, R3 ;  /* 0x000000ffff0d2224 */ /* 0x008fc600078e0003 */
[----:B------:R-:W3:Y:S01]  /*53ee0*/  LDL R3, [R1+0x1ab0] ;  /* 0x001ab00001037983 */ /* 0x000ee20000100800 */
[----:B------:R-:W-:-:S03]  /*53ef0*/  @P2 IMAD.MOV.U32 R12, RZ, RZ, R0 ;  /* 0x000000ffff0c2224 */ /* 0x000fc600078e0000 */
[----:B------:R-:W3:Y:S04]  /*53f00*/  LDL R0, [R1+0x1ab4] ;  /* 0x001ab40001007983 */ /* 0x000ee80000100800 */
[----:B------:R0:W3:Y:S01]  /*53f10*/  @P2 LDG.E.U8 R9, desc[UR32][R12.64] ;  /* 0x000000200c092981 */ /* 0x0000e2000c1e1100 */
[----:B------:R-:W-:Y:S02]  /*53f20*/  PRMT R25, RZ, 0x7610, R25 ;  /* 0x00007610ff197816 */ /* 0x000fe40000000019 */
[----:B------:R-:W-:-:S04]  /*53f30*/  ISETP.GT.AND P0, PT, R2, 0x6c, PT ;  /* 0x0000006c0200780c */ /* 0x000fc80003f04270 */
[----:B------:R1:W3:Y:S01]  /*53f40*/  @P1 LDG.E.U8 R25, desc[UR32][R10.64] ;  /* 0x000000200a191981 */ /* 0x0002e2000c1e1100 */
[----:B0-----:R-:W-:Y:S02]  /*53f50*/  @P3 IMAD.MOV.U32 R12, RZ, RZ, R4 ;  /* 0x000000ffff0c3224 */ /* 0x001fe400078e0004 */
[----:B------:R-:W-:Y:S01]  /*53f60*/  @P3 IMAD.MOV.U32 R13, RZ, RZ, R5 ;  /* 0x000000ffff0d3224 */ /* 0x000fe200078e0005 */
[----:B------:R-:W3:Y:S04]  /*53f70*/  LDL R4, [R1+0x1a34] ;  /* 0x001a340001047983 */ /* 0x000ee80000100800 */
[----:B------:R-:W3:Y:S01]  /*53f80*/  LDL R5, [R1+0x1a30] ;  /* 0x001a300001057983 */ /* 0x000ee20000100800 */
[----:B-1----:R-:W-:Y:S02]  /*53f90*/  PRMT R10, RZ, 0x7610, R10 ;  /* 0x00007610ff0a7816 */ /* 0x002fe4000000000a */
[----:B------:R-:W-:-:S04]  /*53fa0*/  PRMT R19, RZ, 0x7610, R19 ;  /* 0x00007610ff137816 */ /* 0x000fc80000000013 */
[----:B------:R2:W3:Y:S02]  /*53fb0*/  @P3 LDG.E.U8 R10, desc[UR32][R12.64] ;  /* 0x000000200c0a3981 */ /* 0x0004e4000c1e1100 */
[----:B--2---:R-:W-:Y:S02]  /*53fc0*/  @P0 IMAD.MOV.U32 R13, RZ, RZ, R14 ;  /* 0x000000ffff0d0224 */ /* 0x004fe400078e000e */
[----:B------:R-:W-:-:S05]  /*53fd0*/  @P0 IMAD.MOV.U32 R12, RZ, RZ, R8 ;  /* 0x000000ffff0c0224 */ /* 0x000fca00078e0008 */
[----:B------:R3:W2:Y:S01]  /*53fe0*/  @P0 LDG.E.U8 R19, desc[UR32][R12.64] ;  /* 0x000000200c130981 */ /* 0x0006a2000c1e1100 */
[C---:B------:R-:W-:Y:S02]  /*53ff0*/  ISETP.GT.AND P1, PT, R2.reuse, 0x6d, PT ;  /* 0x0000006d0200780c */ /* 0x040fe40003f24270 */
[C---:B------:R-:W-:Y:S02]  /*54000*/  ISETP.GT.AND P2, PT, R2.reuse, 0x7c, PT ;  /* 0x0000007c0200780c */ /* 0x040fe40003f44270 */
[----:B------:R-:W-:Y:S02]  /*54010*/  PRMT R17, RZ, 0x7610, R17 ;  /* 0x00007610ff117816 */ /* 0x000fe40000000011 */
[----:B------:R-:W-:Y:S02]  /*54020*/  ISETP.GT.AND P3, PT, R2, 0x7d, PT ;  /* 0x0000007d0200780c */ /* 0x000fe40003f64270 */
[----:B------:R-:W-:-:S07]  /*54030*/  PRMT R11, RZ, 0x7610, R11 ;  /* 0x00007610ff0b7816 */ /* 0x000fce000000000b */
[----:B------:R-:W-:Y:S02]  /*54040*/  @P2 IMAD.MOV.U32 R15, RZ, RZ, R7 ;  /* 0x000000ffff0f2224 */ /* 0x000fe400078e0007 */
[----:B----4-:R-:W-:-:S05]  /*54050*/  @P2 IMAD.MOV.U32 R14, RZ, RZ, R6 ;  /* 0x000000ffff0e2224 */ /* 0x010fca00078e0006 */
[----:B------:R-:W4:Y:S01]  /*54060*/  @P2 LDG.E.U8 R11, desc[UR32][R14.64] ;  /* 0x000000200e0b2981 */ /* 0x000f22000c1e1100 */
[----:B---3--:R-:W-:Y:S02]  /*54070*/  @P1 IMAD.MOV.U32 R13, RZ, RZ, R3 ;  /* 0x000000ffff0d1224 */ /* 0x008fe400078e0003 */
[----:B------:R-:W-:-:S05]  /*54080*/  @P1 IMAD.MOV.U32 R12, RZ, RZ, R0 ;  /* 0x000000ffff0c1224 */ /* 0x000fca00078e0000 */
[----:B------:R0:W3:Y:S02]  /*54090*/  @P1 LDG.E.U8 R17, desc[UR32][R12.64] ;  /* 0x000000200c111981 */ /* 0x0000e4000c1e1100 */
[----:B0-----:R-:W-:Y:S01]  /*540a0*/  PRMT R12, RZ, 0x7610, R12 ;  /* 0x00007610ff0c7816 */ /* 0x001fe2000000000c */
[----:B------:R-:W-:Y:S02]  /*540b0*/  @P3 IMAD.MOV.U32 R14, RZ, RZ, R4 ;  /* 0x000000ffff0e3224 */ /* 0x000fe400078e0004 */
[----:B------:R-:W-:-:S05]  /*540c0*/  @P3 IMAD.MOV.U32 R15, RZ, RZ, R5 ;  /* 0x000000ffff0f3224 */ /* 0x000fca00078e0005 */
[----:B------:R-:W4:Y:S04]  /*540d0*/  @P3 LDG.E.U8 R12, desc[UR32][R14.64] ;  /* 0x000000200e0c3981 */ /* 0x000f28000c1e1100 */
[----:B--2---:R0:W-:Y:S04]  /*540e0*/  STL [R1+0x4ff8], R19 ;  /* 0x004ff81301007387 */ /* 0x0041e80000100800 */
[----:B------:R-:W2:Y:S04]  /*540f0*/  LDL R3, [R1+0x1b28] ;  /* 0x001b280001037983 */ /* 0x000ea80000100800 */
[----:B------:R-:W2:Y:S01]  /*54100*/  LDL R0, [R1+0x1b2c] ;  /* 0x001b2c0001007983 */ /* 0x000ea20000100800 */
[----:B------:R-:W-:-:S03]  /*54110*/  ISETP.GT.AND P0, PT, R2, 0x5e, PT ;  /* 0x0000005e0200780c */ /* 0x000fc60003f04270 */
[----:B---3--:R1:W-:Y:S04]  /*54120*/  STL [R1+0x4ffc], R17 ;  /* 0x004ffc1101007387 */ /* 0x0083e80000100800 */
[----:B----4-:R3:W-:Y:S04]  /*54130*/  STL [R1+0x5000], R11 ;  /* 0x0050000b01007387 */ /* 0x0107e80000100800 */
[----:B0-----:R-:W4:Y:S04]  /*54140*/  LDL R19, [R1+0x1b20] ;  /* 0x001b200001137983 */ /* 0x001f280000100800 */
[----:B-1----:R-:W4:Y:S04]  /*54150*/  LDL R17, [R1+0x1b24] ;  /* 0x001b240001117983 */ /* 0x002f280000100800 */
[----:B---3--:R-:W3:Y:S04]  /*54160*/  LDL R11, [R1+0x1aa8] ;  /* 0x001aa800010b7983 */ /* 0x008ee80000100800 */
[----:B------:R-:W3:Y:S04]  /*54170*/  LDL R8, [R1+0x1aac] ;  /* 0x001aac0001087983 */ /* 0x000ee80000100800 */
[----:B------:R-:W-:Y:S04]  /*54180*/  STL [R1+0x5004], R12 ;  /* 0x0050040c01007387 */ /* 0x000fe80000100800 */
[----:B------:R-:W3:Y:S04]  /*54190*/  LDL R7, [R1+0x1aa0] ;  /* 0x001aa00001077983 */ /* 0x000ee80000100800 */
[----:B------:R-:W3:Y:S04]  /*541a0*/  LDL R6, [R1+0x1aa4] ;  /* 0x001aa40001067983 */ /* 0x000ee80000100800 */
[----:B------:R-:W3:Y:S04]  /*541b0*/  LDL R5, [R1+0x1a28] ;  /* 0x001a280001057983 */ /* 0x000ee80000100800 */
[----:B------:R-:W3:Y:S01]  /*541c0*/  LDL R4, [R1+0x1a2c] ;  /* 0x001a2c0001047983 */ /* 0x000ee20000100800 */
[----:B--2---:R-:W-:-:S03]  /*541d0*/  @P0 IMAD.MOV.U32 R15, RZ, RZ, R3 ;  /* 0x000000ffff0f0224 */ /* 0x004fc600078e0003 */
[----:B------:R-:W2:Y:S01]  /*541e0*/  LDL R3, [R1+0x1a20] ;  /* 0x001a200001037983 */ /* 0x000ea20000100800 */
[----:B------:R-:W-:-:S03]  /*541f0*/  @P0 IMAD.MOV.U32 R14, RZ, RZ, R0 ;  /* 0x000000ffff0e0224 */ /* 0x000fc600078e0000 */
[----:B------:R-:W2:Y:S01]  /*54200*/  LDL R0, [R1+0x1a24] ;  /* 0x001a240001007983 */ /* 0x000ea20000100800 */
[C---:B------:R-:W-:Y:S02]  /*54210*/  ISETP.GT.AND P1, PT, R2.reuse, 0x5f, PT ;  /* 0x0000005f0200780c */ /* 0x040fe40003f24270 */
[C---:B------:R-:W-:Y:S02]  /*54220*/  ISETP.GT.AND P2, PT, R2.reuse, 0x6e, PT ;  /* 0x0000006e0200780c */ /* 0x040fe40003f44270 */
[----:B------:R-:W-:Y:S02]  /*54230*/  PRMT R13, RZ, 0x7610, R13 ;  /* 0x00007610ff0d7816 */ /* 0x000fe4000000000d */
[----:B------:R-:W-:Y:S02]  /*54240*/  PRMT R16, RZ, 0x7610, R16 ;  /* 0x00007610ff107816 */ /* 0x000fe40000000010 */
[C---:B------:R-:W-:Y:S02]  /*54250*/  ISETP.GT.AND P3, PT, R2.reuse, 0x6f, PT ;  /* 0x0000006f0200780c */ /* 0x040fe40003f64270 */
[----:B------:R4:W2:Y:S01]  /*54260*/  @P0 LDG.E.U8 R13, desc[UR32][R14.64] ;  /* 0x000000200e0d0981 */ /* 0x0008a2000c1e1100 */
[----:B------:R-:W-:-:S02]  /*54270*/  ISETP.GT.AND P4, PT, R2, 0x7e, PT ;  /* 0x0000007e0200780c */ /* 0x000fc40003f84270 */
[----:B------:R-:W-:Y:S02]  /*54280*/  PRMT R18, RZ, 0x7610, R18 ;  /* 0x00007610ff127816 */ /* 0x000fe40000000012 */
[----:B------:R-:W-:Y:S01]  /*54290*/  PRMT R20, RZ, 0x7610, R20 ;  /* 0x00007610ff147816 */ /* 0x000fe20000000014 */
[----:B----4-:R-:W-:Y:S02]  /*542a0*/  @P1 IMAD.MOV.U32 R15, RZ, RZ, R19 ;  /* 0x000000ffff0f1224 */ /* 0x010fe400078e0013 */
[----:B------:R-:W-:-:S05]  /*542b0*/  @P1 IMAD.MOV.U32 R14, RZ, RZ, R17 ;  /* 0x000000ffff0e1224 */ /* 0x000fca00078e0011 */
[----:B------:R3:W4:Y:S02]  /*542c0*/  @P1 LDG.E.U8 R16, desc[UR32][R14.64] ;  /* 0x000000200e101981 */ /* 0x000724000c1e1100 */
[----:B---3--:R-:W-:Y:S02]  /*542d0*/  @P2 IMAD.MOV.U32 R14, RZ, RZ, R8 ;  /* 0x000000ffff0e2224 */ /* 0x008fe400078e0008 */
[----:B------:R-:W-:-:S05]  /*542e0*/  @P2 IMAD.MOV.U32 R15, RZ, RZ, R11 ;  /* 0x000000ffff0f2224 */ /* 0x000fca00078e000b */
[----:B------:R0:W3:Y:S01]  /*542f0*/  @P2 LDG.E.U8 R18, desc[UR32][R14.64] ;  /* 0x000000200e122981 */ /* 0x0000e2000c1e1100 */
[----:B------:R-:W-:Y:S02]  /*54300*/  ISETP.GT.AND P0, PT, R2, 0x7f, PT ;  /* 0x0000007f0200780c */ /* 0x000fe40003f04270 */
[----:B------:R-:W-:Y:S01]  /*54310*/  PRMT R21, RZ, 0x7610, R21 ;  /* 0x00007610ff157816 */ /* 0x000fe20000000015 */
[----:B0-----:R-:W-:Y:S02]  /*54320*/  @P3 IMAD.MOV.U32 R14, RZ, RZ, R6 ;  /* 0x000000ffff0e3224 */ /* 0x001fe400078e0006 */
[----:B------:R-:W-:-:S05]  /*54330*/  @P3 IMAD.MOV.U32 R15, RZ, RZ, R7 ;  /* 0x000000ffff0f3224 */ /* 0x000fca00078e0007 */
[----:B------:R0:W3:Y:S02]  /*54340*/  @P3 LDG.E.U8 R20, desc[UR32][R14.64] ;  /* 0x000000200e143981 */ /* 0x0000e4000c1e1100 */
[----:B0-----:R-:W-:Y:S02]  /*54350*/  @P4 IMAD.MOV.U32 R14, RZ, RZ, R4 ;  /* 0x000000ffff0e4224 */ /* 0x001fe400078e0004 */
[----:B------:R-:W-:-:S05]  /*54360*/  @P4 IMAD.MOV.U32 R15, RZ, RZ, R5 ;  /* 0x000000ffff0f4224 */ /* 0x000fca00078e0005 */
[----:B------:R2:W3:Y:S01]  /*54370*/  @P4 LDG.E.U8 R21, desc[UR32][R14.64] ;  /* 0x000000200e154981 */ /* 0x0004e2000c1e1100 */
[----:B------:R-:W-:Y:S01]  /*54380*/  PRMT R22, RZ, 0x7610, R22 ;  /* 0x00007610ff167816 */ /* 0x000fe20000000016 */
[----:B--2---:R-:W-:Y:S02]  /*54390*/  @P0 IMAD.MOV.U32 R15, RZ, RZ, R3 ;  /* 0x000000ffff0f0224 */ /* 0x004fe400078e0003 */
[----:B------:R-:W-:-:S05]  /*543a0*/  @P0 IMAD.MOV.U32 R14, RZ, RZ, R0 ;  /* 0x000000ffff0e0224 */ /* 0x000fca00078e0000 */
[----:B------:R-:W2:Y:S04]  /*543b0*/  @P0 LDG.E.U8 R22, desc[UR32][R14.64] ;  /* 0x000000200e160981 */ /* 0x000ea8000c1e1100 */
[----:B------:R0:W-:Y:S04]  /*543c0*/  STL [R1+0x4fdc], R13 ;  /* 0x004fdc0d01007387 */ /* 0x0001e80000100800 */
[----:B----4-:R-:W-:Y:S04]  /*543d0*/  STL [R1+0x4fe0], R16 ;  /* 0x004fe01001007387 */ /* 0x010fe80000100800 */
[----:B---3--:R-:W-:Y:S04]  /*543e0*/  STL [R1+0x4fe4], R18 ;  /* 0x004fe41201007387 */ /* 0x008fe80000100800 */
[----:B------:R-:W-:Y:S04]  /*543f0*/  STL [R1+0x4fe8], R20 ;  /* 0x004fe81401007387 */ /* 0x000fe80000100800 */
[----:B------:R1:W-:Y:S04]  /*54400*/  STL [R1+0x4fec], R21 ;  /* 0x004fec1501007387 */ /* 0x0003e80000100800 */
[----:B------:R-:W3:Y:S04]  /*54410*/  LDL.LU R29, [R1+0x1a4] ;  /* 0x0001a400011d7983 */ /* 0x000ee80000300800 */
[----:B------:R-:W4:Y:S04]  /*54420*/  LDL.LU R0, [R1+0x1a0] ;  /* 0x0001a00001007983 */ /* 0x000f280000300800 */
[----:B------:R-:W4:Y:S04]  /*54430*/  LDL.LU R6, [R1+0x164] ;  /* 0x0001640001067983 */ /* 0x000f280000300800 */
[----:B------:R-:W4:Y:S04]  /*54440*/  LDL.LU R24, [R1+0x160] ;  /* 0x0001600001187983 */ /* 0x000f280000300800 */
[----:B------:R-:W4:Y:S04]  /*54450*/  LDL.LU R27, [R1+0x124] ;  /* 0x00012400011b7983 */ /* 0x000f280000300800 */
[----:B------:R-:W4:Y:S04]  /*54460*/  LDL.LU R28, [R1+0x120] ;  /* 0x00012000011c7983 */ /* 0x000f280000300800 */
[----:B------:R-:W4:Y:S04]  /*54470*/  LDL.LU R5, [R1+0x94] ;  /* 0x0000940001057983 */ /* 0x000f280000300800 */
[----:B------:R-:W4:Y:S04]  /*54480*/  LDL.LU R4, [R1+0x58] ;  /* 0x0000580001047983 */ /* 0x000f280000300800 */
[----:B------:R-:W4:Y:S04]  /*54490*/  LDL.LU R3, [R1+0x54] ;  /* 0x0000540001037983 */ /* 0x000f280000300800 */
[----:B0-----:R-:W4:Y:S04]  /*544a0*/  LDL.LU R13, [R1+0x20] ;  /* 0x00002000010d7983 */ /* 0x001f280000300800 */
[----:B-1----:R-:W4:Y:S04]  /*544b0*/  LDL.LU R21, [R1+0x1c] ;  /* 0x00001c0001157983 */ /* 0x002f280000300800 */
[----:B--2---:R0:W-:Y:S04]  /*544c0*/  STL [R1+0x4ff0], R22 ;  /* 0x004ff01601007387 */ /* 0x0041e80000100800 */
[----:B0-----:R-:W2:Y:S04]  /*544d0*/  LDL.LU R22, [R1+0x98] ;  /* 0x0000980001167983 */ /* 0x001ea80000300800 */
        /* <DEDUP_REMOVED lines=453> */
[----:B------:R-:W0:Y:S03]  /*56130*/  S2R R7, SR_TID.X ;  /* 0x0000000000077919 */ /* 0x000e260000002100 */
[----:B------:R-:W-:Y:S04]  /*56140*/  STL [R1+0x4ea8], R15 ;  /* 0x004ea80f01007387 */ /* 0x000fe80000100800 */
[----:B------:R-:W-:Y:S01]  /*56150*/  STL [R1+0x4eb0], R15 ;  /* 0x004eb00f01007387 */ /* 0x000fe20000100800 */
[----:B------:R-:W1:Y:S03]  /*56160*/  S2R R11, SR_TID.X ;  /* 0x00000000000b7919 */ /* 0x000e660000002100 */
        /* <DEDUP_REMOVED lines=26> */
[----:B0-----:R-:W-:-:S03]  /*56310*/  LOP3.LUT R7, R7, 0x3f, RZ, 0xc0, !PT ;  /* 0x0000003f07077812 */ /* 0x001fc600078ec0ff */
[----:B------:R-:W-:Y:S04]  /*56320*/  STL [R1+0x4f88], R15 ;  /* 0x004f880f01007387 */ /* 0x000fe80000100800 */
[----:B------:R-:W-:Y:S01]  /*56330*/  STL [R1+0x4f90], R15 ;  /* 0x004f900f01007387 */ /* 0x000fe20000100800 */
[----:B-1----:R-:W-:-:S03]  /*56340*/  LOP3.LUT R14, R11, 0x3f, RZ, 0xc0, !PT ;  /* 0x0000003f0b0e7812 */ /* 0x002fc600078ec0ff */
[----:B------:R-:W-:Y:S04]  /*56350*/  STL [R1+0x4f98], R15 ;  /* 0x004f980f01007387 */ /* 0x000fe80000100800 */
[----:B------:R-:W-:Y:S01]  /*56360*/  STL [R1+0x4fa0], R15 ;  /* 0x004fa00f01007387 */ /* 0x000fe20000100800 */
[----:B------:R-:W-:-:S03]  /*56370*/  LOP3.LUT R7, R7, 0x40, RZ, 0xfc, !PT ;  /* 0x0000004007077812 */ /* 0x000fc600078efcff */
[----:B------:R-:W-:Y:S04]  /*56380*/  STL [R1+0x4fa8], R15 ;  /* 0x004fa80f01007387 */ /* 0x000fe80000100800 */
[----:B------:R-:W-:Y:S04]  /*56390*/  STL [R1+0x4fb0], R15 ;  /* 0x004fb00f01007387 */ /* 0x000fe80000100800 */
[----:B------:R-:W-:Y:S01]  /*563a0*/  STL [R1+0x4fb8], R15 ;  /* 0x004fb80f01007387 */ /* 0x000fe20000100800 */
[----:B------:R-:W-:Y:S01]  /*563b0*/  BAR.SYNC.DEFER_BLOCKING 0x0 ;  /* 0x0000000000007b1d */ /* 0x000fe20000010000 */
[----:B------:R-:W-:-:S02]  /*563c0*/  ISETP.GE.AND P0, PT, R14, R2, PT ;  /* 0x000000020e00720c */ /* 0x000fc40003f06270 */
[----:B------:R-:W-:-:S03]  /*563d0*/  ISETP.GE.AND P1, PT, R7, R2, PT ;  /* 0x000000020700720c */ /* 0x000fc60003f26270 */
[----:B------:R-:W-:Y:S04]  /*563e0*/  STL [R1+0x4fc0], R15 ;  /* 0x004fc00f01007387 */ /* 0x000fe80000100800 */
[----:B------:R-:W-:Y:S04]  /*563f0*/  STL [R1+0x4fc8], R15 ;  /* 0x004fc80f01007387 */ /* 0x000fe80000100800 */
[----:B------:R-:W-:Y:S04]  /*56400*/  STL [R1+0x4fd0], R15 ;  /* 0x004fd00f01007387 */ /* 0x000fe80000100800 */
[----:B------:R0:W-:Y:S04]  /*56410*/  STL [R1+0x4ff4], R14 ;  /* 0x004ff40e01007387 */ /* 0x0001e80000100800 */
[----:B0-----:R-:W2:Y:S04]  /*56420*/  LDL.LU R14, [R1+0xdc] ;  /* 0x0000dc00010e7983 */ /* 0x001ea80000300800 */
[----:B------:R-:W2:Y:S01]  /*56430*/  LDL.LU R2, [R1+0xe0] ;  /* 0x0000e00001027983 */ /* 0x000ea20000300800 */
[----:B------:R-:W-:-:S03]  /*56440*/  LOP3.LUT R15, R11, 0x3f, RZ, 0xc0, !PT ;  /* 0x0000003f0b0f7812 */ /* 0x000fc600078ec0ff */
[----:B------:R-:W2:Y:S04]  /*56450*/  LDL.LU R20, [R1+0x19c] ;  /* 0x00019c0001147983 */ /* 0x000ea80000300800 */
[----:B---3--:R-:W-:Y:S04]  /*56460*/  STS.U8 [R15+UR4], R29 ;  /* 0x0000001d0f007988 */ /* 0x008fe80008000004 */
[----:B----4-:R0:W-:Y:S04]  /*56470*/  STS.U8 [R15+UR4+0x40], R0 ;  /* 0x000040000f007988 */ /* 0x0101e80008000004 */
[----:B------:R-:W3:Y:S04]  /*56480*/  LDL.LU R18, [R1+0x198] ;  /* 0x0001980001127983 */ /* 0x000ee80000300800 */
[----:B0-----:R-:W4:Y:S04]  /*56490*/  LDL.LU R0, [R1+0x15c] ;  /* 0x00015c0001007983 */ /* 0x001f280000300800 */
[----:B------:R-:W4:Y:S04]  /*564a0*/  LDL.LU R16, [R1+0x158] ;  /* 0x0001580001107983 */ /* 0x000f280000300800 */
[----:B------:R-:W4:Y:S04]  /*564b0*/  LDL.LU R12, [R1+0x11c] ;  /* 0x00011c00010c7983 */ /* 0x000f280000300800 */
[----:B------:R-:W4:Y:S04]  /*564c0*/  LDL.LU R17, [R1+0x118] ;  /* 0x0001180001117983 */ /* 0x000f280000300800 */
[----:B------:R-:W4:Y:S04]  /*564d0*/  LDL.LU R19, [R1+0xd8] ;  /* 0x0000d80001137983 */ /* 0x000f280000300800 */
[----:B------:R-:W4:Y:S04]  /*564e0*/  LDL.LU R8, [R1+0xd4] ;  /* 0x0000d40001087983 */ /* 0x000f280000300800 */
[----:B------:R-:W4:Y:S04]  /*564f0*/  LDL.LU R7, [R1+0x90] ;  /* 0x0000900001077983 */ /* 0x000f280000300800 */
[----:B------:R0:W-:Y:S04]  /*56500*/  STS.U8 [R15+UR4+0x400], R6 ;  /* 0x000400060f007988 */ /* 0x0001e80008000004 */
[----:B------:R-:W4:Y:S04]  /*56510*/  LDL.LU R29, [R1+0x8c] ;  /* 0x00008c00011d7983 */ /* 0x000f280000300800 */
[----:B------:R1:W-:Y:S04]  /*56520*/  STS.U8 [R15+UR4+0x440], R24 ;  /* 0x000440180f007988 */ /* 0x0003e80008000004 */
[----:B0-----:R-:W4:Y:S04]  /*56530*/  LDL.LU R6, [R1+0x50] ;  /* 0x0000500001067983 */ /* 0x001f280000300800 */
[----:B------:R0:W-:Y:S04]  /*56540*/  STS.U8 [R15+UR4+0x800], R27 ;  /* 0x0008001b0f007988 */ /* 0x0001e80008000004 */
[----:B-1----:R-:W4:Y:S04]  /*56550*/  LDL.LU R24, [R1+0x5058] ;  /* 0x0050580001187983 */ /* 0x002f280000300800 */
[----:B------:R1:W-:Y:S04]  /*56560*/  STS.U8 [R15+UR4+0x840], R28 ;  /* 0x0008401c0f007988 */ /* 0x0003e80008000004 */
[----:B0-----:R-:W3:Y:S04]  /*56570*/  LDL.LU R27, [R1+0x5054] ;  /* 0x00505400011b7983 */ /* 0x001ee80000300800 */
[----:B-1----:R-:W4:Y:S04]  /*56580*/  LDL.LU R28, [R1+0x5050] ;  /* 0x00505000011c7983 */ /* 0x002f280000300800 */
[----:B--2---:R-:W-:Y:S04]  /*56590*/  STS.U8 [R15+UR4+0xc00], R2 ;  /* 0x000c00020f007988 */ /* 0x004fe80008000004 */
[----:B------:R-:W-:Y:S04]  /*565a0*/  STS.U8 [R15+UR4+0xc40], R14 ;  /* 0x000c400e0f007988 */ /* 0x000fe80008000004 */
[----:B------:R-:W-:Y:S04]  /*565b0*/  STS.U8 [R15+UR4+0x1000], R22 ;  /* 0x001000160f007988 */ /* 0x000fe80008000004 */
[----:B------:R0:W-:Y:S04]  /*565c0*/  STS.U8 [R15+UR4+0x1040], R5 ;  /* 0x001040050f007988 */ /* 0x0001e80008000004 */
[----:B------:R1:W-:Y:S04]  /*565d0*/  STS.U8 [R15+UR4+0x1400], R4 ;  /* 0x001400040f007988 */ /* 0x0003e80008000004 */
[----:B------:R2:W-:Y:S04]  /*565e0*/  STS.U8 [R15+UR4+0x1440], R3 ;  /* 0x001440030f007988 */ /* 0x0005e80008000004 */
[----:B0-----:R-:W3:Y:S01]  /*565f0*/  LDL.LU R5, [R1+0x4c] ;  /* 0x00004c0001057983 */ /* 0x001ee20000300800 */
[----:B-1----:R-:W0:Y:S03]  /*56600*/  S2R R4, SR_TID.X ;  /* 0x0000000000047919 */ /* 0x002e260000002100 */
[----:B--2---:R-:W2:Y:S04]  /*56610*/  LDL.LU R3, [R1+0x18] ;  /* 0x0000180001037983 */ /* 0x004ea80000300800 */
[----:B------:R0:W-:Y:S02]  /*56620*/  STS.U8 [R15+UR4+0x1800], R13 ;  /* 0x0018000d0f007988 */ /* 0x0001e40008000004 */
[----:B0-----:R-:W-:-:S02]  /*56630*/  LOP3.LUT R13, R4, 0x3f, RZ, 0xc0, !PT ;  /* 0x0000003f040d7812 */ /* 0x001fc400078ec0ff */
[----:B------:R-:W2:Y:S02]  /*56640*/  LDL.LU R4, [R1+0x14] ;  /* 0x0000140001047983 */ /* 0x000ea40000300800 */
[----:B------:R-:W-:Y:S02]  /*56650*/  LOP3.LUT R13, R13, 0x8, RZ, 0x3c, !PT ;  /* 0x000000080d0d7812 */ /* 0x000fe400078e3cff */
[----:B------:R-:W-:Y:S04]  /*56660*/  STS.U8 [R15+UR4+0x1840], R21 ;  /* 0x001840150f007988 */ /* 0x000fe80008000004 */
[----:B----4-:R-:W-:Y:S04]  /*56670*/  STS.U8 [R15+UR4+0x1c00], R28 ;  /* 0x001c001c0f007988 */ /* 0x010fe80008000004 */
[----:B---3--:R-:W-:Y:S04]  /*56680*/  STS.U8 [R15+UR4+0x1c40], R27 ;  /* 0x001c401b0f007988 */ /* 0x008fe80008000004 */
[----:B------:R-:W-:Y:S04]  /*56690*/  STS.U8 [R13+UR4+0x80], R20 ;  /* 0x000080140d007988 */ /* 0x000fe80008000004 */
[----:B------:R-:W-:Y:S04]  /*566a0*/  STS.U8 [R13+UR4+0xc0], R18 ;  /* 0x0000c0120d007988 */ /* 0x000fe80008000004 */
[----:B------:R0:W-:Y:S04]  /*566b0*/  STS.U8 [R13+UR4+0x480], R0 ;  /* 0x000480000d007988 */ /* 0x0001e80008000004 */
[----:B------:R-:W-:Y:S04]  /*566c0*/  STS.U8 [R13+UR4+0x4c0], R16 ;  /* 0x0004c0100d007988 */ /* 0x000fe80008000004 */
[----:B------:R-:W-:Y:S04]  /*566d0*/  STS.U8 [R13+UR4+0x880], R12 ;  /* 0x0008800c0d007988 */ /* 0x000fe80008000004 */
[----:B------:R-:W-:Y:S04]  /*566e0*/  STS.U8 [R13+UR4+0x8c0], R17 ;  /* 0x0008c0110d007988 */ /* 0x000fe80008000004 */
[----:B------:R-:W-:Y:S04]  /*566f0*/  STS.U8 [R13+UR4+0xc80], R19 ;  /* 0x000c80130d007988 */ /* 0x000fe80008000004 */
[----:B------:R1:W-:Y:S04]  /*56700*/  STS.U8 [R13+UR4+0xcc0], R8 ;  /* 0x000cc0080d007988 */ /* 0x0003e80008000004 */
[----:B------:R3:W-:Y:S04]  /*56710*/  STS.U8 [R13+UR4+0x1080], R7 ;  /* 0x001080070d007988 */ /* 0x0007e80008000004 */
[----:B------:R4:W-:Y:S04]  /*56720*/  STS.U8 [R13+UR4+0x10c0], R29 ;  /* 0x0010c01d0d007988 */ /* 0x0009e80008000004 */
[----:B------:R4:W-:Y:S04]  /*56730*/  STS.U8 [R13+UR4+0x1480], R6 ;  /* 0x001480060d007988 */ /* 0x0009e80008000004 */
[----:B------:R-:W-:Y:S04]  /*56740*/  STL [R1+0x5008], R28 ;  /* 0x0050081c01007387 */ /* 0x000fe80000100800 */
[----:B------:R-:W-:Y:S04]  /*56750*/  STL [R1+0x500c], R27 ;  /* 0x00500c1b01007387 */ /* 0x000fe80000100800 */
[----:B0-----:R-:W2:Y:S04]  /*56760*/  LDL.LU R0, [R1+0x194] ;  /* 0x0001940001007983 */ /* 0x001ea80000300800 */
[----:B-1----:R-:W2:Y:S04]  /*56770*/  LDL.LU R8, [R1+0x190] ;  /* 0x0001900001087983 */ /* 0x002ea80000300800 */
[----:B---3--:R-:W3:Y:S04]  /*56780*/  LDL.LU R7, [R1+0x154] ;  /* 0x0001540001077983 */ /* 0x008ee80000300800 */
[----:B----4-:R-:W4:Y:S04]  /*56790*/  LDL.LU R29, [R1+0x150] ;  /* 0x00015000011d7983 */ /* 0x010f280000300800 */
[----:B------:R-:W4:Y:S04]  /*567a0*/  LDL.LU R6, [R1+0x114] ;  /* 0x0001140001067983 */ /* 0x000f280000300800 */
[----:B------:R-:W4:Y:S04]  /*567b0*/  LDL.LU R14, [R1+0x110] ;  /* 0x00011000010e7983 */ /* 0x000f280000300800 */
[----:B------:R-:W4:Y:S04]  /*567c0*/  LDL.LU R22, [R1+0xd0] ;  /* 0x0000d00001167983 */ /* 0x000f280000300800 */
[----:B------:R-:W4:Y:S04]  /*567d0*/  LDL.LU R21, [R1+0xcc] ;  /* 0x0000cc0001157983 */ /* 0x000f280000300800 */
[----:B------:R-:W4:Y:S04]  /*567e0*/  LDL.LU R12, [R1+0x88] ;  /* 0x00008800010c7983 */ /* 0x000f280000300800 */
[----:B------:R-:W4:Y:S04]  /*567f0*/  LDL.LU R17, [R1+0x84] ;  /* 0x0000840001117983 */ /* 0x000f280000300800 */
[----:B------:R-:W4:Y:S04]  /*56800*/  LDL.LU R19, [R1+0x48] ;  /* 0x0000480001137983 */ /* 0x000f280000300800 */
[----:B------:R0:W-:Y:S04]  /*56810*/  STS.U8 [R13+UR4+0x14c0], R5 ;  /* 0x0014c0050d007988 */ /* 0x0001e80008000004 */
[----:B--2---:R1:W-:Y:S04]  /*56820*/  STS.U8 [R13+UR4+0x1880], R3 ;  /* 0x001880030d007988 */ /* 0x0043e80008000004 */
[----:B0-----:R-:W2:Y:S01]  /*56830*/  LDL.LU R5, [R1+0x44] ;  /* 0x0000440001057983 */ /* 0x001ea20000300800 */
[----:B-1----:R-:W0:Y:S03]  /*56840*/  S2R R3, SR_TID.X ;  /* 0x0000000000037919 */ /* 0x002e260000002100 */
[----:B------:R1:W-:Y:S04]  /*56850*/  STS.U8 [R13+UR4+0x18c0], R4 ;  /* 0x0018c0040d007988 */ /* 0x0003e80008000004 */
[----:B-1----:R-:W2:Y:S01]  /*56860*/  LDL.LU R4, [R1+0x10] ;  /* 0x0000100001047983 */ /* 0x002ea20000300800 */
[----:B0-----:R-:W-:-:S03]  /*56870*/  LOP3.LUT R2, R3, 0x3f, RZ, 0xc0, !PT ;  /* 0x0000003f03027812 */ /* 0x001fc600078ec0ff */
[----:B------:R-:W2:Y:S04]  /*56880*/  LDL.LU R3, [R1+0xc] ;  /* 0x00000c0001037983 */ /* 0x000ea80000300800 */
[----:B------:R-:W-:Y:S04]  /*56890*/  STL [R1+0x5010], R24 ;  /* 0x0050101801007387 */ /* 0x000fe80000100800 */
[----:B------:R0:W-:Y:S04]  /*568a0*/  STS.U8 [R13+UR4+0x1c80], R24 ;  /* 0x001c80180d007988 */ /* 0x0001e80008000004 */
[----:B------:R-:W-:Y:S04]  /*568b0*/  STL [R1+0x5014], R23 ;  /* 0x0050141701007387 */ /* 0x000fe80000100800 */
[----:B------:R1:W-:Y:S04]  /*568c0*/  STS.U8 [R13+UR4+0x1cc0], R23 ;  /* 0x001cc0170d007988 */ /* 0x0003e80008000004 */
[----:B0-----:R-:W2:Y:S04]  /*568d0*/  LDL.LU R24, [R1+0x18c] ;  /* 0x00018c0001187983 */ /* 0x001ea80000300800 */
[----:B------:R-:W2:Y:S01]  /*568e0*/  LDL.LU R27, [R1+0x188] ;  /* 0x00018800011b7983 */ /* 0x000ea20000300800 */
[----:B-1----:R-:W-:-:S03]  /*568f0*/  LOP3.LUT R23, R2, 0x10, RZ, 0x3c, !PT ;  /* 0x0000001002177812 */ /* 0x002fc600078e3cff */
[----:B------:R-:W2:Y:S04]  /*56900*/  LDL.LU R28, [R1+0x14c] ;  /* 0x00014c00011c7983 */ /* 0x000ea80000300800 */
[----:B------:R-:W2:Y:S04]  /*56910*/  LDL.LU R20, [R1+0x148] ;  /* 0x0001480001147983 */ /* 0x000ea80000300800 */
[----:B------:R-:W2:Y:S04]  /*56920*/  LDL.LU R18, [R1+0x10c] ;  /* 0x00010c0001127983 */ /* 0x000ea80000300800 */
[----:B------:R-:W2:Y:S04]  /*56930*/  LDL.LU R16, [R1+0x108] ;  /* 0x0001080001107983 */ /* 0x000ea80000300800 */
[----:B------:R-:W2:Y:S04]  /*56940*/  LDL.LU R13, [R1+0xc8] ;  /* 0x0000c800010d7983 */ /* 0x000ea80000300800 */
[----:B------:R0:W-:Y:S04]  /*56950*/  STS.U8 [R23+UR4+0x100], R0 ;  /* 0x0001000017007988 */ /* 0x0001e80008000004 */
[----:B------:R1:W-:Y:S04]  /*56960*/  STS.U8 [R23+UR4+0x140], R8 ;  /* 0x0001400817007988 */ /* 0x0003e80008000004 */
[----:B---3--:R3:W-:Y:S04]  /*56970*/  STS.U8 [R23+UR4+0x500], R7 ;  /* 0x0005000717007988 */ /* 0x0087e80008000004 */
[----:B0-----:R-:W2:Y:S04]  /*56980*/  LDL.LU R0, [R1+0xc4] ;  /* 0x0000c40001007983 */ /* 0x001ea80000300800 */
[----:B-1----:R-:W2:Y:S04]  /*56990*/  LDL.LU R8, [R1+0x504c] ;  /* 0x00504c0001087983 */ /* 0x002ea80000300800 */
[----:B---3--:R-:W3:Y:S04]  /*569a0*/  LDL.LU R7, [R1+0x5048] ;  /* 0x0050480001077983 */ /* 0x008ee80000300800 */
[----:B----4-:R0:W-:Y:S04]  /*569b0*/  STS.U8 [R23+UR4+0x540], R29 ;  /* 0x0005401d17007988 */ /* 0x0101e80008000004 */
[----:B------:R1:W-:Y:S04]  /*569c0*/  STS.U8 [R23+UR4+0x900], R6 ;  /* 0x0009000617007988 */ /* 0x0003e80008000004 */
[----:B------:R4:W-:Y:S04]  /*569d0*/  STS.U8 [R23+UR4+0x940], R14 ;  /* 0x0009400e17007988 */ /* 0x0009e80008000004 */
[----:B0-----:R-:W3:Y:S04]  /*569e0*/  LDL.LU R29, [R1+0x5044] ;  /* 0x00504400011d7983 */ /* 0x001ee80000300800 */
[----:B-1----:R-:W3:Y:S04]  /*569f0*/  LDL.LU R6, [R1+0x5040] ;  /* 0x0050400001067983 */ /* 0x002ee80000300800 */
[----:B------:R0:W-:Y:S04]  /*56a00*/  STS.U8 [R23+UR4+0xd00], R22 ;  /* 0x000d001617007988 */ /* 0x0001e80008000004 */
[----:B----4-:R-:W4:Y:S04]  /*56a10*/  LDL.LU R14, [R1+0x80] ;  /* 0x00008000010e7983 */ /* 0x010f280000300800 */
[----:B------:R1:W-:Y:S04]  /*56a20*/  STS.U8 [R23+UR4+0xd40], R21 ;  /* 0x000d401517007988 */ /* 0x0003e80008000004 */
[----:B0-----:R-:W3:Y:S04]  /*56a30*/  LDL.LU R22, [R1+0x7c] ;  /* 0x00007c0001167983 */ /* 0x001ee80000300800 */
[----:B------:R0:W-:Y:S04]  /*56a40*/  STS.U8 [R23+UR4+0x1100], R12 ;  /* 0x0011000c17007988 */ /* 0x0001e80008000004 */
[----:B-1----:R-:W3:Y:S04]  /*56a50*/  LDL.LU R21, [R1+0x40] ;  /* 0x0000400001157983 */ /* 0x002ee80000300800 */
[----:B------:R1:W-:Y:S04]  /*56a60*/  STS.U8 [R23+UR4+0x1140], R17 ;  /* 0x0011401117007988 */ /* 0x0003e80008000004 */
[----:B0-----:R-:W3:Y:S04]  /*56a70*/  LDL.LU R12, [R1+0x3c] ;  /* 0x00003c00010c7983 */ /* 0x001ee80000300800 */
[----:B------:R0:W-:Y:S04]  /*56a80*/  STS.U8 [R23+UR4+0x1500], R19 ;  /* 0x0015001317007988 */ /* 0x0001e80008000004 */
[----:B-1----:R-:W3:Y:S04]  /*56a90*/  LDL.LU R17, [R1+0x8] ;  /* 0x0000080001117983 */ /* 0x002ee80000300800 */
[----:B0-----:R-:W3:Y:S04]  /*56aa0*/  LDL.LU R19, [R1+0x4] ;  /* 0x0000040001137983 */ /* 0x001ee80000300800 */
[----:B--2---:R0:W-:Y:S04]  /*56ab0*/  STS.U8 [R23+UR4+0x1540], R5 ;  /* 0x0015400517007988 */ /* 0x0041e80008000004 */
[----:B0-----:R-:W2:Y:S04]  /*56ac0*/  LDL.LU R5, [R1+0x503c] ;  /* 0x00503c0001057983 */ /* 0x001ea80000300800 */
[----:B------:R0:W-:Y:S04]  /*56ad0*/  STS.U8 [R23+UR4+0x1900], R4 ;  /* 0x0019000417007988 */ /* 0x0001e80008000004 */
[----:B------:R1:W-:Y:S04]  /*56ae0*/  STS.U8 [R23+UR4+0x1940], R3 ;  /* 0x0019400317007988 */ /* 0x0003e80008000004 */
[----:B0-----:R-:W4:Y:S04]  /*56af0*/  LDL.LU R4, [R1+0x5038] ;  /* 0x0050380001047983 */ /* 0x001f280000300800 */
[----:B-1----:R-:W3:Y:S01]  /*56b00*/  LDL.LU R3, [R1+0x5034] ;  /* 0x0050340001037983 */ /* 0x002ee20000300800 */
[----:B------:R-:W-:-:S03]  /*56b10*/  LOP3.LUT R2, R2, 0x18, RZ, 0x3c, !PT ;  /* 0x0000001802027812 */ /* 0x000fc600078e3cff */
[----:B---3--:R-:W-:Y:S04]  /*56b20*/  STS.U8 [R23+UR4+0x1d00], R3 ;  /* 0x001d000317007988 */ /* 0x008fe80008000004 */
[----:B----4-:R-:W-:Y:S04]  /*56b30*/  STS.U8 [R23+UR4+0x1d40], R4 ;  /* 0x001d400417007988 */ /* 0x010fe80008000004 */
[----:B------:R-:W-:Y:S04]  /*56b40*/  STS.U8 [R2+UR4+0x180], R24 ;  /* 0x0001801802007988 */ /* 0x000fe80008000004 */
[----:B------:R-:W-:Y:S04]  /*56b50*/  STS.U8 [R2+UR4+0x1c0], R27 ;  /* 0x0001c01b02007988 */ /* 0x000fe80008000004 */
[----:B------:R-:W-:Y:S04]  /*56b60*/  STS.U8 [R2+UR4+0x580], R28 ;  /* 0x0005801c02007988 */ /* 0x000fe80008000004 */
[----:B------:R-:W-:Y:S04]  /*56b70*/  STS.U8 [R2+UR4+0x5c0], R20 ;  /* 0x0005c01402007988 */ /* 0x000fe80008000004 */
[----:B------:R-:W-:Y:S04]  /*56b80*/  STS.U8 [R2+UR4+0x980], R18 ;  /* 0x0009801202007988 */ /* 0x000fe80008000004 */
[----:B------:R-:W-:Y:S04]  /*56b90*/  STS.U8 [R2+UR4+0x9c0], R16 ;  /* 0x0009c01002007988 */ /* 0x000fe80008000004 */
[----:B------:R-:W-:Y:S04]  /*56ba0*/  STS.U8 [R2+UR4+0xd80], R13 ;  /* 0x000d800d02007988 */ /* 0x000fe80008000004 */
[----:B------:R-:W-:Y:S04]  /*56bb0*/  STL [R1+0x5018], R4 ;  /* 0x0050180401007387 */ /* 0x000fe80000100800 */
[----:B------:R0:W-:Y:S04]  /*56bc0*/  STS.U8 [R2+UR4+0xdc0], R0 ;  /* 0x000dc00002007988 */ /* 0x0001e80008000004 */
[----:B0-----:R-:W3:Y:S04]  /*56bd0*/  LDL.LU R0, [R1+0x184] ;  /* 0x0001840001007983 */ /* 0x001ee80000300800 */
[----:B------:R-:W4:Y:S04]  /*56be0*/  LDL.LU R4, [R1+0x140] ;  /* 0x0001400001047983 */ /* 0x000f280000300800 */
[----:B------:R-:W4:Y:S04]  /*56bf0*/  LDL.LU R3, [R1+0x104] ;  /* 0x0001040001037983 */ /* 0x000f280000300800 */
[----:B------:R-:W4:Y:S04]  /*56c00*/  LDL.LU R23, [R1+0xfc] ;  /* 0x0000fc0001177983 */ /* 0x000f280000300800 */
[----:B------:R-:W4:Y:S04]  /*56c10*/  LDL.LU R24, [R1+0xc0] ;  /* 0x0000c00001187983 */ /* 0x000f280000300800 */
[----:B------:R-:W-:Y:S04]  /*56c20*/  STS.U8 [R2+UR4+0x1180], R14 ;  /* 0x0011800e02007988 */ /* 0x000fe80008000004 */
        /* <DEDUP_REMOVED lines=10> */
[----:B--2---:R-:W-:Y:S04]  /*56cd0*/  STS.U8 [R2+UR4+0x1d80], R5 ;  /* 0x001d800502007988 */ /* 0x004fe80008000004 */
[----:B------:R0:W-:Y:S01]  /*56ce0*/  STL [R1+0x501c], R5 ;  /* 0x00501c0501007387 */ /* 0x0001e20000100800 */
[----:B------:R-:W-:-:S03]  /*56cf0*/  LOP3.LUT R28, R11, 0x3f, RZ, 0xc0, !PT ;  /* 0x0000003f0b1c7812 */ /* 0x000fc600078ec0ff */
[----:B0-----:R-:W2:Y:S04]  /*56d00*/  LDL.LU R5, [R1+0x144] ;  /* 0x0001440001057983 */ /* 0x001ea80000300800 */
[----:B------:R-:W4:Y:S04]  /*56d10*/  LDL.LU R14, [R1+0x17c] ;  /* 0x00017c00010e7983 */ /* 0x000f280000300800 */
[----:B------:R-:W4:Y:S04]  /*56d20*/  LDL.LU R22, [R1+0x178] ;  /* 0x0001780001167983 */ /* 0x000f280000300800 */
[----:B------:R-:W4:Y:S04]  /*56d30*/  LDL.LU R21, [R1+0x13c] ;  /* 0x00013c0001157983 */ /* 0x000f280000300800 */
[----:B------:R-:W4:Y:S04]  /*56d40*/  LDL.LU R12, [R1+0x138] ;  /* 0x00013800010c7983 */ /* 0x000f280000300800 */
[----:B------:R-:W4:Y:S04]  /*56d50*/  LDL.LU R11, [R1+0xf8] ;  /* 0x0000f800010b7983 */ /* 0x000f280000300800 */
[----:B------:R-:W4:Y:S04]  /*56d60*/  LDL.LU R17, [R1+0xf4] ;  /* 0x0000f40001117983 */ /* 0x000f280000300800 */
[----:B------:R-:W4:Y:S04]  /*56d70*/  LDL.LU R19, [R1+0xb0] ;  /* 0x0000b00001137983 */ /* 0x000f280000300800 */
[----:B------:R-:W-:Y:S04]  /*56d80*/  STS.U8 [R2+UR4+0x1dc0], R6 ;  /* 0x001dc00602007988 */ /* 0x000fe80008000004 */
[----:B------:R0:W-:Y:S04]  /*56d90*/  STL [R1+0x5020], R6 ;  /* 0x0050200601007387 */ /* 0x0001e80000100800 */
[----:B0-----:R-:W2:Y:S01]  /*56da0*/  LDL.LU R6, [R1+0x180] ;  /* 0x0001800001067983 */ /* 0x001ea20000300800 */
[----:B------:R-:W-:-:S05]  /*56db0*/  LOP3.LUT R2, R28, 0x20, RZ, 0x3c, !PT ;  /* 0x000000201c027812 */ /* 0x000fca00078e3cff */
[----:B---3--:R0:W-:Y:S04]  /*56dc0*/  STS.U8 [R2+UR4+0x200], R0 ;  /* 0x0002000002007988 */ /* 0x0081e80008000004 */
[----:B0-----:R-:W3:Y:S04]  /*56dd0*/  LDL.LU R0, [R1+0x5030] ;  /* 0x0050300001007983 */ /* 0x001ee80000300800 */
[----:B--2---:R-:W-:Y:S04]  /*56de0*/  STS.U8 [R2+UR4+0x240], R6 ;  /* 0x0002400602007988 */ /* 0x004fe80008000004 */
[----:B------:R-:W-:Y:S04]  /*56df0*/  STS.U8 [R2+UR4+0x600], R5 ;  /* 0x0006000502007988 */ /* 0x000fe80008000004 */
[----:B----4-:R-:W-:Y:S04]  /*56e00*/  STS.U8 [R2+UR4+0x640], R4 ;  /* 0x0006400402007988 */ /* 0x010fe80008000004 */
[----:B------:R-:W-:Y:S04]  /*56e10*/  STS.U8 [R2+UR4+0xa00], R3 ;  /* 0x000a000302007988 */ /* 0x000fe80008000004 */
[----:B------:R-:W-:Y:S04]  /*56e20*/  STS.U8 [R2+UR4+0xa40], R23 ;  /* 0x000a401702007988 */ /* 0x000fe80008000004 */
[----:B------:R-:W-:Y:S04]  /*56e30*/  STS.U8 [R2+UR4+0xe00], R24 ;  /* 0x000e001802007988 */ /* 0x000fe80008000004 */
[----:B------:R0:W-:Y:S04]  /*56e40*/  STS.U8 [R2+UR4+0xe40], R20 ;  /* 0x000e401402007988 */ /* 0x0001e80008000004 */
[----:B------:R1:W-:Y:S04]  /*56e50*/  STS.U8 [R2+UR4+0x1200], R18 ;  /* 0x0012001202007988 */ /* 0x0003e80008000004 */
[----:B------:R2:W-:Y:S04]  /*56e60*/  STS.U8 [R2+UR4+0x1240], R16 ;  /* 0x0012401002007988 */ /* 0x0005e80008000004 */
[----:B0-----:R-:W4:Y:S04]  /*56e70*/  LDL.LU R20, [R1+0xac] ;  /* 0x0000ac0001147983 */ /* 0x001f280000300800 */
[----:B------:R0:W-:Y:S04]  /*56e80*/  STS.U8 [R2+UR4+0x1600], R13 ;  /* 0x0016000d02007988 */ /* 0x0001e80008000004 */
[----:B-1----:R-:W4:Y:S04]  /*56e90*/  LDL.LU R18, [R1+0x70] ;  /* 0x0000700001127983 */ /* 0x002f280000300800 */
[----:B--2---:R-:W2:Y:S04]  /*56ea0*/  LDL.LU R16, [R1+0x6c] ;  /* 0x00006c0001107983 */ /* 0x004ea80000300800 */
[----:B------:R-:W-:Y:S04]  /*56eb0*/  STS.U8 [R2+UR4+0x1640], R27 ;  /* 0x0016401b02007988 */ /* 0x000fe80008000004 */
[----:B0-----:R-:W2:Y:S04]  /*56ec0*/  LDL.LU R13, [R1+0x30] ;  /* 0x00003000010d7983 */ /* 0x001ea80000300800 */
[----:B---3--:R0:W-:Y:S04]  /*56ed0*/  STS.U8 [R2+UR4+0x1a00], R0 ;  /* 0x001a000002007988 */ /* 0x0081e80008000004 */
[----:B------:R-:W-:Y:S04]  /*56ee0*/  STS.U8 [R2+UR4+0x1a40], R29 ;  /* 0x001a401d02007988 */ /* 0x000fe80008000004 */
[----:B0-----:R-:W3:Y:S04]  /*56ef0*/  LDL.LU R0, [R1+0x502c] ;  /* 0x00502c0001007983 */ /* 0x001ee80000300800 */
[----:B------:R0:W-:Y:S04]  /*56f00*/  STL [R1+0x5024], R29 ;  /* 0x0050241d01007387 */ /* 0x0001e80000100800 */
[----:B------:R-:W-:Y:S04]  /*56f10*/  STS.U8 [R2+UR4+0x1e00], R7 ;  /* 0x001e000702007988 */ /* 0x000fe80008000004 */
[----:B------:R1:W-:Y:S04]  /*56f20*/  STL [R1+0x5028], R7 ;  /* 0x0050280701007387 */ /* 0x0003e80000100800 */
[----:B0-----:R-:W3:Y:S04]  /*56f30*/  LDL.LU R29, [R1+0x174] ;  /* 0x00017400011d7983 */ /* 0x001ee80000300800 */
[----:B------:R-:W3:Y:S01]  /*56f40*/  LDL.LU R6, [R1+0x170] ;  /* 0x0001700001067983 */ /* 0x000ee20000300800 */
[----:B-1----:R-:W-:-:S03]  /*56f50*/  LOP3.LUT R7, R28, 0x28, RZ, 0x3c, !PT ;  /* 0x000000281c077812 */ /* 0x002fc600078e3cff */
[----:B------:R-:W3:Y:S04]  /*56f60*/  LDL.LU R5, [R1+0x134] ;  /* 0x0001340001057983 */ /* 0x000ee80000300800 */
[----:B------:R-:W-:Y:S04]  /*56f70*/  STS.U8 [R2+UR4+0x1e40], R8 ;  /* 0x001e400802007988 */ /* 0x000fe80008000004 */
[----:B------:R-:W3:Y:S04]  /*56f80*/  LDL.LU R4, [R1+0x130] ;  /* 0x0001300001047983 */ /* 0x000ee80000300800 */
[----:B------:R-:W-:Y:S04]  /*56f90*/  STS.U8 [R7+UR4+0x280], R14 ;  /* 0x0002800e07007988 */ /* 0x000fe80008000004 */
[----:B------:R-:W3:Y:S04]  /*56fa0*/  LDL.LU R23, [R1+0xf0] ;  /* 0x0000f00001177983 */ /* 0x000ee80000300800 */
[----:B------:R-:W-:Y:S04]  /*56fb0*/  STS.U8 [R7+UR4+0x2c0], R22 ;  /* 0x0002c01607007988 */ /* 0x000fe80008000004 */
[----:B------:R-:W3:Y:S04]  /*56fc0*/  LDL.LU R24, [R1+0xec] ;  /* 0x0000ec0001187983 */ /* 0x000ee80000300800 */
[----:B------:R-:W-:Y:S04]  /*56fd0*/  STS.U8 [R7+UR4+0x680], R21 ;  /* 0x0006801507007988 */ /* 0x000fe80008000004 */
[----:B------:R-:W3:Y:S04]  /*56fe0*/  LDL.LU R27, [R1+0xa8] ;  /* 0x0000a800011b7983 */ /* 0x000ee80000300800 */
[----:B------:R0:W-:Y:S04]  /*56ff0*/  STS.U8 [R7+UR4+0x6c0], R12 ;  /* 0x0006c00c07007988 */ /* 0x0001e80008000004 */
[----:B------:R-:W3:Y:S04]  /*57000*/  LDL.LU R28, [R1+0xa4] ;  /* 0x0000a400011c7983 */ /* 0x000ee80000300800 */
[----:B------:R1:W-:Y:S04]  /*57010*/  STS.U8 [R7+UR4+0xa80], R11 ;  /* 0x000a800b07007988 */ /* 0x0003e80008000004 */
[----:B0-----:R-:W3:Y:S04]  /*57020*/  LDL.LU R12, [R1+0x68] ;  /* 0x00006800010c7983 */ /* 0x001ee80000300800 */
[----:B------:R0:W-:Y:S04]  /*57030*/  STS.U8 [R7+UR4+0xac0], R17 ;  /* 0x000ac01107007988 */ /* 0x0001e80008000004 */
[----:B-1----:R-:W3:Y:S04]  /*57040*/  LDL.LU R11, [R1+0x64] ;  /* 0x00006400010b7983 */ /* 0x002ee80000300800 */
[----:B------:R1:W-:Y:S04]  /*57050*/  STS.U8 [R7+UR4+0xe80], R19 ;  /* 0x000e801307007988 */ /* 0x0003e80008000004 */
[----:B0-----:R-:W3:Y:S04]  /*57060*/  LDL.LU R17, [R1+0x28] ;  /* 0x0000280001117983 */ /* 0x001ee80000300800 */
[----:B-1----:R-:W3:Y:S04]  /*57070*/  LDL.LU R19, [R1+0x24] ;  /* 0x0000240001137983 */ /* 0x002ee80000300800 */
[----:B------:R-:W3:Y:S01]  /*57080*/  LDL.LU R3, [R1+0x16c] ;  /* 0x00016c0001037983 */ /* 0x000ee20000300800 */
[----:B------:R-:W-:-:S03]  /*57090*/  LOP3.LUT R14, R15, 0x30, RZ, 0x3c, !PT ;  /* 0x000000300f0e7812 */ /* 0x000fc600078e3cff */
[----:B------:R-:W3:Y:S04]  /*570a0*/  LDL.LU R2, [R1+0x168] ;  /* 0x0001680001027983 */ /* 0x000ee80000300800 */
[----:B------:R-:W3:Y:S04]  /*570b0*/  LDL.LU R22, [R1+0x12c] ;  /* 0x00012c0001167983 */ /* 0x000ee80000300800 */
[----:B------:R-:W3:Y:S04]  /*570c0*/  LDL.LU R21, [R1+0x128] ;  /* 0x0001280001157983 */ /* 0x000ee80000300800 */
[----:B----4-:R0:W-:Y:S04]  /*570d0*/  STS.U8 [R7+UR4+0xec0], R20 ;  /* 0x000ec01407007988 */ /* 0x0101e80008000004 */
[----:B------:R1:W-:Y:S04]  /*570e0*/  STS.U8 [R7+UR4+0x1280], R18 ;  /* 0x0012801207007988 */ /* 0x0003e80008000004 */
[----:B--2---:R2:W-:Y:S04]  /*570f0*/  STS.U8 [R7+UR4+0x12c0], R16 ;  /* 0x0012c01007007988 */ /* 0x0045e80008000004 */
[----:B0-----:R-:W4:Y:S04]  /*57100*/  LDL.LU R20, [R1+0xe8] ;  /* 0x0000e80001147983 */ /* 0x001f280000300800 */
[----:B------:R0:W-:Y:S04]  /*57110*/  STS.U8 [R7+UR4+0x1680], R13 ;  /* 0x0016800d07007988 */ /* 0x0001e80008000004 */
[----:B-1----:R-:W4:Y:S04]  /*57120*/  LDL.LU R18, [R1+0xe4] ;  /* 0x0000e40001127983 */ /* 0x002f280000300800 */
[----:B--2---:R-:W2:Y:S04]  /*57130*/  LDL.LU R16, [R1+0xa0] ;  /* 0x0000a00001107983 */ /* 0x004ea80000300800 */
[----:B0-----:R-:W2:Y:S04]  /*57140*/  LDL.LU R13, [R1+0x9c] ;  /* 0x00009c00010d7983 */ /* 0x001ea80000300800 */
[----:B---3--:R0:W-:Y:S04]  /*57150*/  STS.U8 [R7+UR4+0x16c0], R0 ;  /* 0x0016c00007007988 */ /* 0x0081e80008000004 */
[----:B------:R-:W-:Y:S04]  /*57160*/  STS.U8 [R7+UR4+0x1a80], R26 ;  /* 0x001a801a07007988 */ /* 0x000fe80008000004 */
[----:B------:R-:W-:Y:S04]  /*57170*/  STS.U8 [R7+UR4+0x1ac0], R25 ;  /* 0x001ac01907007988 */ /* 0x000fe80008000004 */
[----:B------:R-:W-:Y:S04]  /*57180*/  STS.U8 [R7+UR4+0x1e80], R9 ;  /* 0x001e800907007988 */ /* 0x000fe80008000004 */
[----:B0-----:R-:W3:Y:S04]  /*57190*/  LDL.LU R0, [R1+0x60] ;  /* 0x0000600001007983 */ /* 0x001ee80000300800 */
[----:B------:R0:W-:Y:S04]  /*571a0*/  STS.U8 [R7+UR4+0x1ec0], R10 ;  /* 0x001ec00a07007988 */ /* 0x0001e80008000004 */
[----:B------:R1:W-:Y:S04]  /*571b0*/  STS.U8 [R14+UR4+0x300], R29 ;  /* 0x0003001d0e007988 */ /* 0x0003e80008000004 */
[----:B------:R1:W-:Y:S04]  /*571c0*/  STS.U8 [R14+UR4+0x340], R6 ;  /* 0x000340060e007988 */ /* 0x0003e80008000004 */
[----:B0-----:R-:W3:Y:S04]  /*571d0*/  LDL.LU R7, [R1+0x5028] ;  /* 0x0050280001077983 */ /* 0x001ee80000300800 */
[----:B-1----:R-:W3:Y:S04]  /*571e0*/  LDL.LU R29, [R1+0x5024] ;  /* 0x00502400011d7983 */ /* 0x002ee80000300800 */
[----:B------:R-:W3:Y:S04]  /*571f0*/  LDL.LU R6, [R1+0x5020] ;  /* 0x0050200001067983 */ /* 0x000ee80000300800 */
        /* <DEDUP_REMOVED lines=15> */
[----:B0-----:R-:W4:Y:S04]  /*572f0*/  LDL.LU R12, [R1+0x5004] ;  /* 0x00500400010c7983 */ /* 0x001f280000300800 */
[----:B-1----:R-:W2:Y:S04]  /*57300*/  LDL.LU R11, [R1+0x5000] ;  /* 0x00500000010b7983 */ /* 0x002ea80000300800 */
[----:B------:R-:W3:Y:S04]  /*57310*/  LDL.LU R17, [R1+0x4ffc] ;  /* 0x004ffc0001117983 */ /* 0x000ee80000300800 */
[----:B------:R0:W-:Y:S04]  /*57320*/  STS.U8 [R14+UR4+0x1740], R19 ;  /* 0x001740130e007988 */ /* 0x0001e80008000004 */
[----:B0-----:R-:W4:Y:S01]  /*57330*/  LDL.LU R19, [R1+0x4ff8] ;  /* 0x004ff80001137983 */ /* 0x001f220000300800 */
[----:B------:R-:W-:-:S03]  /*57340*/  LOP3.LUT R15, R15, 0x38, RZ, 0x3c, !PT ;  /* 0x000000380f0f7812 */ /* 0x000fc600078e3cff */
[----:B----4-:R-:W-:Y:S04]  /*57350*/  STS.U8 [R14+UR4+0x1b00], R19 ;  /* 0x001b00130e007988 */ /* 0x010fe80008000004 */
[----:B---3--:R-:W-:Y:S04]  /*57360*/  STS.U8 [R14+UR4+0x1b40], R17 ;  /* 0x001b40110e007988 */ /* 0x008fe80008000004 */
[----:B--2---:R-:W-:Y:S04]  /*57370*/  STS.U8 [R14+UR4+0x1f00], R11 ;  /* 0x001f000b0e007988 */ /* 0x004fe80008000004 */
[----:B------:R0:W-:Y:S04]  /*57380*/  STS.U8 [R14+UR4+0x1f40], R12 ;  /* 0x001f400c0e007988 */ /* 0x0001e80008000004 */
[----:B------:R1:W-:Y:S04]  /*57390*/  STS.U8 [R15+UR4+0x380], R3 ;  /* 0x000380030f007988 */ /* 0x0003e80008000004 */
[----:B------:R2:W-:Y:S04]  /*573a0*/  STS.U8 [R15+UR4+0x3c0], R2 ;  /* 0x0003c0020f007988 */ /* 0x0005e80008000004 */
[----:B0-----:R-:W3:Y:S04]  /*573b0*/  LDL.LU R14, [R1+0x4ff4] ;  /* 0x004ff400010e7983 */ /* 0x001ee80000300800 */
[----:B-1----:R-:W4:Y:S04]  /*573c0*/  LDL R3, [R1+0x3df8] ;  /* 0x003df80001037983 */ /* 0x002f280000100800 */
[----:B--2---:R-:W4:Y:S04]  /*573d0*/  LDL R2, [R1+0x3e14] ;  /* 0x003e140001027983 */ /* 0x004f280000100800 */
[----:B------:R0:W-:Y:S04]  /*573e0*/  STS.U8 [R15+UR4+0x780], R22 ;  /* 0x000780160f007988 */ /* 0x0001e80008000004 */
[----:B------:R1:W-:Y:S04]  /*573f0*/  STS.U8 [R15+UR4+0x7c0], R21 ;  /* 0x0007c0150f007988 */ /* 0x0003e80008000004 */
[----:B------:R2:W-:Y:S04]  /*57400*/  STS.U8 [R15+UR4+0xb80], R20 ;  /* 0x000b80140f007988 */ /* 0x0005e80008000004 */
[----:B0-----:R-:W3:Y:S04]  /*57410*/  LDL.LU R22, [R1+0x4ff0] ;  /* 0x004ff00001167983 */ /* 0x001ee80000300800 */
[----:B-1----:R-:W4:Y:S04]  /*57420*/  LDL.LU R21, [R1+0x4fec] ;  /* 0x004fec0001157983 */ /* 0x002f280000300800 */
[----:B--2---:R-:W2:Y:S04]  /*57430*/  LDL.LU R20, [R1+0x4fe8] ;  /* 0x004fe80001147983 */ /* 0x004ea80000300800 */
[----:B------:R0:W-:Y:S04]  /*57440*/  STS.U8 [R15+UR4+0xbc0], R18 ;  /* 0x000bc0120f007988 */ /* 0x0001e80008000004 */
[----:B------:R1:W-:Y:S04]  /*57450*/  STS.U8 [R15+UR4+0xf80], R16 ;  /* 0x000f80100f007988 */ /* 0x0003e80008000004 */
[----:B------:R1:W-:Y:S04]  /*57460*/  STS.U8 [R15+UR4+0xfc0], R13 ;  /* 0x000fc00d0f007988 */ /* 0x0003e80008000004 */
[----:B0-----:R-:W3:Y:S04]  /*57470*/  LDL.LU R18, [R1+0x4fe4] ;  /* 0x004fe40001127983 */ /* 0x001ee80000300800 */
[----:B-1----:R-:W4:Y:S04]  /*57480*/  LDL.LU R16, [R1+0x4fe0] ;  /* 0x004fe00001107983 */ /* 0x002f280000300800 */
[----:B------:R-:W2:Y:S04]  /*57490*/  LDL.LU R13, [R1+0x4fdc] ;  /* 0x004fdc00010d7983 */ /* 0x000ea80000300800 */
[----:B------:R0:W-:Y:S04]  /*574a0*/  STS.U8 [R15+UR4+0x1380], R0 ;  /* 0x001380000f007988 */ /* 0x0001e80008000004 */
[----:B0-----:R-:W3:Y:S04]  /*574b0*/  LDL.LU R0, [R1+0x4fd8] ;  /* 0x004fd80001007983 */ /* 0x001ee80000300800 */
[----:B---3--:R0:W-:Y:S04]  /*574c0*/  STS.U8 [R15+UR4+0x13c0], R0 ;  /* 0x0013c0000f007988 */ /* 0x0081e80008000004 */
[----:B0-----:R-:W3:Y:S04]  /*574d0*/  LDL.LU R0, [R1+0x4fd4] ;  /* 0x004fd40001007983 */ /* 0x001ee80000300800 */
[----:B--2---:R-:W-:Y:S04]  /*574e0*/  STS.U8 [R15+UR4+0x1780], R13 ;  /* 0x0017800d0f007988 */ /* 0x004fe80008000004 */
[----:B----4-:R-:W-:Y:S04]  /*574f0*/  STS.U8 [R15+UR4+0x17c0], R16 ;  /* 0x0017c0100f007988 */ /* 0x010fe80008000004 */
[----:B------:R-:W-:Y:S04]  /*57500*/  STS.U8 [R15+UR4+0x1b80], R18 ;  /* 0x001b80120f007988 */ /* 0x000fe80008000004 */
[----:B------:R-:W-:Y:S04]  /*57510*/  STS.U8 [R15+UR4+0x1bc0], R20 ;  /* 0x001bc0140f007988 */ /* 0x000fe80008000004 */
[----:B------:R-:W-:Y:S04]  /*57520*/  STS.U8 [R15+UR4+0x1f80], R21 ;  /* 0x001f80150f007988 */ /* 0x000fe80008000004 */
[----:B------:R0:W-:Y:S04]  /*57530*/  STS.U8 [R15+UR4+0x1fc0], R22 ;  /* 0x001fc0160f007988 */ /* 0x0001e80008000004 */
[----:B0-----:R-:W2:Y:S01]  /*57540*/  LDL.LU R15, [R1+0x4fd0] ;  /* 0x004fd000010f7983 */ /* 0x001ea20000300800 */
[----:B------:R-:W-:Y:S01]  /*57550*/  BAR.SYNC.DEFER_BLOCKING 0x0 ;  /* 0x0000000000007b1d */ /* 0x000fe20000010000 */
[----:B---3--:R-:W-:-:S06]  /*57560*/  PRMT R0, RZ, 0x7610, R0 ;  /* 0x00007610ff007816 */ /* 0x008fcc0000000000 */
[----:B------:R-:W3:Y:S04]  /*57570*/  @!P1 LDG.E.U8 R0, desc[UR32][R2.64] ;  /* 0x0000002002009981 */ /* 0x000ee8000c1e1100 */
[----:B---3--:R0:W-:Y:S04]  /*57580*/  STL [R1+0x1858], R0 ;  /* 0x0018580001007387 */ /* 0x0081e80000100800 */
[----:B0-----:R-:W3:Y:S04]  /*57590*/  LDL.LU R0, [R1+0x4fcc] ;  /* 0x004fcc0001007983 */ /* 0x001ee80000300800 */
[----:B------:R-:W4:Y:S04]  /*575a0*/  LDL R2, [R1+0x3de8] ;  /* 0x003de80001027983 */ /* 0x000f280000100800 */
[----:B------:R-:W4:Y:S01]  /*575b0*/  LDL R3, [R1+0x3e0c] ;  /* 0x003e0c0001037983 */ /* 0x000f220000100800 */
[----:B--2---:R-:W-:-:S02]  /*575c0*/  PRMT R15, RZ, 0x7610, R15 ;  /* 0x00007610ff0f7816 */ /* 0x004fc4000000000f */
[----:B----4-:R-:W-:-:S04]  /*575d0*/  @!P0 LOP3.LUT R3, R3, R2, RZ, 0x3c, !PT ;  /* 0x0000000203038212 */ /* 0x010fc800078e3cff */
[----:B------:R-:W-:-:S04]  /*575e0*/  @!P0 LOP3.LUT R2, R3, R2, RZ, 0x3c, !PT ;  /* 0x0000000203028212 */ /* 0x000fc800078e3cff */
[----:B------:R-:W-:-:S05]  /*575f0*/  @!P0 LOP3.LUT R3, R3, R2, RZ, 0x3c, !PT ;  /* 0x0000000203038212 */ /* 0x000fca00078e3cff */
[----:B------:R-:W2:Y:S04]  /*57600*/  @!P0 LDG.E.U8 R15, desc[UR32][R2.64] ;  /* 0x00000020020f8981 */ /* 0x000ea8000c1e1100 */
[----:B--2---:R0:W-:Y:S04]  /*57610*/  STL [R1+0x1854], R15 ;  /* 0x0018540f01007387 */ /* 0x0041e80000100800 */
[----:B0-----:R-:W2:Y:S04]  /*57620*/  LDL.LU R15, [R1+0x4fc8] ;  /* 0x004fc800010f7983 */ /* 0x001ea80000300800 */
[----:B------:R-:W4:Y:S04]  /*57630*/  LDL R2, [R1+0x1e30] ;  /* 0x001e300001027983 */ /* 0x000f280000100800 */
[----:B------:R-:W4:Y:S01]  /*57640*/  LDL R3, [R1+0x38f0] ;  /* 0x0038f00001037983 */ /* 0x000f220000100800 */
[----:B---3--:R-:W-:-:S02]  /*57650*/  PRMT R0, RZ, 0x7610, R0 ;  /* 0x00007610ff007816 */ /* 0x008fc40000000000 */
[----:B----4-:R-:W-:-:S04]  /*57660*/  @!P0 LOP3.LUT R3, R3, R2, RZ, 0x3c, !PT ;  /* 0x0000000203038212 */ /* 0x010fc800078e3cff */
[----:B------:R-:W-:-:S04]  /*57670*/  @!P0 LOP3.LUT R2, R3, R2, RZ, 0x3c, !PT ;  /* 0x0000000203028212 */ /* 0x000fc800078e3cff */
[----:B------:R-:W-:-:S05]  /*57680*/  @!P0 LOP3.LUT R3, R3, R2, RZ, 0x3c, !PT ;  /* 0x0000000203038212 */ /* 0x000fca00078e3cff */
        /* <DEDUP_REMOVED lines=8753> */
[----:B------:R-:W-:-:S02]  /*799a0*/  PRMT R24, RZ, 0x7610, R24 ;  /* 0x00007610ff187816 */ /* 0x000fc40000000018 */
[----:B----4-:R-:W-:-:S04]  /*799b0*/  @!P1 LOP3.LUT R3, R3, R2, RZ, 0x3c, !PT ;  /* 0x0000000203039212 */ /* 0x010fc800078e3cff */
[----:B------:R-:W-:-:S04]  /*799c0*/  @!P1 LOP3.LUT R2, R3, R2, RZ, 0x3c, !PT ;  /* 0x0000000203029212 */ /* 0x000fc800078e3cff */
[----:B------:R-:W-:-:S05]  /*799d0*/  @!P1 LOP3.LUT R3, R3, R2, RZ, 0x3c, !PT ;  /* 0x0000000203039212 */ /* 0x000fca00078e3cff */
[----:B------:R0:W4:Y:S04]  /*799e0*/  @!P1 LDG.E.U8 R24, desc[UR32][R2.64] ;  /* 0x0000002002189981 */ /* 0x000128000c1e1100 */
[----:B------:R-:W0:Y:S04]  /*799f0*/  LDL R2, [R1+0x3c68] ;  /* 0x003c680001027983 */ /* 0x000e280000100800 */
[----:B------:R-:W0:Y:S01]  /*79a00*/  LDL R3, [R1+0x3ca4] ;  /* 0x003ca40001037983 */ /* 0x000e220000100800 */
[----:B---3--:R-:W-:Y:S02]  /*79a10*/  PRMT R0, RZ, 0x7610, R0 ;  /* 0x00007610ff007816 */ /* 0x008fe40000000000 */
[----:B0-----:R-:W-:-:S04]  /*79a20*/  @!P0 LOP3.LUT R3, R3, R2, RZ, 0x3c, !PT ;  /* 0x0000000203038212 */ /* 0x001fc800078e3cff */
[----:B------:R-:W-:-:S04]  /*79a30*/  @!P0 LOP3.LUT R2, R3, R2, RZ, 0x3c, !PT ;  /* 0x0000000203028212 */ /* 0x000fc800078e3cff */
[----:B------:R-:W-:-:S05]  /*79a40*/  @!P0 LOP3.LUT R3, R3, R2, RZ, 0x3c, !PT ;  /* 0x0000000203038212 */ /* 0x000fca00078e3cff */
[----:B------:R-:W3:Y:S04]  /*79a50*/  @!P0 LDG.E.U8 R0, desc[UR32][R2.64] ;  /* 0x0000002002008981 */ /* 0x000ee8000c1e1100 */
[----:B----4-:R0:W-:Y:S04]  /*79a60*/  STL [R1+0x70], R24 ;  /* 0x0000701801007387 */ /* 0x0101e80000100800 */
[----:B0-----:R-:W4:Y:S04]  /*79a70*/  LDL R24, [R1+0x3cd0] ;  /* 0x003cd00001187983 */ /* 0x001f280000100800 */
        /* <DEDUP_REMOVED lines=38> */
[----:B------:R-:W4:Y:S01]  /*79ce0*/  LDL R3, [R1+0x3c9c] ;  /* 0x003c9c0001037983 */ /* 0x000f220000100800 */
[----:B--2---:R-:W-:Y:S01]  /*79cf0*/  PRMT R15, RZ, 0x7610, R15 ;  /* 0x00007610ff0f7816 */ /* 0x004fe2000000000f */
[----:B------:R-:W-:-:S02]  /*79d00*/  @!P1 IMAD.MOV.U32 R2, RZ, RZ, R24 ;  /* 0x000000ffff029224 */ /* 0x000fc400078e0018 */
[----:B------:R-:W2:Y:S04]  /*79d10*/  LDL R24, [R1+0x3cf4] ;  /* 0x003cf40001187983 */ /* 0x000ea80000100800 */
[----:B----4-:R-:W4:Y:S04]  /*79d20*/  @!P1 LDG.E.U8 R15, desc[UR32][R2.64] ;  /* 0x00000020020f9981 */ /* 0x010f28000c1e1100 */
[----:B----4-:R0:W-:Y:S04]  /*79d30*/  STL [R1+0x58], R15 ;  /* 0x0000580f01007387 */ /* 0x0101e80000100800 */
[----:B0-----:R-:W4:Y:S04]  /*79d40*/  LDL.LU R15, [R1+0x4080] ;  /* 0x00408000010f7983 */ /* 0x001f280000300800 */
[----:B------:R-:W2:Y:S04]  /*79d50*/  LDL R2, [R1+0x3c98] ;  /* 0x003c980001027983 */ /* 0x000ea80000100800 */
[----:B------:R-:W2:Y:S01]  /*79d60*/  LDL R3, [R1+0x3cd4] ;  /* 0x003cd40001037983 */ /* 0x000ea20000100800 */
[----:B---3--:R-:W-:-:S02]  /*79d70*/  PRMT R0, RZ, 0x7610, R0 ;  /* 0x00007610ff007816 */ /* 0x008fc40000000000 */
[----:B--2---:R-:W-:-:S04]  /*79d80*/  @!P0 LOP3.LUT R3, R3, R2, RZ, 0x3c, !PT ;  /* 0x0000000203038212 */ /* 0x004fc800078e3cff */
[----:B------:R-:W-:-:S04]  /*79d90*/  @!P0 LOP3.LUT R2, R3, R2, RZ, 0x3c, !PT ;  /* 0x0000000203028212 */ /* 0x000fc800078e3cff */
[----:B------:R-:W-:-:S05]  /*79da0*/  @!P0 LOP3.LUT R3, R3, R2, RZ, 0x3c, !PT ;  /* 0x0000000203038212 */ /* 0x000fca00078e3cff */
[----:B------:R-:W2:Y:S04]  /*79db0*/  @!P0 LDG.E.U8 R0, desc[UR32][R2.64] ;  /* 0x0000002002008981 */ /* 0x000ea8000c1e1100 */
[----:B--2---:R0:W-:Y:S04]  /*79dc0*/  STL [R1+0x54], R0 ;  /* 0x0000540001007387 */ /* 0x0041e80000100800 */
[----:B0-----:R-:W2:Y:S04]  /*79dd0*/  LDL.LU R0, [R1+0x407c] ;  /* 0x00407c0001007983 */ /* 0x001ea80000300800 */
[----:B------:R-:W3:Y:S04]  /*79de0*/  LDL R2, [R1+0x3cac] ;  /* 0x003cac0001027983 */ /* 0x000ee80000100800 */
[----:B------:R-:W3:Y:S01]  /*79df0*/  LDL R3, [R1+0x3ce0] ;  /* 0x003ce00001037983 */ /* 0x000ee20000100800 */
[----:B----4-:R-:W-:-:S02]  /*79e00*/  PRMT R15, RZ, 0x7610, R15 ;  /* 0x00007610ff0f7816 */ /* 0x010fc4000000000f */
[----:B---3--:R-:W-:-:S04]  /*79e10*/  @!P1 LOP3.LUT R3, R3, R2, RZ, 0x3c, !PT ;  /* 0x0000000203039212 */ /* 0x008fc800078e3cff */
        /* <DEDUP_REMOVED lines=11> */
[----:B------:R-:W2:Y:S01]  /*79ed0*/  @!P0 LDG.E.U8 R0, desc[UR32][R2.64] ;  /* 0x0000002002008981 */ /* 0x000ea2000c1e1100 */
[----:B------:R-:W-:-:S03]  /*79ee0*/  PRMT R25, RZ, 0x7610, R25 ;  /* 0x00007610ff197816 */ /* 0x000fc60000000019 */
[----:B--2---:R0:W-:Y:S04]  /*79ef0*/  STL [R1+0x4c], R0 ;  /* 0x00004c0001007387 */ /* 0x0041e80000100800 */
[----:B0-----:R-:W2:Y:S04]  /*79f00*/  LDL.LU R0, [R1+0x4074] ;  /* 0x0040740001007983 */ /* 0x001ea80000300800 */
[----:B------:R-:W4:Y:S01]  /*79f10*/  LDL R3, [R1+0x3cbc] ;  /* 0x003cbc0001037983 */ /* 0x000f220000100800 */
[----:B------:R-:W-:Y:S01]  /*79f20*/  @!P1 IMAD.MOV.U32 R2, RZ, RZ, R26 ;  /* 0x000000ffff029224 */ /* 0x000fe200078e001a */
[----:B------:R-:W-:-:S02]  /*79f30*/  PRMT R22, RZ, 0x7610, R22 ;  /* 0x00007610ff167816 */ /* 0x000fc40000000016 */
[----:B------:R-:W3:Y:S04]  /*79f40*/  LDL R26, [R1+0x3cd8] ;  /* 0x003cd800011a7983 */ /* 0x000ee80000100800 */
[----:B----4-:R0:W4:Y:S04]  /*79f50*/  @!P1 LDG.E.U8 R25, desc[UR32][R2.64] ;  /* 0x0000002002199981 */ /* 0x010128000c1e1100 */
[----:B------:R-:W3:Y:S01]  /*79f60*/  LDL R3, [R1+0x3cb8] ;  /* 0x003cb80001037983 */ /* 0x000ee20000100800 */
[----:B0-----:R-:W-:-:S03]  /*79f70*/  @!P0 IMAD.MOV.U32 R2, RZ, RZ, R24 ;  /* 0x000000ffff028224 */ /* 0x001fc600078e0018 */
[----:B----4-:R0:W-:Y:S01]  /*79f80*/  STL [R1+0x48], R25 ;  /* 0x0000481901007387 */ /* 0x0101e20000100800 */
[----:B--2---:R-:W-:-:S03]  /*79f90*/  PRMT R0, RZ, 0x7610, R0 ;  /* 0x00007610ff007816 */ /* 0x004fc60000000000 */
[----:B------:R-:W2:Y:S04]  /*79fa0*/  LDL R24, [R1+0x3cec] ;  /* 0x003cec0001187983 */ /* 0x000ea80000100800 */
[----:B---3--:R1:W3:Y:S04]  /*79fb0*/  @!P0 LDG.E.U8 R22, desc[UR32][R2.64] ;  /* 0x0000002002168981 */ /* 0x0082e8000c1e1100 */
[----:B0-----:R-:W4:Y:S04]  /*79fc0*/  LDL R25, [R1+0x3d14] ;  /* 0x003d140001197983 */ /* 0x001f280000100800 */
[----:B------:R-:W1:Y:S04]  /*79fd0*/  LDL R2, [R1+0x3ccc] ;  /* 0x003ccc0001027983 */ /* 0x000e680000100800 */
[----:B------:R-:W1:Y:S02]  /*79fe0*/  LDL R3, [R1+0x3d00] ;  /* 0x003d000001037983 */ /* 0x000e640000100800 */
[----:B-1----:R-:W-:-:S04]  /*79ff0*/  @!P1 LOP3.LUT R3, R3, R2, RZ, 0x3c, !PT ;  /* 0x0000000203039212 */ /* 0x002fc800078e3cff */
[----:B------:R-:W-:-:S04]  /*7a000*/  @!P1 LOP3.LUT R2, R3, R2, RZ, 0x3c, !PT ;  /* 0x0000000203029212 */ /* 0x000fc800078e3cff */
[----:B------:R-:W-:-:S05]  /*7a010*/  @!P1 LOP3.LUT R3, R3, R2, RZ, 0x3c, !PT ;  /* 0x0000000203039212 */ /* 0x000fca00078e3cff */
[----:B------:R-:W2:Y:S04]  /*7a020*/  @!P1 LDG.E.U8 R0, desc[UR32][R2.64] ;  /* 0x0000002002009981 */ /* 0x000ea8000c1e1100 */
[----:B---3--:R0:W-:Y:S04]  /*7a030*/  STL [R1+0x44], R22 ;  /* 0x0000441601007387 */ /* 0x0081e80000100800 */
[----:B0-----:R-:W3:Y:S04]  /*7a040*/  LDL R22, [R1+0x3d20] ;  /* 0x003d200001167983 */ /* 0x001ee80000100800 */
[----:B--2---:R0:W-:Y:S04]  /*7a050*/  STL [R1+0x40], R0 ;  /* 0x0000400001007387 */ /* 0x0041e80000100800 */
[----:B0-----:R-:W2:Y:S04]  /*7a060*/  LDL.LU R0, [R1+0x4070] ;  /* 0x0040700001007983 */ /* 0x001ea80000300800 */
        /* <DEDUP_REMOVED lines=9> */
[----:B--2---:R-:W-:Y:S02]  /*7a100*/  PRMT R0, RZ, 0x7610, R0 ;  /* 0x00007610ff007816 */ /* 0x004fe40000000000 */
[----:B------:R-:W-:-:S02]  /*7a110*/  PRMT R12, RZ, 0x7610, R12 ;  /* 0x00007610ff0c7816 */ /* 0x000fc4000000000c */
[----:B0-----:R-:W-:-:S04]  /*7a120*/  @!P1 LOP3.LUT R3, R3, R2, RZ, 0x3c, !PT ;  /* 0x0000000203039212 */ /* 0x001fc800078e3cff */
[----:B------:R-:W-:-:S04]  /*7a130*/  @!P1 LOP3.LUT R2, R3, R2, RZ, 0x3c, !PT ;  /* 0x0000000203029212 */ /* 0x000fc800078e3cff */
[----:B------:R-:W-:-:S05]  /*7a140*/  @!P1 LOP3.LUT R3, R3, R2, RZ, 0x3c, !PT ;  /* 0x0000000203039212 */ /* 0x000fca00078e3cff */
[----:B------:R0:W2:Y:S02]  /*7a150*/  @!P1 LDG.E.U8 R0, desc[UR32][R2.64] ;  /* 0x0000002002009981 */ /* 0x0000a4000c1e1100 */
[----:B0-----:R-:W-:Y:S02]  /*7a160*/  @!P0 IMAD.MOV.U32 R2, RZ, RZ, R25 ;  /* 0x000000ffff028224 */ /* 0x001fe400078e0019 */
[----:B------:R-:W-:-:S05]  /*7a170*/  @!P0 IMAD.MOV.U32 R3, RZ, RZ, R26 ;  /* 0x000000ffff038224 */ /* 0x000fca00078e001a */
[----:B------:R3:W2:Y:S01]  /*7a180*/  @!P0 LDG.E.U8 R12, desc[UR32][R2.64] ;  /* 0x00000020020c8981 */ /* 0x0006a2000c1e1100 */
[----:B------:R-:W-:-:S03]  /*7a190*/  PRMT R6, RZ, 0x7610, R6 ;  /* 0x00007610ff067816 */ /* 0x000fc60000000006 */
[----:B----4-:R0:W-:Y:S01]  /*7a1a0*/  STL [R1+0x3c], R13 ;  /* 0x00003c0d01007387 */ /* 0x0101e20000100800 */
[----:B---3--:R-:W-:Y:S02]  /*7a1b0*/  @!P1 IMAD.MOV.U32 R2, RZ, RZ, R22 ;  /* 0x000000ffff029224 */ /* 0x008fe400078e0016 */
[----:B------:R-:W-:Y:S01]  /*7a1c0*/  @!P1 IMAD.MOV.U32 R3, RZ, RZ, R24 ;  /* 0x000000ffff039224 */ /* 0x000fe200078e0018 */
[----:B0-----:R-:W3:Y:S04]  /*7a1d0*/  LDL R13, [R1+0x3d24] ;  /* 0x003d2400010d7983 */ /* 0x001ee80000100800 */
[----:B------:R3:W4:Y:S04]  /*7a1e0*/  @!P1 LDG.E.U8 R6, desc[UR32][R2.64] ;  /* 0x0000002002069981 */ /* 0x000728000c1e1100 */
[----:B--2---:R0:W-:Y:S04]  /*7a1f0*/  STL [R1+0x38], R0 ;  /* 0x0000380001007387 */ /* 0x0041e80000100800 */
[----:B0-----:R-:W2:Y:S04]  /*7a200*/  LDL.LU R0, [R1+0x406c] ;  /* 0x00406c0001007983 */ /* 0x001ea80000300800 */
[----:B------:R-:W2:Y:S04]  /*7a210*/  LDL R26, [R1+0x3cf8] ;  /* 0x003cf800011a7983 */ /* 0x000ea80000100800 */
[----:B------:R0:W-:Y:S04]  /*7a220*/  STL [R1+0x34], R12 ;  /* 0x0000340c01007387 */ /* 0x0001e80000100800 */
[----:B------:R-:W2:Y:S01]  /*7a230*/  LDL R3, [R1+0x3ce8] ;  /* 0x003ce80001037983 */ /* 0x000ea20000100800 */
[----:B------:R-:W-:-:S03]  /*7a240*/  PRMT R9, RZ, 0x7610, R9 ;  /* 0x00007610ff097816 */ /* 0x000fc60000000009 */
[----:B------:R-:W2:Y:S04]  /*7a250*/  LDL R25, [R1+0x3d0c] ;  /* 0x003d0c0001197983 */ /* 0x000ea80000100800 */
[----:B------:R-:W2:Y:S04]  /*7a260*/  LDL R24, [R1+0x3d40] ;  /* 0x003d400001187983 */ /* 0x000ea80000100800 */
[----:B------:R-:W2:Y:S04]  /*7a270*/  LDL R22, [R1+0x3d08] ;  /* 0x003d080001167983 */ /* 0x000ea80000100800 */
[----:B0-----:R-:W2:Y:S01]  /*7a280*/  LDL R12, [R1+0x3d34] ;  /* 0x003d3400010c7983 */ /* 0x001ea20000100800 */
[----:B---3--:R-:W-:-:S03]  /*7a290*/  @!P0 IMAD.MOV.U32 R2, RZ, RZ, R13 ;  /* 0x000000ffff028224 */ /* 0x008fc600078e000d */
[----:B----4-:R0:W-:Y:S01]  /*7a2a0*/  STL [R1+0x30], R6 ;  /* 0x0000300601007387 */ /* 0x0101e20000100800 */
[----:B------:R-:W-:Y:S02]  /*7a2b0*/  PRMT R5, RZ, 0x7610, R5 ;  /* 0x00007610ff057816 */ /* 0x000fe40000000005 */
[----:B------:R-:W-:Y:S01]  /*7a2c0*/  PRMT R23, RZ, 0x7610, R23 ;  /* 0x00007610ff177816 */ /* 0x000fe20000000017 */
[----:B------:R-:W3:Y:S04]  /*7a2d0*/  LDL R13, [R1+0x3d1c] ;  /* 0x003d1c00010d7983 */ /* 0x000ee80000100800 */
[----:B0-----:R-:W4:Y:S04]  /*7a2e0*/  LDL R6, [R1+0x3d44] ;  /* 0x003d440001067983 */ /* 0x001f280000100800 */
[----:B--2---:R0:W2:Y:S04]  /*7a2f0*/  @!P0 LDG.E.U8 R9, desc[UR32][R2.64] ;  /* 0x0000002002098981 */ /* 0x0040a8000c1e1100 */
[----:B------:R-:W0:Y:S04]  /*7a300*/  LDL R2, [R1+0x3cfc] ;  /* 0x003cfc0001027983 */ /* 0x000e280000100800 */
[----:B------:R-:W0:Y:S01]  /*7a310*/  LDL R3, [R1+0x3d30] ;  /* 0x003d300001037983 */ /* 0x000e220000100800 */
[----:B------:R-:W-:-:S02]  /*7a320*/  PRMT R0, RZ, 0x7610, R0 ;  /* 0x00007610ff007816 */ /* 0x000fc40000000000 */
[----:B0-----:R-:W-:-:S04]  /*7a330*/  @!P1 LOP3.LUT R3, R3, R2, RZ, 0x3c, !PT ;  /* 0x0000000203039212 */ /* 0x001fc800078e3cff */
[----:B------:R-:W-:-:S04]  /*7a340*/  @!P1 LOP3.LUT R2, R3, R2, RZ, 0x3c, !PT ;  /* 0x0000000203029212 */ /* 0x000fc800078e3cff */
[----:B------:R-:W-:-:S05]  /*7a350*/  @!P1 LOP3.LUT R3, R3, R2, RZ, 0x3c, !PT ;  /* 0x0000000203039212 */ /* 0x000fca00078e3cff */
[----:B------:R0:W3:Y:S02]  /*7a360*/  @!P1 LDG.E.U8 R0, desc[UR32][R2.64] ;  /* 0x0000002002009981 */ /* 0x0000e4000c1e1100 */
[----:B0-----:R-:W-:Y:S02]  /*7a370*/  @!P0 IMAD.MOV.U32 R2, RZ, RZ, R12 ;  /* 0x000000ffff028224 */ /* 0x001fe400078e000c */
[----:B------:R-:W-:-:S05]  /*7a380*/  @!P0 IMAD.MOV.U32 R3, RZ, RZ, R26 ;  /* 0x000000ffff038224 */ /* 0x000fca00078e001a */
[----:B------:R0:W3:Y:S02]  /*7a390*/  @!P0 LDG.E.U8 R5, desc[UR32][R2.64] ;  /* 0x0000002002058981 */ /* 0x0000e4000c1e1100 */
[----:B0-----:R-:W-:Y:S02]  /*7a3a0*/  @!P1 IMAD.MOV.U32 R2, RZ, RZ, R24 ;  /* 0x000000ffff029224 */ /* 0x001fe400078e0018 */
[----:B------:R-:W-:-:S05]  /*7a3b0*/  @!P1 IMAD.MOV.U32 R3, RZ, RZ, R25 ;  /* 0x000000ffff039224 */ /* 0x000fca00078e0019 */
[----:B------:R4:W3:Y:S04]  /*7a3c0*/  @!P1 LDG.E.U8 R23, desc[UR32][R2.64] ;  /* 0x0000002002179981 */ /* 0x0008e8000c1e1100 */
[----:B--2---:R0:W-:Y:S04]  /*7a3d0*/  STL [R1+0x2c], R9 ;  /* 0x00002c0901007387 */ /* 0x0041e80000100800 */
[----:B0-----:R-:W2:Y:S01]  /*7a3e0*/  LDL R9, [R1+0x3d50] ;  /* 0x003d500001097983 */ /* 0x001ea20000100800 */
[----:B----4-:R-:W-:-:S03]  /*7a3f0*/  @!P0 IMAD.MOV.U32 R2, RZ, RZ, R6 ;  /* 0x000000ffff028224 */ /* 0x010fc600078e0006 */
[----:B---3--:R0:W-:Y:S04]  /*7a400*/  STL [R1+0x28], R0 ;  /* 0x0000280001007387 */ /* 0x0081e80000100800 */
[----:B0-----:R-:W3:Y:S04]  /*7a410*/  LDL.LU R0, [R1+0x4068] ;  /* 0x0040680001007983 */ /* 0x001ee80000300800 */
[----:B------:R-:W4:Y:S04]  /*7a420*/  LDL R12, [R1+0x3d18] ;  /* 0x003d1800010c7983 */ /* 0x000f280000100800 */
[----:B------:R0:W-:Y:S04]  /*7a430*/  STL [R1+0x24], R5 ;  /* 0x0000240501007387 */ /* 0x0001e80000100800 */
[----:B0-----:R-:W4:Y:S04]  /*7a440*/  LDL R5, [R1+0x3d54] ;  /* 0x003d540001057983 */ /* 0x001f280000100800 */
[----:B------:R0:W-:Y:S04]  /*7a450*/  STL [R1+0x20], R23 ;  /* 0x0000201701007387 */ /* 0x0001e80000100800 */
[----:B------:R-:W4:Y:S04]  /*7a460*/  LDL R6, [R1+0x3d60] ;  /* 0x003d600001067983 */ /* 0x000f280000100800 */
[----:B0-----:R-:W4:Y:S01]  /*7a470*/  LDL R23, [R1+0x3d2c] ;  /* 0x003d2c0001177983 */ /* 0x001f220000100800 */
[----:B------:R-:W-:Y:S01]  /*7a480*/  PRMT R21, RZ, 0x7610, R21 ;  /* 0x00007610ff157816 */ /* 0x000fe20000000015 */
[----:B------:R-:W-:Y:S01]  /*7a490*/  @!P0 IMAD.MOV.U32 R3, RZ, RZ, R22 ;  /* 0x000000ffff038224 */ /* 0x000fe200078e0016 */
[----:B------:R-:W-:-:S02]  /*7a4a0*/  PRMT R8, RZ, 0x7610, R8 ;  /* 0x00007610ff087816 */ /* 0x000fc40000000008 */
[----:B------:R-:W-:Y:S02]  /*7a4b0*/  PRMT R4, RZ, 0x7610, R4 ;  /* 0x00007610ff047816 */ /* 0x000fe40000000004 */
[----:B------:R-:W-:Y:S01]  /*7a4c0*/  PRMT R7, RZ, 0x7610, R7 ;  /* 0x00007610ff077816 */ /* 0x000fe20000000007 */
[----:B------:R-:W4:Y:S04]  /*7a4d0*/  LDL R22, [R1+0x3d28] ;  /* 0x003d280001167983 */ /* 0x000f280000100800 */
[----:B------:R2:W4:Y:S02]  /*7a4e0*/  @!P0 LDG.E.U8 R21, desc[UR32][R2.64] ;  /* 0x0000002002158981 */ /* 0x000524000c1e1100 */
[----:B--2---:R-:W-:Y:S02]  /*7a4f0*/  @!P1 IMAD.MOV.U32 R2, RZ, RZ, R9 ;  /* 0x000000ffff029224 */ /* 0x004fe400078e0009 */
[----:B------:R-:W-:-:S05]  /*7a500*/  @!P1 IMAD.MOV.U32 R3, RZ, RZ, R13 ;  /* 0x000000ffff039224 */ /* 0x000fca00078e000d */
[----:B------:R4:W2:Y:S01]  /*7a510*/  @!P1 LDG.E.U8 R8, desc[UR32][R2.64] ;  /* 0x0000002002089981 */ /* 0x0008a2000c1e1100 */
[----:B------:R-:W-:Y:S02]  /*7a520*/  PRMT R15, RZ, 0x7610, R15 ;  /* 0x00007610ff0f7816 */ /* 0x000fe4000000000f */
[----:B------:R-:W-:Y:S02]  /*7a530*/  PRMT R14, RZ, 0x7610, R14 ;  /* 0x00007610ff0e7816 */ /* 0x000fe4000000000e */
[----:B------:R-:W-:Y:S02]  /*7a540*/  PRMT R11, RZ, 0x7610, R11 ;  /* 0x00007610ff0b7816 */ /* 0x000fe4000000000b */
[----:B------:R-:W-:Y:S02]  /*7a550*/  PRMT R10, RZ, 0x7610, R10 ;  /* 0x00007610ff0a7816 */ /* 0x000fe4000000000a */
[----:B------:R-:W-:Y:S02]  /*7a560*/  PRMT R29, RZ, 0x7610, R29 ;  /* 0x00007610ff1d7816 */ /* 0x000fe4000000001d */
[----:B------:R-:W-:-:S02]  /*7a570*/  PRMT R28, RZ, 0x7610, R28 ;  /* 0x00007610ff1c7816 */ /* 0x000fc4000000001c */
[----:B------:R-:W-:Y:S02]  /*7a580*/  PRMT R27, RZ, 0x7610, R27 ;  /* 0x00007610ff1b7816 */ /* 0x000fe4000000001b */
[----:B------:R-:W-:Y:S02]  /*7a590*/  PRMT R16, RZ, 0x7610, R16 ;  /* 0x00007610ff107816 */ /* 0x000fe40000000010 */
[----:B------:R-:W-:Y:S02]  /*7a5a0*/  PRMT R17, RZ, 0x7610, R17 ;  /* 0x00007610ff117816 */ /* 0x000fe40000000011 */
[----:B------:R-:W-:Y:S02]  /*7a5b0*/  PRMT R18, RZ, 0x7610, R18 ;  /* 0x00007610ff127816 */ /* 0x000fe40000000012 */
[----:B------:R-:W-:Y:S02]  /*7a5c0*/  PRMT R19, RZ, 0x7610, R19 ;  /* 0x00007610ff137816 */ /* 0x000fe40000000013 */
[----:B------:R-:W-:Y:S01]  /*7a5d0*/  PRMT R20, RZ, 0x7610, R20 ;  /* 0x00007610ff147816 */ /* 0x000fe20000000014 */
[----:B---3--:R-:W0:Y:S01]  /*7a5e0*/  LDS.U8 R26, [R0+UR4] ;  /* 0x00000004001a7984 */ /* 0x008e220008000000 */
[----:B----4-:R-:W-:-:S03]  /*7a5f0*/  @!P0 IMAD.MOV.U32 R3, RZ, RZ, R12 ;  /* 0x000000ffff038224 */ /* 0x010fc600078e000c */
[----:B------:R-:W1:Y:S04]  /*7a600*/  LDS.U8 R25, [R0+UR4+0x40] ;  /* 0x0000400400197984 */ /* 0x000e680008000000 */
[----:B------:R-:W-:Y:S01]  /*7a610*/  LDS.U8 R24, [R0+UR4+0x8] ;  /* 0x0000080400187984 */ /* 0x000fe20008000000 */
[----:B------:R-:W-:-:S05]  /*7a620*/  @!P0 IMAD.MOV.U32 R2, RZ, RZ, R5 ;  /* 0x000000ffff028224 */ /* 0x000fca00078e0005 */
[----:B------:R3:W4:Y:S02]  /*7a630*/  @!P0 LDG.E.U8 R4, desc[UR32][R2.64] ;  /* 0x0000002002048981 */ /* 0x000724000c1e1100 */
[----:B---3--:R-:W-:Y:S02]  /*7a640*/  @!P1 IMAD.MOV.U32 R2, RZ, RZ, R6 ;  /* 0x000000ffff029224 */ /* 0x008fe400078e0006 */
[----:B------:R-:W-:Y:S02]  /*7a650*/  @!P1 IMAD.MOV.U32 R3, RZ, RZ, R23 ;  /* 0x000000ffff039224 */ /* 0x000fe400078e0017 */
[----:B------:R-:W-:Y:S04]  /*7a660*/  LDS.U8 R23, [R0+UR4+0x48] ;  /* 0x0000480400177984 */ /* 0x000fe80008000000 */
[----:B------:R-:W3:Y:S04]  /*7a670*/  @!P1 LDG.E.U8 R7, desc[UR32][R2.64] ;  /* 0x0000002002079981 */ /* 0x000ee8000c1e1100 */
[----:B------:R0:W-:Y:S04]  /*7a680*/  STL [R1+0x1c], R21 ;  /* 0x00001c1501007387 */ /* 0x0001e80000100800 */
[----:B------:R-:W3:Y:S04]  /*7a690*/  LDL R9, [R1+0x3d3c] ;  /* 0x003d3c0001097983 */ /* 0x000ee80000100800 */
[----:B0-----:R-:W3:Y:S04]  /*7a6a0*/  LDL R21, [R1+0x3d64] ;  /* 0x003d640001157983 */ /* 0x001ee80000100800 */
[----:B--2---:R0:W-:Y:S04]  /*7a6b0*/  STL [R1+0x18], R8 ;  /* 0x0000180801007387 */ /* 0x0041e80000100800 */
[----:B------:R-:W2:Y:S04]  /*7a6c0*/  LDL R13, [R1+0x3d38] ;  /* 0x003d3800010d7983 */ /* 0x000ea80000100800 */
[----:B------:R-:W2:Y:S04]  /*7a6d0*/  LDL R12, [R1+0x3d74] ;  /* 0x003d7400010c7983 */ /* 0x000ea80000100800 */
[----:B------:R-:W2:Y:S04]  /*7a6e0*/  LDL R5, [R1+0x3d4c] ;  /* 0x003d4c0001057983 */ /* 0x000ea80000100800 */
[----:B0-----:R-:W2:Y:S04]  /*7a6f0*/  LDL R8, [R1+0x3d70] ;  /* 0x003d700001087983 */ /* 0x001ea80000100800 */
[----:B----4-:R0:W-:Y:S04]  /*7a700*/  STL [R1+0x14], R4 ;  /* 0x0000140401007387 */ /* 0x0101e80000100800 */
[----:B------:R-:W4:Y:S04]  /*7a710*/  LDL R6, [R1+0x3d84] ;  /* 0x003d840001067983 */ /* 0x000f280000100800 */
[----:B0-----:R-:W4:Y:S04]  /*7a720*/  LDL R4, [R1+0x3d80] ;  /* 0x003d800001047983 */ /* 0x001f280000100800 */
[----:B---3--:R0:W-:Y:S04]  /*7a730*/  STL [R1+0x10], R7 ;  /* 0x0000100701007387 */ /* 0x0081e80000100800 */
[----:B0-----:R-:W3:Y:S01]  /*7a740*/  LDL R7, [R1+0x3d48] ;  /* 0x003d480001077983 */ /* 0x001ee20000100800 */
[----:B------:R-:W-:-:S02]  /*7a750*/  @!P0 IMAD.MOV.U32 R3, RZ, RZ, R22 ;  /* 0x000000ffff038224 */ /* 0x000fc400078e0016 */
[----:B------:R-:W-:-:S05]  /*7a760*/  @!P0 IMAD.MOV.U32 R2, RZ, RZ, R21 ;  /* 0x000000ffff028224 */ /* 0x000fca00078e0015 */
[----:B------:R0:W3:Y:S02]  /*7a770*/  @!P0 LDG.E.U8 R15, desc[UR32][R2.64] ;  /* 0x00000020020f8981 */ /* 0x0000e4000c1e1100 */
[----:B0-----:R-:W-:Y:S02]  /*7a780*/  @!P1 IMAD.MOV.U32 R3, RZ, RZ, R9 ;  /* 0x000000ffff039224 */ /* 0x001fe400078e0009 */
[----:B--2---:R-:W-:Y:S01]  /*7a790*/  @!P1 IMAD.MOV.U32 R2, RZ, RZ, R8 ;  /* 0x000000ffff029224 */ /* 0x004fe200078e0008 */
[----:B------:R-:W2:Y:S04]  /*7a7a0*/  LDL R9, [R1+0x3d5c] ;  /* 0x003d5c0001097983 */ /* 0x000ea80000100800 */
[----:B------:R-:W2:Y:S04]  /*7a7b0*/  LDL R8, [R1+0x3d90] ;  /* 0x003d900001087983 */ /* 0x000ea80000100800 */
[----:B------:R0:W2:Y:S02]  /*7a7c0*/  @!P1 LDG.E.U8 R14, desc[UR32][R2.64] ;  /* 0x00000020020e9981 */ /* 0x0000a4000c1e1100 */
[----:B0-----:R-:W-:-:S02]  /*7a7d0*/  @!P0 IMAD.MOV.U32 R2, RZ, RZ, R12 ;  /* 0x000000ffff028224 */ /* 0x001fc400078e000c */
[----:B------:R-:W-:-:S05]  /*7a7e0*/  @!P0 IMAD.MOV.U32 R3, RZ, RZ, R13 ;  /* 0x000000ffff038224 */ /* 0x000fca00078e000d */
[----:B------:R0:W2:Y:S02]  /*7a7f0*/  @!P0 LDG.E.U8 R11, desc[UR32][R2.64] ;  /* 0x00000020020b8981 */ /* 0x0000a4000c1e1100 */
[----:B0-----:R-:W-:Y:S02]  /*7a800*/  @!P1 IMAD.MOV.U32 R3, RZ, RZ, R5 ;  /* 0x000000ffff039224 */ /* 0x001fe400078e0005 */
[----:B------:R-:W2:Y:S01]  /*7a810*/  LDL R5, [R1+0x3d58] ;  /* 0x003d580001057983 */ /* 0x000ea20000100800 */
[----:B----4-:R-:W-:-:S03]  /*7a820*/  @!P1 IMAD.MOV.U32 R2, RZ, RZ, R4 ;  /* 0x000000ffff029224 */ /* 0x010fc600078e0004 */
[----:B------:R-:W4:Y:S04]  /*7a830*/  LDL R4, [R1+0x3d94] ;  /* 0x003d940001047983 */ /* 0x000f280000100800 */
[----:B------:R0:W4:Y:S02]  /*7a840*/  @!P1 LDG.E.U8 R10, desc[UR32][R2.64] ;  /* 0x00000020020a9981 */ /* 0x000124000c1e1100 */
[----:B0-----:R-:W-:Y:S02]  /*7a850*/  @!P0 IMAD.MOV.U32 R2, RZ, RZ, R6 ;  /* 0x000000ffff028224 */ /* 0x001fe400078e0006 */
[----:B---3--:R-:W-:-:S05]  /*7a860*/  @!P0 IMAD.MOV.U32 R3, RZ, RZ, R7 ;  /* 0x000000ffff038224 */ /* 0x008fca00078e0007 */
[----:B------:R-:W3:Y:S04]  /*7a870*/  @!P0 LDG.E.U8 R29, desc[UR32][R2.64] ;  /* 0x00000020021d8981 */ /* 0x000ee8000c1e1100 */
[----:B--2---:R0:W-:Y:S04]  /*7a880*/  STL [R1+0x4], R11 ;  /* 0x0000040b01007387 */ /* 0x0041e80000100800 */
[----:B------:R-:W2:Y:S04]  /*7a890*/  LDL R13, [R1+0x3d6c] ;  /* 0x003d6c00010d7983 */ /* 0x000ea80000100800 */
[----:B------:R-:W2:Y:S04]  /*7a8a0*/  LDL R12, [R1+0x3da0] ;  /* 0x003da000010c7983 */ /* 0x000ea80000100800 */
[----:B------:R-:W2:Y:S04]  /*7a8b0*/  LDL R7, [R1+0x3d68] ;  /* 0x003d680001077983 */ /* 0x000ea80000100800 */
[----:B------:R-:W2:Y:S04]  /*7a8c0*/  LDL R6, [R1+0x3da4] ;  /* 0x003da40001067983 */ /* 0x000ea80000100800 */
[----:B----4-:R-:W4:Y:S04]  /*7a8d0*/  @!P0 LDG.E.U8 R27, desc[UR32][R4.64] ;  /* 0x00000020041b8981 */ /* 0x010f28000c1e1100 */
[----:B------:R1:W-:Y:S04]  /*7a8e0*/  STL [R1], R10 ;  /* 0x0000000a01007387 */ /* 0x0003e80000100800 */
[----:B---3--:R-:W-:Y:S04]  /*7a8f0*/  STL [R1+0x404c], R29 ;  /* 0x00404c1d01007387 */ /* 0x008fe80000100800 */
[----:B0-----:R-:W3:Y:S04]  /*7a900*/  LDL R11, [R1+0x3d7c] ;  /* 0x003d7c00010b7983 */ /* 0x001ee80000100800 */
[----:B-1----:R-:W4:Y:S01]  /*7a910*/  LDL R10, [R1+0x3db0] ;  /* 0x003db000010a7983 */ /* 0x002f220000100800 */
[----:B------:R-:W-:-:S02]  /*7a920*/  @!P1 IMAD.MOV.U32 R2, RZ, RZ, R8 ;  /* 0x000000ffff029224 */ /* 0x000fc400078e0008 */
[----:B------:R-:W-:-:S05]  /*7a930*/  @!P1 IMAD.MOV.U32 R3, RZ, RZ, R9 ;  /* 0x000000ffff039224 */ /* 0x000fca00078e0009 */
[----:B------:R0:W4:Y:S02]  /*7a940*/  @!P1 LDG.E.U8 R28, desc[UR32][R2.64] ;  /* 0x00000020021c9981 */ /* 0x000124000c1e1100 */
[----:B0-----:R-:W-:Y:S02]  /*7a950*/  PRMT R2, RZ, 0x7610, R2 ;  /* 0x00007610ff027816 */ /* 0x001fe40000000002 */
[----:B------:R-:W-:Y:S01]  /*7a960*/  PRMT R3, RZ, 0x7610, R3 ;  /* 0x00007610ff037816 */ /* 0x000fe20000000003 */
[----:B--2---:R-:W-:Y:S02]  /*7a970*/  @!P1 IMAD.MOV.U32 R5, RZ, RZ, R13 ;  /* 0x000000ffff059224 */ /* 0x004fe400078e000d */
[----:B------:R-:W-:-:S03]  /*7a980*/  @!P1 IMAD.MOV.U32 R4, RZ, RZ, R12 ;  /* 0x000000ffff049224 */ /* 0x000fc600078e000c */
[----:B------:R-:W2:Y:S04]  /*7a990*/  @!P0 LDG.E.U8 R3, desc[UR32][R6.64] ;  /* 0x0000002006038981 */ /* 0x000ea8000c1e1100 */
[----:B------:R0:W2:Y:S02]  /*7a9a0*/  @!P1 LDG.E.U8 R2, desc[UR32][R4.64] ;  /* 0x0000002004029981 */ /* 0x0000a4000c1e1100 */
[----:B0-----:R-:W-:Y:S01]  /*7a9b0*/  PRMT R4, RZ, 0x7610, R4 ;  /* 0x00007610ff047816 */ /* 0x001fe20000000004 */
[----:B---3--:R-:W-:Y:S02]  /*7a9c0*/  @!P1 IMAD.MOV.U32 R7, RZ, RZ, R11 ;  /* 0x000000ffff079224 */ /* 0x008fe400078e000b */
[----:B----4-:R-:W-:-:S05]  /*7a9d0*/  @!P1 IMAD.MOV.U32 R6, RZ, RZ, R10 ;  /* 0x000000ffff069224 */ /* 0x010fca00078e000a */
[----:B------:R-:W3:Y:S04]  /*7a9e0*/  @!P1 LDG.E.U8 R4, desc[UR32][R6.64] ;  /* 0x0000002006049981 */ /* 0x000ee8000c1e1100 */
[----:B------:R-:W-:Y:S04]  /*7a9f0*/  STL [R1+0x4050], R28 ;  /* 0x0040501c01007387 */ /* 0x000fe80000100800 */
[----:B------:R-:W-:Y:S04]  /*7aa00*/  STL [R1+0xc], R15 ;  /* 0x00000c0f01007387 */ /* 0x000fe80000100800 */
[----:B------:R-:W4:Y:S04]  /*7aa10*/  LDL R9, [R1+0x3d78] ;  /* 0x003d780001097983 */ /* 0x000f280000100800 */
[----:B------:R-:W4:Y:S04]  /*7aa20*/  LDL R8, [R1+0x3db4] ;  /* 0x003db40001087983 */ /* 0x000f280000100800 */
[----:B------:R-:W-:Y:S04]  /*7aa30*/  STL [R1+0x4034], R27 ;  /* 0x0040341b01007387 */ /* 0x000fe80000100800 */
[----:B------:R0:W-:Y:S04]  /*7aa40*/  STL [R1+0x8], R14 ;  /* 0x0000080e01007387 */ /* 0x0001e80000100800 */
[----:B--2---:R1:W-:Y:S04]  /*7aa50*/  STL [R1+0x4038], R2 ;  /* 0x0040380201007387 */ /* 0x0043e80000100800 */
[----:B0-----:R-:W2:Y:S04]  /*7aa60*/  LDL R14, [R1+0x3d8c] ;  /* 0x003d8c00010e7983 */ /* 0x001ea80000100800 */
[----:B-1----:R-:W2:Y:S04]  /*7aa70*/  LDL R2, [R1+0x3dc0] ;  /* 0x003dc00001027983 */ /* 0x002ea80000100800 */
[----:B------:R-:W-:Y:S04]  /*7aa80*/  STL [R1+0x3fe0], R3 ;  /* 0x003fe00301007387 */ /* 0x000fe80000100800 */
[----:B------:R-:W2:Y:S04]  /*7aa90*/  LDL R11, [R1+0x3d88] ;  /* 0x003d8800010b7983 */ /* 0x000ea80000100800 */
[----:B------:R-:W2:Y:S04]  /*7aaa0*/  LDL R10, [R1+0x3dc4] ;  /* 0x003dc400010a7983 */ /* 0x000ea80000100800 */
[----:B---3--:R0:W-:Y:S04]  /*7aab0*/  STL [R1+0x3fe4], R4 ;  /* 0x003fe40401007387 */ /* 0x0081e80000100800 */
[----:B------:R-:W3:Y:S04]  /*7aac0*/  LDL R21, [R1+0x3d9c] ;  /* 0x003d9c0001157983 */ /* 0x000ee80000100800 */
[----:B------:R-:W3:Y:S01]  /*7aad0*/  LDL R13, [R1+0x3dd0] ;  /* 0x003dd000010d7983 */ /* 0x000ee20000100800 */
[----:B------:R-:W-:-:S02]  /*7aae0*/  PRMT R5, RZ, 0x7610, R5 ;  /* 0x00007610ff057816 */ /* 0x000fc40000000005 */
[----:B------:R-:W-:Y:S02]  /*7aaf0*/  PRMT R6, RZ, 0x7610, R6 ;  /* 0x00007610ff067816 */ /* 0x000fe40000000006 */
[----:B------:R-:W-:Y:S01]  /*7ab00*/  PRMT R7, RZ, 0x7610, R7 ;  /* 0x00007610ff077816 */ /* 0x000fe20000000007 */
[----:B------:R-:W3:Y:S04]  /*7ab10*/  LDL R12, [R1+0x3d98] ;  /* 0x003d9800010c7983 */ /* 0x000ee80000100800 */
[----:B----4-:R2:W4:Y:S04]  /*7ab20*/  @!P0 LDG.E.U8 R5, desc[UR32][R8.64] ;  /* 0x0000002008058981 */ /* 0x010528000c1e1100 */
[----:B0-----:R-:W4:Y:S01]  /*7ab30*/  LDL R4, [R1+0x3dd4] ;  /* 0x003dd40001047983 */ /* 0x001f220000100800 */
[----:B--2---:R-:W-:-:S02]  /*7ab40*/  @!P1 IMAD.MOV.U32 R9, RZ, RZ, R14 ;  /* 0x000000ffff099224 */ /* 0x004fc400078e000e */
[----:B------:R-:W-:Y:S01]  /*7ab50*/  @!P1 IMAD.MOV.U32 R8, RZ, RZ, R2 ;  /* 0x000000ffff089224 */ /* 0x000fe200078e0002 */
[----:B------:R-:W2:Y:S04]  /*7ab60*/  @!P0 LDG.E.U8 R7, desc[UR32][R10.64] ;  /* 0x000000200a078981 */ /* 0x000ea8000c1e1100 */
[----:B------:R0:W2:Y:S02]  /*7ab70*/  @!P1 LDG.E.U8 R6, desc[UR32][R8.64] ;  /* 0x0000002008069981 */ /* 0x0000a4000c1e1100 */
[----:B0-----:R-:W-:Y:S01]  /*7ab80*/  PRMT R8, RZ, 0x7610, R8 ;  /* 0x00007610ff087816 */ /* 0x001fe20000000008 */
[----:B---3--:R-:W-:Y:S02]  /*7ab90*/  @!P1 IMAD.MOV.U32 R11, RZ, RZ, R21 ;  /* 0x000000ffff0b9224 */ /* 0x008fe400078e0015 */
[----:B------:R-:W-:-:S05]  /*7aba0*/  @!P1 IMAD.MOV.U32 R10, RZ, RZ, R13 ;  /* 0x000000ffff0a9224 */ /* 0x000fca00078e000d */
[----:B------:R-:W3:Y:S04]  /*7abb0*/  @!P1 LDG.E.U8 R8, desc[UR32][R10.64] ;  /* 0x000000200a089981 */ /* 0x000ee8000c1e1100 */
[----:B----4-:R0:W-:Y:S04]  /*7abc0*/  STL [R1+0x4064], R5 ;  /* 0x0040640501007387 */ /* 0x0101e80000100800 */
[----:B------:R-:W4:Y:S04]  /*7abd0*/  LDL R3, [R1+0x3dac] ;  /* 0x003dac0001037983 */ /* 0x000f280000100800 */
[----:B------:R-:W4:Y:S04]  /*7abe0*/  LDL R2, [R1+0x3de0] ;  /* 0x003de00001027983 */ /* 0x000f280000100800 */
[----:B------:R-:W4:Y:S04]  /*7abf0*/  LDL R15, [R1+0x3da8] ;  /* 0x003da800010f7983 */ /* 0x000f280000100800 */
[----:B------:R-:W4:Y:S01]  /*7ac00*/  LDL R14, [R1+0x3de4] ;  /* 0x003de400010e7983 */ /* 0x000f220000100800 */
[----:B------:R-:W-:Y:S01]  /*7ac10*/  PRMT R9, RZ, 0x7610, R9 ;  /* 0x00007610ff097816 */ /* 0x000fe20000000009 */
[----:B------:R-:W-:-:S02]  /*7ac20*/  @!P0 IMAD.MOV.U32 R13, RZ, RZ, R12 ;  /* 0x000000ffff0d8224 */ /* 0x000fc400078e000c */
[----:B------:R-:W-:-:S05]  /*7ac30*/  @!P0 IMAD.MOV.U32 R12, RZ, RZ, R4 ;  /* 0x000000ffff0c8224 */ /* 0x000fca00078e0004 */
[----:B------:R4:W4:Y:S04]  /*7ac40*/  @!P0 LDG.E.U8 R9, desc[UR32][R12.64] ;  /* 0x000000200c098981 */ /* 0x000928000c1e1100 */
[----:B--2---:R-:W-:Y:S04]  /*7ac50*/  STL [R1+0x4054], R7 ;  /* 0x0040540701007387 */ /* 0x004fe80000100800 */
[----:B---3--:R-:W-:Y:S04]  /*7ac60*/  STL [R1+0x4058], R8 ;  /* 0x0040580801007387 */ /* 0x008fe80000100800 */
[----:B0-----:R-:W2:Y:S04]  /*7ac70*/  LDL R5, [R1+0x3dbc] ;  /* 0x003dbc0001057983 */ /* 0x001ea80000100800 */
[----:B------:R-:W3:Y:S01]  /*7ac80*/  LDL R4, [R1+0x3df0] ;  /* 0x003df00001047983 */ /* 0x000ee20000100800 */
[----:B------:R-:W-:Y:S01]  /*7ac90*/  PRMT R10, RZ, 0x7610, R10 ;  /* 0x00007610ff0a7816 */ /* 0x000fe2000000000a */
[----:B----4-:R-:W-:-:S02]  /*7aca0*/  @!P1 IMAD.MOV.U32 R12, RZ, RZ, R2 ;  /* 0x000000ffff0c9224 */ /* 0x010fc400078e0002 */
[----:B------:R-:W-:-:S05]  /*7acb0*/  @!P1 IMAD.MOV.U32 R13, RZ, RZ, R3 ;  /* 0x000000ffff0d9224 */ /* 0x000fca00078e0003 */
[----:B------:R0:W4:Y:S01]  /*7acc0*/  @!P1 LDG.E.U8 R10, desc[UR32][R12.64] ;  /* 0x000000200c0a9981 */ /* 0x000122000c1e1100 */
[----:B------:R-:W-:-:S06]  /*7acd0*/  PRMT R11, RZ, 0x7610, R11 ;  /* 0x00007610ff0b7816 */ /* 0x000fcc000000000b */
[----:B------:R2:W4:Y:S01]  /*7ace0*/  @!P0 LDG.E.U8 R11, desc[UR32][R14.64] ;  /* 0x000000200e0b8981 */ /* 0x000522000c1e1100 */
[----:B0-----:R-:W-:-:S03]  /*7acf0*/  PRMT R12, RZ, 0x7610, R12 ;  /* 0x00007610ff0c7816 */ /* 0x001fc6000000000c */
[----:B------:R0:W-:Y:S04]  /*7ad00*/  STL [R1+0x403c], R9 ;  /* 0x00403c0901007387 */ /* 0x0001e80000100800 */
[----:B------:R-:W4:Y:S04]  /*7ad10*/  LDL R3, [R1+0x3db8] ;  /* 0x003db80001037983 */ /* 0x000f280000100800 */
[----:B------:R-:W4:Y:S01]  /*7ad20*/  LDL R2, [R1+0x3df4] ;  /* 0x003df40001027983 */ /* 0x000f220000100800 */
[----:B--2---:R-:W-:Y:S02]  /*7ad30*/  @!P1 IMAD.MOV.U32 R15, RZ, RZ, R5 ;  /* 0x000000ffff0f9224 */ /* 0x004fe400078e0005 */
[----:B---3--:R-:W-:-:S05]  /*7ad40*/  @!P1 IMAD.MOV.U32 R14, RZ, RZ, R4 ;  /* 0x000000ffff0e9224 */ /* 0x008fca00078e0004 */
[----:B------:R1:W2:Y:S04]  /*7ad50*/  @!P1 LDG.E.U8 R12, desc[UR32][R14.64] ;  /* 0x000000200e0c9981 */ /* 0x0002a8000c1e1100 */
[----:B----4-:R3:W-:Y:S04]  /*7ad60*/  STL [R1+0x4040], R10 ;  /* 0x0040400a01007387 */ /* 0x0107e80000100800 */
[----:B------:R-:W4:Y:S04]  /*7ad70*/  LDL R22, [R1+0x3dcc] ;  /* 0x003dcc0001167983 */ /* 0x000f280000100800 */
[----:B------:R-:W4:Y:S04]  /*7ad80*/  LDL R21, [R1+0x3e00] ;  /* 0x003e000001157983 */ /* 0x000f280000100800 */
[----:B0-----:R-:W4:Y:S04]  /*7ad90*/  LDL R9, [R1+0x3dfc] ;  /* 0x003dfc0001097983 */ /* 0x001f280000100800 */
[----:B---3--:R-:W3:Y:S04]  /*7ada0*/  LDL R10, [R1+0x3dc8] ;  /* 0x003dc800010a7983 */ /* 0x008ee80000100800 */
[----:B------:R-:W-:Y:S04]  /*7adb0*/  STL [R1+0x3fe8], R11 ;  /* 0x003fe80b01007387 */ /* 0x000fe80000100800 */
[----:B------:R-:W3:Y:S04]  /*7adc0*/  LDL R8, [R1+0x3ddc] ;  /* 0x003ddc0001087983 */ /* 0x000ee80000100800 */
[----:B------:R-:W3:Y:S04]  /*7add0*/  LDL R7, [R1+0x3e08] ;  /* 0x003e080001077983 */ /* 0x000ee80000100800 */
[----:B------:R-:W3:Y:S04]  /*7ade0*/  LDL R5, [R1+0x3dd8] ;  /* 0x003dd80001057983 */ /* 0x000ee80000100800 */
[----:B------:R-:W3:Y:S01]  /*7adf0*/  LDL R4, [R1+0x3e04] ;  /* 0x003e040001047983 */ /* 0x000ee20000100800 */
[----:B-1----:R-:W-:-:S02]  /*7ae00*/  @!P0 IMAD.MOV.U32 R14, RZ, RZ, R2 ;  /* 0x000000ffff0e8224 */ /* 0x002fc400078e0002 */
[----:B------:R-:W-:Y:S01]  /*7ae10*/  @!P0 IMAD.MOV.U32 R15, RZ, RZ, R3 ;  /* 0x000000ffff0f8224 */ /* 0x000fe200078e0003 */
[----:B------:R-:W-:-:S06]  /*7ae20*/  PRMT R13, RZ, 0x7610, R13 ;  /* 0x00007610ff0d7816 */ /* 0x000fcc000000000d */
[----:B------:R4:W3:Y:S04]  /*7ae30*/  @!P0 LDG.E.U8 R13, desc[UR32][R14.64] ;  /* 0x000000200e0d8981 */ /* 0x0008e8000c1e1100 */
[----:B--2---:R-:W-:Y:S04]  /*7ae40*/  STL [R1+0x3fec], R12 ;  /* 0x003fec0c01007387 */ /* 0x004fe80000100800 */
[----:B------:R-:W2:Y:S04]  /*7ae50*/  LDL R3, [R1+0x3dec] ;  /* 0x003dec0001037983 */ /* 0x000ea80000100800 */
[----:B------:R-:W2:Y:S01]  /*7ae60*/  LDL R2, [R1+0x3e10] ;  /* 0x003e100001027983 */ /* 0x000ea20000100800 */
[----:B----4-:R-:W-:-:S02]  /*7ae70*/  @!P1 IMAD.MOV.U32 R14, RZ, RZ, R21 ;  /* 0x000000ffff0e9224 */ /* 0x010fc400078e0015 */
[----:B------:R-:W-:Y:S01]  /*7ae80*/  @!P1 IMAD.MOV.U32 R15, RZ, RZ, R22 ;  /* 0x000000ffff0f9224 */ /* 0x000fe200078e0016 */
[----:B------:R-:W-:Y:S04]  /*7ae90*/  LDS.U8 R21, [R0+UR4+0x440] ;  /* 0x0004400400157984 */ /* 0x000fe80008000000 */
[----:B------:R-:W-:Y:S04]  /*7aea0*/  LDS.U8 R22, [R0+UR4+0x400] ;  /* 0x0004000400167984 */ /* 0x000fe80008000000 */
[----:B------:R0:W4:Y:S02]  /*7aeb0*/  @!P1 LDG.E.U8 R16, desc[UR32][R14.64] ;  /* 0x000000200e109981 */ /* 0x000124000c1e1100 */
[----:B0-----:R-:W-:-:S02]  /*7aec0*/  @!P0 IMAD.MOV.U32 R14, RZ, RZ, R9 ;  /* 0x000000ffff0e8224 */ /* 0x001fc400078e0009 */
[----:B---3--:R-:W-:-:S05]  /*7aed0*/  @!P0 IMAD.MOV.U32 R15, RZ, RZ, R10 ;  /* 0x000000ffff0f8224 */ /* 0x008fca00078e000a */
[----:B------:R0:W3:Y:S02]  /*7aee0*/  @!P0 LDG.E.U8 R17, desc[UR32][R14.64] ;  /* 0x000000200e118981 */ /* 0x0000e4000c1e1100 */
[----:B0-----:R-:W-:Y:S02]  /*7aef0*/  @!P1 IMAD.MOV.U32 R14, RZ, RZ, R7 ;  /* 0x000000ffff0e9224 */ /* 0x001fe400078e0007 */
[----:B------:R-:W-:-:S05]  /*7af00*/  @!P1 IMAD.MOV.U32 R15, RZ, RZ, R8 ;  /* 0x000000ffff0f9224 */ /* 0x000fca00078e0008 */
[----:B------:R0:W4:Y:S02]  /*7af10*/  @!P1 LDG.E.U8 R18, desc[UR32][R14.64] ;  /* 0x000000200e129981 */ /* 0x000124000c1e1100 */
[----:B0-----:R-:W-:Y:S02]  /*7af20*/  @!P0 IMAD.MOV.U32 R14, RZ, RZ, R4 ;  /* 0x000000ffff0e8224 */ /* 0x001fe400078e0004 */
[----:B------:R-:W-:Y:S01]  /*7af30*/  @!P0 IMAD.MOV.U32 R15, RZ, RZ, R5 ;  /* 0x000000ffff0f8224 */ /* 0x000fe200078e0005 */
[----:B------:R-:W-:Y:S04]  /*7af40*/  LDS.U8 R4, [R0+UR4+0x800] ;  /* 0x0008000400047984 */ /* 0x000fe80008000000 */
[----:B------:R2:W4:Y:S02]  /*7af50*/  @!P0 LDG.E.U8 R19, desc[UR32][R14.64] ;  /* 0x000000200e138981 */ /* 0x000524000c1e1100 */
[----:B--2---:R-:W-:-:S02]  /*7af60*/  @!P1 IMAD.MOV.U32 R15, RZ, RZ, R3 ;  /* 0x000000ffff0f9224 */ /* 0x004fc400078e0003 */
[----:B------:R-:W-:Y:S01]  /*7af70*/  @!P1 IMAD.MOV.U32 R14, RZ, RZ, R2 ;  /* 0x000000ffff0e9224 */ /* 0x000fe200078e0002 */
[----:B------:R-:W0:Y:S04]  /*7af80*/  LDS.U8 R3, [R0+UR4+0x88] ;  /* 0x0000880400037984 */ /* 0x000e280008000000 */
[----:B------:R-:W1:Y:S04]  /*7af90*/  LDS.U8 R2, [R0+UR4+0xc8] ;  /* 0x0000c80400027984 */ /* 0x000e680008000000 */
[----:B------:R2:W4:Y:S04]  /*7afa0*/  @!P1 LDG.E.U8 R20, desc[UR32][R14.64] ;  /* 0x000000200e149981 */ /* 0x000528000c1e1100 */
[----:B--2---:R-:W-:Y:S04]  /*7afb0*/  LDS.U8 R15, [R0+UR4+0x408] ;  /* 0x00040804000f7984 */ /* 0x004fe80008000000 */
[----:B------:R-:W-:Y:S04]  /*7afc0*/  LDS.U8 R14, [R0+UR4+0x448] ;  /* 0x00044804000e7984 */ /* 0x000fe80008000000 */
[----:B---3--:R-:W-:Y:S04]  /*7afd0*/  STL [R1+0x405c], R17 ;  /* 0x00405c1101007387 */ /* 0x008fe80000100800 */
[----:B----4-:R-:W-:Y:S04]  /*7afe0*/  STL [R1+0x4060], R18 ;  /* 0x0040601201007387 */ /* 0x010fe80000100800 */
[----:B------:R-:W-:Y:S04]  /*7aff0*/  STL [R1+0x4044], R19 ;  /* 0x0040441301007387 */ /* 0x000fe80000100800 */
[----:B------:R-:W-:Y:S04]  /*7b000*/  STL [R1+0x4048], R20 ;  /* 0x0040481401007387 */ /* 0x000fe80000100800 */
[----:B------:R-:W-:Y:S04]  /*7b010*/  STL [R1+0x3ff0], R26 ;  /* 0x003ff01a01007387 */ /* 0x000fe80000100800 */
[----:B------:R-:W-:Y:S04]  /*7b020*/  STL [R1+0x3ff4], R25 ;  /* 0x003ff41901007387 */ /* 0x000fe80000100800 */
[----:B0-----:R-:W-:Y:S04]  /*7b030*/  STL [R1+0x1680], R3 ;  /* 0x0016800301007387 */ /* 0x001fe80000100800 */
[----:B------:R-:W-:Y:S04]  /*7b040*/  STL [R1+0x3ff8], R24 ;  /* 0x003ff81801007387 */ /* 0x000fe80000100800 */
[----:B------:R-:W0:Y:S04]  /*7b050*/  LDS.U8 R3, [R0+UR4+0x80] ;  /* 0x0000800400037984 */ /* 0x000e280008000000 */
[----:B-1----:R-:W-:Y:S04]  /*7b060*/  STL [R1+0x167c], R2 ;  /* 0x00167c0201007387 */ /* 0x002fe80000100800 */
[----:B------:R-:W1:Y:S04]  /*7b070*/  LDS.U8 R2, [R0+UR4+0xc0] ;  /* 0x0000c00400027984 */ /* 0x000e680008000000 */
        /* <DEDUP_REMOVED lines=9> */
[----:B-1----:R-:W-:Y:S04]  /*7b110*/  STL [R1+0x1698], R2 ;  /* 0x0016980201007387 */ /* 0x002fe80000100800 */
[----:B------:R-:W0:Y:S04]  /*7b120*/  LDS.U8 R3, [R0+UR4+0x480] ;  /* 0x0004800400037984 */ /* 0x000e280008000000 */
[----:B------:R-:W1:Y:S04]  /*7b130*/  LDS.U8 R2, [R0+UR4+0x4c0] ;  /* 0x0004c00400027984 */ /* 0x000e680008000000 */
[----:B------:R-:W-:Y:S04]  /*7b140*/  STL [R1+0x400c], R14 ;  /* 0x00400c0e01007387 */ /* 0x000fe80000100800 */
[----:B0-----:R-:W-:Y:S04]  /*7b150*/  STL [R1+0x16ac], R3 ;  /* 0x0016ac0301007387 */ /* 0x001fe80000100800 */
[----:B------:R-:W0:Y:S04]  /*7b160*/  LDS.U8 R3, [R0+UR4+0x840] ;  /* 0x0008400400037984 */ /* 0x000e280008000000 */
[----:B-1----:R-:W-:Y:S04]  /*7b170*/  STL [R1+0x16a8], R2 ;  /* 0x0016a80201007387 */ /* 0x002fe80000100800 */
[----:B------:R-:W1:Y:S04]  /*7b180*/  LDS.U8 R2, [R0+UR4+0x888] ;  /* 0x0008880400027984 */ /* 0x000e680008000000 */
[----:B------:R-:W-:Y:S04]  /*7b190*/  STL [R1+0x18c0], R4 ;  /* 0x0018c00401007387 */ /* 0x000fe80000100800 */
[----:B------:R-:W2:Y:S04]  /*7b1a0*/  LDS.U8 R4, [R0+UR4+0x8c8] ;  /* 0x0008c80400047984 */ /* 0x000ea80008000000 */
[----:B0-----:R-:W-:Y:S04]  /*7b1b0*/  STL [R1+0x18bc], R3 ;  /* 0x0018bc0301007387 */ /* 0x001fe80000100800 */
[----:B------:R-:W0:Y:S04]  /*7b1c0*/  LDS.U8 R3, [R0+UR4+0x808] ;  /* 0x0008080400037984 */ /* 0x000e280008000000 */
[----:B-1----:R-:W-:Y:S04]  /*7b1d0*/  STL [R1+0x1940], R2 ;  /* 0x0019400201007387 */ /* 0x002fe80000100800 */
[----:B------:R-:W1:Y:S04]  /*7b1e0*/  LDS.U8 R2, [R0+UR4+0x848] ;  /* 0x0008480400027984 */ /* 0x000e680008000000 */
[----:B--2---:R-:W-:Y:S04]  /*7b1f0*/  STL [R1+0x193c], R4 ;  /* 0x00193c0401007387 */ /* 0x004fe80000100800 */
        /* <DEDUP_REMOVED lines=79> */
[----:B0-----:R0:W-:Y:S04]  /*7b6f0*/  STL [R1+0x3f48], R3 ;  /* 0x003f480301007387 */ /* 0x0011e80000100800 */
[----:B-1----:R-:W-:Y:S04]  /*7b700*/  STL [R1+0x3ed4], R2 ;  /* 0x003ed40201007387 */ /* 0x002fe80000100800 */
[----:B------:R-:W1:Y:S04]  /*7b710*/  LDS.U8 R2, [R0+UR4+0x1c80] ;  /* 0x001c800400027984 */ /* 0x000e680008000000 */
[----:B--2---:R-:W-:Y:S04]  /*7b720*/  STL [R1+0x3ed0], R4 ;  /* 0x003ed00401007387 */ /* 0x004fe80000100800 */
[----:B------:R-:W-:Y:S04]  /*7b730*/  STL [R1+0x4010], R0 ;  /* 0x0040100001007387 */ /* 0x000fe80000100800 */
[----:B------:R-:W2:Y:S01]  /*7b740*/  LDS.U8 R4, [R0+UR4+0x1cc0] ;  /* 0x001cc00400047984 */ /* 0x000ea20008000000 */
[----:B0-----:R-:W-:-:S05]  /*7b750*/  LOP3.LUT R3, R0, 0x10, RZ, 0x3c, !PT ;  /* 0x0000001000037812 */ /* 0x001fca00078e3cff */
[----:B------:R-:W-:Y:S01]  /*7b760*/  LDS.U8 R0, [R3+UR4+0x40] ;  /* 0x0000400403007984 */ /* 0x000fe20008000000 */
[----:B------:R-:W0:Y:S03]  /*7b770*/  S2R R28, SR_TID.X ;  /* 0x00000000001c7919 */ /* 0x000e260000002100 */
[----:B------:R-:W-:Y:S04]  /*7b780*/  LDS.U8 R5, [R3+UR4+0x1c48] ;  /* 0x001c480403057984 */ /* 0x000fe80008000000 */
[----:B-1----:R-:W-:Y:S04]  /*7b790*/  STL [R1+0x3f54], R2 ;  /* 0x003f540201007387 */ /* 0x002fe80000100800 */
[----:B------:R-:W1:Y:S04]  /*7b7a0*/  LDS.U8 R2, [R3+UR4] ;  /* 0x0000000403027984 */ /* 0x000e680008000000 */
[----:B--2---:R-:W-:Y:S04]  /*7b7b0*/  STL [R1+0x3f50], R4 ;  /* 0x003f500401007387 */ /* 0x004fe80000100800 */
[----:B------:R-:W2:Y:S04]  /*7b7c0*/  LDS.U8 R4, [R3+UR4+0x88] ;  /* 0x0000880403047984 */ /* 0x000ea80008000000 */
[----:B-1----:R-:W-:Y:S04]  /*7b7d0*/  STL [R1+0xf48], R2 ;  /* 0x000f480201007387 */ /* 0x002fe80000100800 */
[----:B------:R-:W1:Y:S04]  /*7b7e0*/  LDS.U8 R2, [R3+UR4+0xc8] ;  /* 0x0000c80403027984 */ /* 0x000e680008000000 */
[----:B------:R-:W-:Y:S04]  /*7b7f0*/  STL [R1+0xf40], R0 ;  /* 0x000f400001007387 */ /* 0x000fe80000100800 */
[----:B------:R-:W3:Y:S04]  /*7b800*/  LDS.U8 R0, [R3+UR4+0x8] ;  /* 0x0000080403007984 */ /* 0x000ee80008000000 */
[----:B--2---:R-:W-:Y:S04]  /*7b810*/  STL [R1+0x1860], R4 ;  /* 0x0018600401007387 */ /* 0x004fe80000100800 */
[----:B------:R-:W2:Y:S04]  /*7b820*/  LDS.U8 R4, [R3+UR4+0x48] ;  /* 0x0000480403047984 */ /* 0x000ea80008000000 */
[----:B-1----:R-:W-:Y:S04]  /*7b830*/  STL [R1+0x185c], R2 ;  /* 0x00185c0201007387 */ /* 0x002fe80000100800 */
[----:B------:R-:W1:Y:S04]  /*7b840*/  LDS.U8 R2, [R3+UR4+0x80] ;  /* 0x0000800403027984 */ /* 0x000e680008000000 */
[----:B---3--:R-:W-:Y:S04]  /*7b850*/  STL [R1+0xf54], R0 ;  /* 0x000f540001007387 */ /* 0x008fe80000100800 */
        /* <DEDUP_REMOVED lines=100> */
[----:B---3--:R-:W-:Y:S04]  /*7bea0*/  STL [R1+0x3f60], R0 ;  /* 0x003f600001007387 */ /* 0x008fe80000100800 */
[----:B------:R-:W1:Y:S04]  /*7beb0*/  LDS.U8 R2, [R3+UR4+0x1c40] ;  /* 0x001c400403027984 */ /* 0x000e680008000000 */
[----:B------:R-:W3:Y:S04]  /*7bec0*/  LDS.U8 R0, [R3+UR4+0x1c88] ;  /* 0x001c880403007984 */ /* 0x000ee80008000000 */
[----:B--2---:R-:W-:Y:S04]  /*7bed0*/  STL [R1+0x3eec], R4 ;  /* 0x003eec0401007387 */ /* 0x004fe80000100800 */
[----:B------:R-:W2:Y:S01]  /*7bee0*/  LDS.U8 R4, [R3+UR4+0x1cc8] ;  /* 0x001cc80403047984 */ /* 0x000ea20008000000 */
[----:B0-----:R-:W-:-:S02]  /*7bef0*/  LOP3.LUT R29, R28, 0x3, RZ, 0xc0, !PT ;  /* 0x000000031c1d7812 */ /* 0x001fc400078ec0ff */
[----:B------:R-:W-:Y:S01]  /*7bf00*/  SHF.R.U32.HI R28, RZ, 0x2, R28 ;  /* 0x00000002ff1c7819 */ /* 0x000fe2000001161c */
[----:B-1----:R0:W-:Y:S04]  /*7bf10*/  STL [R1+0x3ee8], R2 ;  /* 0x003ee80201007387 */ /* 0x0021e80000100800 */
[----:B---3--:R-:W-:Y:S04]  /*7bf20*/  STL [R1+0x3f6c], R0 ;  /* 0x003f6c0001007387 */ /* 0x008fe80000100800 */
[----:B------:R-:W1:Y:S01]  /*7bf30*/  LDS.U8 R0, [R3+UR4+0x1c08] ;  /* 0x001c080403007984 */ /* 0x000e620008000000 */
[----:B------:R-:W-:-:S03]  /*7bf40*/  IMAD R29, R29, 0x110, RZ ;  /* 0x000001101d1d7824 */ /* 0x000fc600078e02ff */
[----:B--2---:R-:W-:Y:S04]  /*7bf50*/  STL [R1+0x3f68], R4 ;  /* 0x003f680401007387 */ /* 0x004fe80000100800 */
[----:B------:R-:W-:Y:S01]  /*7bf60*/  LDS.U8 R4, [R3+UR4+0x1cc0] ;  /* 0x001cc00403047984 */ /* 0x000fe20008000000 */
[----:B0-----:R-:W-:-:S04]  /*7bf70*/  SGXT.U32 R2, R28, 0x3 ;  /* 0x000000031c02781a */ /* 0x001fc80000000000 */
[----:B------:R-:W-:-:S04]  /*7bf80*/  LOP3.LUT R2, R29, R2, RZ, 0xfc, !PT ;  /* 0x000000021d027212 */ /* 0x000fc800078efcff */
[----:B------:R-:W-:Y:S01]  /*7bf90*/  LOP3.LUT R2, R2, 0x20, RZ, 0x3c, !PT ;  /* 0x0000002002027812 */ /* 0x000fe200078e3cff */
[----:B-1----:R-:W-:Y:S04]  /*7bfa0*/  STL [R1+0x3ef4], R0 ;  /* 0x003ef40001007387 */ /* 0x002fe80000100800 */
[----:B------:R-:W0:Y:S04]  /*7bfb0*/  LDS.U8 R0, [R3+UR4+0x1c80] ;  /* 0x001c800403007984 */ /* 0x000e280008000000 */
[----:B------:R-:W1:Y:S04]  /*7bfc0*/  LDS.U8 R3, [R2+UR4] ;  /* 0x0000000402037984 */ /* 0x000e680008000000 */
[----:B------:R-:W-:Y:S04]  /*7bfd0*/  STL [R1+0x3ef0], R5 ;  /* 0x003ef00501007387 */ /* 0x000fe80000100800 */
[----:B------:R-:W-:Y:S04]  /*7bfe0*/  LDS.U8 R5, [R2+UR4+0x1c48] ;  /* 0x001c480402057984 */ /* 0x000fe80008000000 */
[----:B0-----:R-:W-:Y:S04]  /*7bff0*/  STL [R1+0x3f74], R0 ;  /* 0x003f740001007387 */ /* 0x001fe80000100800 */
[----:B------:R-:W0:Y:S04]  /*7c000*/  LDS.U8 R0, [R2+UR4+0x40] ;  /* 0x0000400402007984 */ /* 0x000e280008000000 */
[----:B------:R-:W-:Y:S04]  /*7c010*/  STL [R1+0x3f70], R4 ;  /* 0x003f700401007387 */ /* 0x000fe80000100800 */
[----:B------:R-:W2:Y:S04]  /*7c020*/  LDS.U8 R4, [R2+UR4+0x88] ;  /* 0x0000880402047984 */ /* 0x000ea80008000000 */
[----:B-1----:R-:W-:Y:S04]  /*7c030*/  STL [R1+0x11cc], R3 ;  /* 0x0011cc0301007387 */ /* 0x002fe80000100800 */
[----:B------:R-:W1:Y:S04]  /*7c040*/  LDS.U8 R3, [R2+UR4+0xc8] ;  /* 0x0000c80402037984 */ /* 0x000e680008000000 */
[----:B0-----:R-:W-:Y:S04]  /*7c050*/  STL [R1+0x11c8], R0 ;  /* 0x0011c80001007387 */ /* 0x001fe80000100800 */
[----:B------:R-:W0:Y:S04]  /*7c060*/  LDS.U8 R0, [R2+UR4+0x8] ;  /* 0x0000080402007984 */ /* 0x000e280008000000 */
[----:B--2---:R-:W-:Y:S04]  /*7c070*/  STL [R1+0x1880], R4 ;  /* 0x0018800401007387 */ /* 0x004fe80000100800 */
        /* <DEDUP_REMOVED lines=111> */
[----:B0-----:R0:W-:Y:S04]  /*7c770*/  STL [R1+0x3f8c], R0 ;  /* 0x003f8c0001007387 */ /* 0x0011e80000100800 */
[----:B--2---:R-:W-:Y:S04]  /*7c780*/  STL [R1+0x3f88], R4 ;  /* 0x003f880401007387 */ /* 0x004fe80000100800 */
[----:B------:R-:W2:Y:S01]  /*7c790*/  LDS.U8 R4, [R2+UR4+0x1c80] ;  /* 0x001c800402047984 */ /* 0x000ea20008000000 */
[----:B0-----:R-:W-:-:S04]  /*7c7a0*/  SGXT.U32 R0, R28, 0x3 ;  /* 0x000000031c00781a */ /* 0x001fc80000000000 */
[----:B------:R-:W-:Y:S01]  /*7c7b0*/  LOP3.LUT R0, R29, R0, RZ, 0xfc, !PT ;  /* 0x000000001d007212 */ /* 0x000fe200078efcff */
[----:B-1----:R-:W-:Y:S04]  /*7c7c0*/  STL [R1+0x3f14], R3 ;  /* 0x003f140301007387 */ /* 0x002fe80000100800 */
[----:B------:R-:W0:Y:S01]  /*7c7d0*/  LDS.U8 R3, [R2+UR4+0x1cc0] ;  /* 0x001cc00402037984 */ /* 0x000e220008000000 */
[----:B------:R-:W-:-:S05]  /*7c7e0*/  LOP3.LUT R0, R0, 0x30, RZ, 0x3c, !PT ;  /* 0x0000003000007812 */ /* 0x000fca00078e3cff */
[----:B------:R-:W1:Y:S04]  /*7c7f0*/  LDS.U8 R2, [R0+UR4] ;  /* 0x0000000400027984 */ /* 0x000e680008000000 */
[----:B------:R-:W-:Y:S04]  /*7c800*/  STL [R1+0x3f10], R5 ;  /* 0x003f100501007387 */ /* 0x000fe80000100800 */
[----:B------:R-:W-:Y:S04]  /*7c810*/  LDS.U8 R12, [R0+UR4+0x1cc8] ;  /* 0x001cc804000c7984 */ /* 0x000fe80008000000 */
[----:B------:R-:W-:Y:S04]  /*7c820*/  LDS.U8 R11, [R0+UR4+0x1c08] ;  /* 0x001c0804000b7984 */ /* 0x000fe80008000000 */
        /* <DEDUP_REMOVED lines=91> */
[----:B------:R-:W2:Y:S04]  /*7cde0*/  LDL.LU R10, [R1+0x1850] ;  /* 0x00185000010a7983 */ /* 0x000ea80000300800 */
[----:B------:R-:W-:Y:S04]  /*7cdf0*/  LDS.U8 R4, [R0+UR4+0x1800] ;  /* 0x0018000400047984 */ /* 0x000fe80008000000 */
[----:B0-----:R-:W-:Y:S04]  /*7ce00*/  STL [R1+0x3e34], R3 ;  /* 0x003e340301007387 */ /* 0x001fe80000100800 */
[----:B------:R-:W3:Y:S04]  /*7ce10*/  LDL.LU R28, [R1+0x184c] ;  /* 0x00184c00011c7983 */ /* 0x000ee80000300800 */
[----:B------:R-:W-:Y:S04]  /*7ce20*/  LDS.U8 R3, [R0+UR4+0x1840] ;  /* 0x0018400400037984 */ /* 0x000fe80008000000 */
[----:B-1----:R-:W-:Y:S04]  /*7ce30*/  STL [R1+0x3e30], R2 ;  /* 0x003e300201007387 */ /* 0x002fe80000100800 */
[----:B------:R-:W0:Y:S04]  /*7ce40*/  LDS.U8 R2, [R0+UR4+0x1480] ;  /* 0x0014800400027984 */ /* 0x000e280008000000 */
[----:B------:R-:W4:Y:S04]  /*7ce50*/  LDL.LU R9, [R1+0x1830] ;  /* 0x0018300001097983 */ /* 0x000f280000300800 */
[----:B------:R-:W4:Y:S04]  /*7ce60*/  LDL.LU R29, [R1+0x182c] ;  /* 0x00182c00011d7983 */ /* 0x000f280000300800 */
[----:B0-----:R-:W-:Y:S04]  /*7ce70*/  STL [R1+0x3eb4], R2 ;  /* 0x003eb40201007387 */ /* 0x001fe80000100800 */
[----:B------:R-:W0:Y:S04]  /*7ce80*/  LDS.U8 R2, [R0+UR4+0x14c0] ;  /* 0x0014c00400027984 */ /* 0x000e280008000000 */
[----:B0-----:R-:W-:Y:S04]  /*7ce90*/  STL [R1+0x3eb0], R2 ;  /* 0x003eb00201007387 */ /* 0x001fe80000100800 */
[----:B------:R-:W0:Y:S04]  /*7cea0*/  LDS.U8 R2, [R0+UR4+0x1888] ;  /* 0x0018880400027984 */ /* 0x000e280008000000 */
[----:B------:R-:W-:Y:S04]  /*7ceb0*/  STL [R1+0x3f1c], R4 ;  /* 0x003f1c0401007387 */ /* 0x000fe80000100800 */
[----:B------:R-:W4:Y:S04]  /*7cec0*/  LDL.LU R8, [R1+0x1810] ;  /* 0x0018100001087983 */ /* 0x000f280000300800 */
[----:B------:R-:W-:Y:S04]  /*7ced0*/  STL [R1+0x3f18], R3 ;  /* 0x003f180301007387 */ /* 0x000fe80000100800 */
[----:B------:R-:W4:Y:S04]  /*7cee0*/  LDL.LU R5, [R1+0x180c] ;  /* 0x00180c0001057983 */ /* 0x000f280000300800 */
[----:B------:R-:W1:Y:S04]  /*7cef0*/  LDS.U8 R3, [R0+UR4+0x18c8] ;  /* 0x0018c80400037984 */ /* 0x000e680008000000 */
[----:B------:R-:W-:Y:S04]  /*7cf00*/  LDS.U8 R4, [R0+UR4+0x1848] ;  /* 0x0018480400047984 */ /* 0x000fe80008000000 */
[----:B0-----:R-:W-:Y:S04]  /*7cf10*/  STL [R1+0x3f9c], R2 ;  /* 0x003f9c0201007387 */ /* 0x001fe80000100800 */
[----:B------:R-:W0:Y:S04]  /*7cf20*/  LDS.U8 R2, [R0+UR4+0x1808] ;  /* 0x0018080400027984 */ /* 0x000e280008000000 */
[----:B-1----:R-:W-:Y:S04]  /*7cf30*/  STL [R1+0x3f98], R3 ;  /* 0x003f980301007387 */ /* 0x002fe80000100800 */
[----:B------:R-:W1:Y:S04]  /*7cf40*/  LDS.U8 R3, [R0+UR4+0x1880] ;  /* 0x0018800400037984 */ /* 0x000e680008000000 */
[----:B0-----:R-:W-:Y:S04]  /*7cf50*/  STL [R1+0x3f24], R2 ;  /* 0x003f240201007387 */ /* 0x001fe80000100800 */
[----:B------:R-:W0:Y:S04]  /*7cf60*/  LDS.U8 R2, [R0+UR4+0x18c0] ;  /* 0x0018c00400027984 */ /* 0x000e280008000000 */
[----:B------:R-:W-:Y:S04]  /*7cf70*/  STL [R1+0x3f20], R4 ;  /* 0x003f200401007387 */ /* 0x000fe80000100800 */
[----:B------:R-:W0:Y:S04]  /*7cf80*/  LDS.U8 R4, [R0+UR4+0x1c00] ;  /* 0x001c000400047984 */ /* 0x000e280008000000 */
[----:B-1----:R-:W-:Y:S04]  /*7cf90*/  STL [R1+0x3fa4], R3 ;  /* 0x003fa40301007387 */ /* 0x002fe80000100800 */
[----:B------:R-:W1:Y:S04]  /*7cfa0*/  LDS.U8 R3, [R0+UR4+0x1c40] ;  /* 0x001c400400037984 */ /* 0x000e680008000000 */
[----:B0-----:R-:W-:Y:S04]  /*7cfb0*/  STL [R1+0x3fa0], R2 ;  /* 0x003fa00201007387 */ /* 0x001fe80000100800 */
[----:B------:R-:W0:Y:S04]  /*7cfc0*/  LDS.U8 R2, [R0+UR4+0x1c88] ;  /* 0x001c880400027984 */ /* 0x000e280008000000 */
[----:B------:R1:W-:Y:S04]  /*7cfd0*/  STL [R1+0x3f2c], R4 ;  /* 0x003f2c0401007387 */ /* 0x0003e80000100800 */
[----:B-1----:R-:W4:Y:S04]  /*7cfe0*/  LDL.LU R4, [R1+0x17f0] ;  /* 0x0017f00001047983 */ /* 0x002f280000300800 */
[----:B------:R1:W-:Y:S04]  /*7cff0*/  STL [R1+0x3f28], R3 ;  /* 0x003f280301007387 */ /* 0x0003e80000100800 */
[----:B-1----:R-:W4:Y:S01]  /*7d000*/  LDL.LU R3, [R1+0x17ec] ;  /* 0x0017ec0001037983 */ /* 0x002f220000300800 */
[----:B------:R-:W1:Y:S03]  /*7d010*/  S2R R7, SR_TID.X ;  /* 0x0000000000077919 */ /* 0x000e660000002100 */
[----:B0-----:R-:W-:Y:S04]  /*7d020*/  STL [R1+0x3fac], R2 ;  /* 0x003fac0201007387 */ /* 0x001fe80000100800 */
[----:B------:R-:W0:Y:S04]  /*7d030*/  LDS.U8 R2, [R0+UR4+0x1c48] ;  /* 0x001c480400027984 */ /* 0x000e280008000000 */
[----:B------:R-:W-:Y:S04]  /*7d040*/  STL [R1+0x3fa8], R12 ;  /* 0x003fa80c01007387 */ /* 0x000fe80000100800 */
[----:B------:R-:W-:Y:S04]  /*7d050*/  STL [R1+0x3f34], R11 ;  /* 0x003f340b01007387 */ /* 0x000fe80000100800 */
[----:B------:R-:W3:Y:S04]  /*7d060*/  LDS.U8 R11, [R0+UR4+0x1c80] ;  /* 0x001c8004000b7984 */ /* 0x000ee80008000000 */
[----:B------:R-:W3:Y:S01]  /*7d070*/  LDS.U8 R0, [R0+UR4+0x1cc0] ;  /* 0x001cc00400007984 */ /* 0x000ee20008000000 */
[----:B------:R-:W-:Y:S01]  /*7d080*/  BAR.SYNC.DEFER_BLOCKING 0x0 ;  /* 0x0000000000007b1d */ /* 0x000fe20000010000 */
[----:B-1----:R-:W-:-:S05]  /*7d090*/  LOP3.LUT R25, R7, 0x3f, RZ, 0xc0, !PT ;  /* 0x0000003f07197812 */ /* 0x002fca00078ec0ff */
[----:B0-----:R0:W-:Y:S04]  /*7d0a0*/  STL [R1+0x3f30], R2 ;  /* 0x003f300201007387 */ /* 0x0011e80000100800 */
[----:B--2---:R-:W-:Y:S04]  /*7d0b0*/  STS.U8 [R25+UR4], R10 ;  /* 0x0000000a19007988 */ /* 0x004fe80008000004 */
[----:B0-----:R-:W2:Y:S04]  /*7d0c0*/  LDL.LU R2, [R1+0x17d0] ;  /* 0x0017d00001027983 */ /* 0x001ea80000300800 */
[----:B---3--:R-:W-:Y:S04]  /*7d0d0*/  STL [R1+0x3fb4], R11 ;  /* 0x003fb40b01007387 */ /* 0x008fe80000100800 */
[----:B------:R-:W3:Y:S04]  /*7d0e0*/  LDL.LU R27, [R1+0x17cc] ;  /* 0x0017cc00011b7983 */ /* 0x000ee80000300800 */
[----:B------:R-:W-:Y:S04]  /*7d0f0*/  STL [R1+0x3fb0], R0 ;  /* 0x003fb00001007387 */ /* 0x000fe80000100800 */
[----:B------:R0:W-:Y:S04]  /*7d100*/  STS.U8 [R25+UR4+0x40], R28 ;  /* 0x0000401c19007988 */ /* 0x0001e80008000004 */
[----:B----4-:R1:W-:Y:S04]  /*7d110*/  STS.U8 [R25+UR4+0x240], R9 ;  /* 0x0002400919007988 */ /* 0x0103e80008000004 */
[----:B------:R4:W-:Y:S04]  /*7d120*/  STS.U8 [R25+UR4+0x200], R29 ;  /* 0x0002001d19007988 */ /* 0x0009e80008000004 */
[----:B0-----:R-:W3:Y:S04]  /*7d130*/  LDL.LU R28, [R1+0x17b0] ;  /* 0x0017b000011c7983 */ /* 0x001ee80000300800 */
[----:B------:R-:W3:Y:S04]  /*7d140*/  LDL.LU R0, [R1+0x17ac] ;  /* 0x0017ac0001007983 */ /* 0x000ee80000300800 */
[----:B------:R-:W3:Y:S04]  /*7d150*/  LDL.LU R14, [R1+0x1790] ;  /* 0x00179000010e7983 */ /* 0x000ee80000300800 */
[----:B-1----:R-:W3:Y:S04]  /*7d160*/  LDL.LU R9, [R1+0x178c] ;  /* 0x00178c0001097983 */ /* 0x002ee80000300800 */
        /* <DEDUP_REMOVED lines=9> */
[----:B------:R1:W-:Y:S04]  /*7d200*/  STS.U8 [R25+UR4+0x440], R5 ;  /* 0x0004400519007988 */ /* 0x0003e80008000004 */
[----:B0-----:R-:W4:Y:S04]  /*7d210*/  LDL.LU R8, [R1+0x16f0] ;  /* 0x0016f00001087983 */ /* 0x001f280000300800 */
[----:B-1----:R-:W4:Y:S04]  /*7d220*/  LDL.LU R5, [R1+0x16ec] ;  /* 0x0016ec0001057983 */ /* 0x002f280000300800 */
[----:B------:R-:W4:Y:S04]  /*7d230*/  LDL.LU R19, [R1+0x16d0] ;  /* 0x0016d00001137983 */ /* 0x000f280000300800 */
[----:B------:R-:W4:Y:S04]  /*7d240*/  LDL.LU R18, [R1+0x16cc] ;  /* 0x0016cc0001127983 */ /* 0x000f280000300800 */
[----:B------:R-:W4:Y:S04]  /*7d250*/  LDL.LU R17, [R1+0x16b0] ;  /* 0x0016b00001117983 */ /* 0x000f280000300800 */
[----:B------:R-:W4:Y:S04]  /*7d260*/  LDL.LU R12, [R1+0x16a4] ;  /* 0x0016a400010c7983 */ /* 0x000f280000300800 */
[----:B------:R-:W4:Y:S04]  /*7d270*/  LDL.LU R11, [R1+0x1670] ;  /* 0x00167000010b7983 */ /* 0x000f280000300800 */
[----:B------:R0:W-:Y:S04]  /*7d280*/  STS.U8 [R25+UR4+0x640], R4 ;  /* 0x0006400419007988 */ /* 0x0001e80008000004 */
[----:B0-----:R-:W4:Y:S04]  /*7d290*/  LDL.LU R4, [R1+0x166c] ;  /* 0x00166c0001047983 */ /* 0x001f280000300800 */
[----:B------:R0:W-:Y:S04]  /*7d2a0*/  STS.U8 [R25+UR4+0x600], R3 ;  /* 0x0006000319007988 */ /* 0x0001e80008000004 */
[----:B0-----:R-:W4:Y:S04]  /*7d2b0*/  LDL.LU R3, [R1+0x1650] ;  /* 0x0016500001037983 */ /* 0x001f280000300800 */
[----:B------:R-:W4:Y:S04]  /*7d2c0*/  LDL.LU R10, [R1+0x164c] ;  /* 0x00164c00010a7983 */ /* 0x000f280000300800 */
[----:B--2---:R0:W-:Y:S04]  /*7d2d0*/  STS.U8 [R25+UR4+0x800], R2 ;  /* 0x0008000219007988 */ /* 0x0041e80008000004 */
[----:B---3--:R1:W-:Y:S04]  /*7d2e0*/  STS.U8 [R25+UR4+0x840], R27 ;  /* 0x0008401b19007988 */ /* 0x0083e80008000004 */
[----:B0-----:R-:W2:Y:S04]  /*7d2f0*/  LDL.LU R2, [R1+0x1630] ;  /* 0x0016300001027983 */ /* 0x001ea80000300800 */
[----:B-1----:R-:W3:Y:S04]  /*7d300*/  LDL.LU R27, [R1+0x162c] ;  /* 0x00162c00011b7983 */ /* 0x002ee80000300800 */
[----:B------:R0:W-:Y:S04]  /*7d310*/  STS.U8 [R25+UR4+0xa40], R28 ;  /* 0x000a401c19007988 */ /* 0x0001e80008000004 */
[----:B------:R-:W-:Y:S04]  /*7d320*/  STS.U8 [R25+UR4+0xa00], R0 ;  /* 0x000a000019007988 */ /* 0x000fe80008000004 */
[----:B------:R-:W-:Y:S04]  /*7d330*/  STS.U8 [R25+UR4+0xc00], R14 ;  /* 0x000c000e19007988 */ /* 0x000fe80008000004 */
[----:B------:R1:W-:Y:S04]  /*7d340*/  STS.U8 [R25+UR4+0xc40], R9 ;  /* 0x000c400919007988 */ /* 0x0003e80008000004 */
[----:B0-----:R-:W3:Y:S04]  /*7d350*/  LDL.LU R28, [R1+0x1610] ;  /* 0x00161000011c7983 */ /* 0x001ee80000300800 */
[----:B----4-:R0:W-:Y:S04]  /*7d360*/  STS.U8 [R25+UR4+0xe40], R29 ;  /* 0x000e401d19007988 */ /* 0x0101e80008000004 */
[----:B-1----:R-:W4:Y:S04]  /*7d370*/  LDL.LU R9, [R1+0x160c] ;  /* 0x00160c0001097983 */ /* 0x002f280000300800 */
[----:B0-----:R-:W4:Y:S04]  /*7d380*/  LDL.LU R29, [R1+0x15f0] ;  /* 0x0015f000011d7983 */ /* 0x001f280000300800 */
[----:B------:R-:W-:Y:S04]  /*7d390*/  STS.U8 [R25+UR4+0xe00], R15 ;  /* 0x000e000f19007988 */ /* 0x000fe80008000004 */
[----:B------:R-:W-:Y:S04]  /*7d3a0*/  STS.U8 [R25+UR4+0x1000], R21 ;  /* 0x0010001519007988 */ /* 0x000fe80008000004 */
[----:B------:R-:W-:Y:S04]  /*7d3b0*/  STS.U8 [R25+UR4+0x1040], R22 ;  /* 0x0010401619007988 */ /* 0x000fe80008000004 */
[----:B------:R-:W-:Y:S04]  /*7d3c0*/  STS.U8 [R25+UR4+0x1240], R23 ;  /* 0x0012401719007988 */ /* 0x000fe80008000004 */
[----:B------:R-:W-:Y:S04]  /*7d3d0*/  STS.U8 [R25+UR4+0x1200], R24 ;  /* 0x0012001819007988 */ /* 0x000fe80008000004 */
[----:B------:R-:W-:Y:S04]  /*7d3e0*/  STS.U8 [R25+UR4+0x1400], R26 ;  /* 0x0014001a19007988 */ /* 0x000fe80008000004 */
[----:B------:R-:W-:Y:S04]  /*7d3f0*/  STS.U8 [R25+UR4+0x1440], R20 ;  /* 0x0014401419007988 */ /* 0x000fe80008000004 */
[----:B------:R0:W-:Y:S04]  /*7d400*/  STS.U8 [R25+UR4+0x1640], R8 ;  /* 0x0016400819007988 */ /* 0x0001e80008000004 */
[----:B------:R1:W-:Y:S04]  /*7d410*/  STS.U8 [R25+UR4+0x1600], R5 ;  /* 0x0016000519007988 */ /* 0x0003e80008000004 */
[----:B------:R-:W-:Y:S04]  /*7d420*/  STS.U8 [R25+UR4+0x1800], R19 ;  /* 0x0018001319007988 */ /* 0x000fe80008000004 */
[----:B------:R-:W-:Y:S04]  /*7d430*/  STS.U8 [R25+UR4+0x1840], R18 ;  /* 0x0018401219007988 */ /* 0x000fe80008000004 */
[----:B0-----:R-:W4:Y:S04]  /*7d440*/  LDL.LU R8, [R1+0x15ec] ;  /* 0x0015ec0001087983 */ /* 0x001f280000300800 */
[----:B------:R-:W-:Y:S04]  /*7d450*/  STS.U8 [R25+UR4+0x1a40], R17 ;  /* 0x001a401119007988 */ /* 0x000fe80008000004 */
[----:B-1----:R-:W4:Y:S04]  /*7d460*/  LDL.LU R5, [R1+0x15d0] ;  /* 0x0015d00001057983 */ /* 0x002f280000300800 */
[----:B------:R-:W-:Y:S04]  /*7d470*/  STS.U8 [R25+UR4+0x1a00], R12 ;  /* 0x001a000c19007988 */ /* 0x000fe80008000004 */
[----:B------:R-:W-:Y:S04]  /*7d480*/  STS.U8 [R25+UR4+0x1c00], R11 ;  /* 0x001c000b19007988 */ /* 0x000fe80008000004 */
[----:B------:R0:W-:Y:S04]  /*7d490*/  STS.U8 [R25+UR4+0x1c40], R4 ;  /* 0x001c400419007988 */ /* 0x0001e80008000004 */
[----:B0-----:R-:W4:Y:S04]  /*7d4a0*/  LDL.LU R4, [R1+0x15cc] ;  /* 0x0015cc0001047983 */ /* 0x001f280000300800 */
[----:B------:R0:W-:Y:S04]  /*7d4b0*/  STS.U8 [R25+UR4+0x1e40], R3 ;  /* 0x001e400319007988 */ /* 0x0001e80008000004 */
[----:B------:R-:W-:Y:S04]  /*7d4c0*/  STS.U8 [R25+UR4+0x1e00], R10 ;  /* 0x001e000a19007988 */ /* 0x000fe80008000004 */
[----:B0-----:R-:W4:Y:S04]  /*7d4d0*/  LDL.LU R3, [R1+0x15b0] ;  /* 0x0015b00001037983 */ /* 0x001f280000300800 */
[----:B--2---:R0:W-:Y:S04]  /*7d4e0*/  STS.U8 [R25+UR4+0x2000], R2 ;  /* 0x0020000219007988 */ /* 0x0041e80008000004 */
[----:B---3--:R1:W-:Y:S04]  /*7d4f0*/  STS.U8 [R25+UR4+0x2040], R27 ;  /* 0x0020401b19007988 */ /* 0x0083e80008000004 */
[----:B0-----:R-:W2:Y:S04]  /*7d500*/  LDL.LU R2, [R1+0x15ac] ;  /* 0x0015ac0001027983 */ /* 0x001ea80000300800 */
[----:B------:R-:W3:Y:S04]  /*7d510*/  LDL.LU R0, [R1+0x1590] ;  /* 0x0015900001007983 */ /* 0x000ee80000300800 */
[----:B------:R-:W3:Y:S04]  /*7d520*/  LDL.LU R14, [R1+0x158c] ;  /* 0x00158c00010e7983 */ /* 0x000ee80000300800 */
[----:B-1----:R-:W3:Y:S04]  /*7d530*/  LDL.LU R27, [R1+0x1570] ;  /* 0x00157000011b7983 */ /* 0x002ee80000300800 */
[----:B------:R0:W-:Y:S04]  /*7d540*/  STS.U8 [R25+UR4+0x2240], R28 ;  /* 0x0022401c19007988 */ /* 0x0001e80008000004 */
[----:B----4-:R1:W-:Y:S04]  /*7d550*/  STS.U8 [R25+UR4+0x2200], R9 ;  /* 0x0022000919007988 */ /* 0x0103e80008000004 */
[----:B0-----:R-:W4:Y:S04]  /*7d560*/  LDL.LU R28, [R1+0x156c] ;  /* 0x00156c00011c7983 */ /* 0x001f280000300800 */
        /* <DEDUP_REMOVED lines=8> */
[----:B-1----:R-:W4:Y:S04]  /*7d5f0*/  LDL.LU R9, [R1+0x14ec] ;  /* 0x0014ec0001097983 */ /* 0x002f280000300800 */
[----:B0-----:R-:W4:Y:S04]  /*7d600*/  LDL.LU R29, [R1+0x14d0] ;  /* 0x0014d000011d7983 */ /* 0x001f280000300800 */
        /* <DEDUP_REMOVED lines=10> */
[----:B------:R0:W-:Y:S04]  /*7d6b0*/  STS.U8 [R25+UR4+0x2600], R4 ;  /* 0x0026000419007988 */ /* 0x0001e80008000004 */
[----:B0-----:R-:W4:Y:S04]  /*7d6c0*/  LDL.LU R4, [R1+0x143c] ;  /* 0x00143c0001047983 */ /* 0x001f280000300800 */
[----:B------:R0:W-:Y:S04]  /*7d6d0*/  STS.U8 [R25+UR4+0x2800], R3 ;  /* 0x0028000319007988 */ /* 0x0001e80008000004 */
[----:B0-----:R-:W4:Y:S04]  /*7d6e0*/  LDL.LU R3, [R1+0x1414] ;  /* 0x0014140001037983 */ /* 0x001f280000300800 */
[----:B--2---:R0:W-:Y:S04]  /*7d6f0*/  STS.U8 [R25+UR4+0x2840], R2 ;  /* 0x0028400219007988 */ /* 0x0041e80008000004 */
[----:B---3--:R-:W-:Y:S04]  /*7d700*/  STS.U8 [R25+UR4+0x2a40], R0 ;  /* 0x002a400019007988 */ /* 0x008fe80008000004 */
[----:B------:R-:W-:Y:S04]  /*7d710*/  STS.U8 [R25+UR4+0x2a00], R14 ;  /* 0x002a000e19007988 */ /* 0x000fe80008000004 */
[----:B------:R1:W-:Y:S04]  /*7d720*/  STS.U8 [R25+UR4+0x2c00], R27 ;  /* 0x002c001b19007988 */ /* 0x0003e80008000004 */
[----:B0-----:R-:W2:Y:S04]  /*7d730*/  LDL.LU R2, [R1+0x140c] ;  /* 0x00140c0001027983 */ /* 0x001ea80000300800 */
[----:B-1----:R-:W3:Y:S04]  /*7d740*/  LDL.LU R27, [R1+0x13f0] ;  /* 0x0013f000011b7983 */ /* 0x002ee80000300800 */
[----:B----4-:R0:W-:Y:S04]  /*7d750*/  STS.U8 [R25+UR4+0x2c40], R28 ;  /* 0x002c401c19007988 */ /* 0x0101e80008000004 */
[----:B------:R-:W-:Y:S04]  /*7d760*/  STS.U8 [R25+UR4+0x2e40], R15 ;  /* 0x002e400f19007988 */ /* 0x000fe80008000004 */
[----:B------:R-:W-:Y:S04]  /*7d770*/  STS.U8 [R25+UR4+0x2e00], R21 ;  /* 0x002e001519007988 */ /* 0x000fe80008000004 */
[----:B------:R-:W-:Y:S04]  /*7d780*/  STS.U8 [R25+UR4+0x3000], R22 ;  /* 0x0030001619007988 */ /* 0x000fe80008000004 */
[----:B------:R-:W-:Y:S04]  /*7d790*/  STS.U8 [R25+UR4+0x3040], R23 ;  /* 0x0030401719007988 */ /* 0x000fe80008000004 */
[----:B------:R-:W-:Y:S04]  /*7d7a0*/  STS.U8 [R25+UR4+0x3240], R24 ;  /* 0x0032401819007988 */ /* 0x000fe80008000004 */
[----:B------:R-:W-:Y:S04]  /*7d7b0*/  STS.U8 [R25+UR4+0x3200], R26 ;  /* 0x0032001a19007988 */ /* 0x000fe80008000004 */
[----:B0-----:R-:W4:Y:S04]  /*7d7c0*/  LDL.LU R28, [R1+0x13ec] ;  /* 0x0013ec00011c7983 */ /* 0x001f280000300800 */
[----:B------:R-:W-:Y:S04]  /*7d7d0*/  STS.U8 [R25+UR4+0x3400], R20 ;  /* 0x0034001419007988 */ /* 0x000fe80008000004 */
[----:B------:R0:W-:Y:S04]  /*7d7e0*/  STS.U8 [R25+UR4+0x3440], R9 ;  /* 0x0034400919007988 */ /* 0x0001e80008000004 */
[----:B------:R1:W-:Y:S04]  /*7d7f0*/  STS.U8 [R25+UR4+0x3640], R29 ;  /* 0x0036401d19007988 */ /* 0x0003e80008000004 */
[----:B0-----:R-:W4:Y:S04]  /*7d800*/  LDL.LU R9, [R1+0x13d0] ;  /* 0x0013d00001097983 */ /* 0x001f280000300800 */
[----:B-1----:R-:W4:Y:S04]  /*7d810*/  LDL.LU R29, [R1+0x13cc] ;  /* 0x0013cc00011d7983 */ /* 0x002f280000300800 */
[----:B------:R-:W-:Y:S04]  /*7d820*/  STS.U8 [R25+UR4+0x3600], R19 ;  /* 0x0036001319007988 */ /* 0x000fe80008000004 */
[----:B------:R-:W-:Y:S04]  /*7d830*/  STS.U8 [R25+UR4+0x3800], R18 ;  /* 0x0038001219007988 */ /* 0x000fe80008000004 */
[----:B------:R-:W-:Y:S04]  /*7d840*/  STS.U8 [R25+UR4+0x3840], R17 ;  /* 0x0038401119007988 */ /* 0x000fe80008000004 */
[----:B------:R-:W-:Y:S04]  /*7d850*/  STS.U8 [R25+UR4+0x3a40], R12 ;  /* 0x003a400c19007988 */ /* 0x000fe80008000004 */
[----:B------:R-:W-:Y:S04]  /*7d860*/  STS.U8 [R25+UR4+0x3a00], R11 ;  /* 0x003a000b19007988 */ /* 0x000fe80008000004 */
[----:B------:R0:W-:Y:S04]  /*7d870*/  STS.U8 [R25+UR4+0x3c00], R8 ;  /* 0x003c000819007988 */ /* 0x0001e80008000004 */
[----:B------:R1:W-:Y:S04]  /*7d880*/  STS.U8 [R25+UR4+0x3c40], R5 ;  /* 0x003c400519007988 */ /* 0x0003e80008000004 */
[----:B0-----:R-:W4:Y:S04]  /*7d890*/  LDL.LU R8, [R1+0x13b0] ;  /* 0x0013b00001087983 */ /* 0x001f280000300800 */
[----:B-1----:R-:W4:Y:S04]  /*7d8a0*/  LDL.LU R5, [R1+0x13ac] ;  /* 0x0013ac0001057983 */ /* 0x002f280000300800 */
[----:B------:R-:W-:Y:S04]  /*7d8b0*/  STS.U8 [R25+UR4+0x3e40], R10 ;  /* 0x003e400a19007988 */ /* 0x000fe80008000004 */
[----:B------:R0:W-:Y:S04]  /*7d8c0*/  STS.U8 [R25+UR4+0x3e00], R4 ;  /* 0x003e000419007988 */ /* 0x0001e80008000004 */
[----:B0-----:R-:W4:Y:S04]  /*7d8d0*/  LDL.LU R4, [R1+0x1390] ;  /* 0x0013900001047983 */ /* 0x001f280000300800 */
[----:B------:R-:W4:Y:S04]  /*7d8e0*/  LDL.LU R0, [R1+0x138c] ;  /* 0x00138c0001007983 */ /* 0x000f280000300800 */
[----:B------:R0:W-:Y:S04]  /*7d8f0*/  STS.U8 [R25+UR4+0x4000], R3 ;  /* 0x0040000319007988 */ /* 0x0001e80008000004 */
[----:B------:R-:W4:Y:S04]  /*7d900*/  LDL.LU R14, [R1+0x1370] ;  /* 0x00137000010e7983 */ /* 0x000f280000300800 */
[----:B0-----:R-:W4:Y:S04]  /*7d910*/  LDL.LU R3, [R1+0x136c] ;  /* 0x00136c0001037983 */ /* 0x001f280000300800 */
[----:B--2---:R0:W-:Y:S04]  /*7d920*/  STS.U8 [R25+UR4+0x4040], R2 ;  /* 0x0040400219007988 */ /* 0x0041e80008000004 */
[----:B---3--:R1:W-:Y:S04]  /*7d930*/  STS.U8 [R25+UR4+0x4240], R27 ;  /* 0x0042401b19007988 */ /* 0x0083e80008000004 */
[----:B0-----:R-:W2:Y:S04]  /*7d940*/  LDL.LU R2, [R1+0x1350] ;  /* 0x0013500001027983 */ /* 0x001ea80000300800 */
[----:B------:R-:W3:Y:S04]  /*7d950*/  LDL.LU R15, [R1+0x134c] ;  /* 0x00134c00010f7983 */ /* 0x000ee80000300800 */
[----:B------:R-:W3:Y:S04]  /*7d960*/  LDL.LU R21, [R1+0x1330] ;  /* 0x0013300001157983 */ /* 0x000ee80000300800 */
[----:B------:R-:W3:Y:S04]  /*7d970*/  LDL.LU R22, [R1+0x132c] ;  /* 0x00132c0001167983 */ /* 0x000ee80000300800 */
[----:B------:R-:W3:Y:S04]  /*7d980*/  LDL.LU R23, [R1+0x1310] ;  /* 0x0013100001177983 */ /* 0x000ee80000300800 */
[----:B------:R-:W3:Y:S04]  /*7d990*/  LDL.LU R24, [R1+0x130c] ;  /* 0x00130c0001187983 */ /* 0x000ee80000300800 */
[----:B------:R-:W3:Y:S04]  /*7d9a0*/  LDL.LU R26, [R1+0x12f0] ;  /* 0x0012f000011a7983 */ /* 0x000ee80000300800 */
[----:B------:R-:W3:Y:S04]  /*7d9b0*/  LDL.LU R20, [R1+0x12ec] ;  /* 0x0012ec0001147983 */ /* 0x000ee80000300800 */
[----:B-1----:R-:W3:Y:S04]  /*7d9c0*/  LDL.LU R27, [R1+0x12d0] ;  /* 0x0012d000011b7983 */ /* 0x002ee80000300800 */
[----:B----4-:R0:W-:Y:S04]  /*7d9d0*/  STS.U8 [R25+UR4+0x4200], R28 ;  /* 0x0042001c19007988 */ /* 0x0101e80008000004 */
[----:B0-----:R-:W4:Y:S04]  /*7d9e0*/  LDL.LU R28, [R1+0x12cc] ;  /* 0x0012cc00011c7983 */ /* 0x001f280000300800 */
        /* <DEDUP_REMOVED lines=8> */
[----:B-1----:R-:W4:Y:S04]  /*7da70*/  LDL.LU R29, [R1+0x1250] ;  /* 0x00125000011d7983 */ /* 0x002f280000300800 */
[----:B------:R-:W4:Y:S04]  /*7da80*/  LDL.LU R10, [R1+0x124c] ;  /* 0x00124c00010a7983 */ /* 0x000f280000300800 */
[----:B------:R0:W-:Y:S04]  /*7da90*/  STS.U8 [R25+UR4+0x4640], R8 ;  /* 0x0046400819007988 */ /* 0x0001e80008000004 */
[----:B------:R1:W-:Y:S04]  /*7daa0*/  STS.U8 [R25+UR4+0x4600], R5 ;  /* 0x0046000519007988 */ /* 0x0003e80008000004 */
[----:B0-----:R-:W4:Y:S04]  /*7dab0*/  LDL.LU R8, [R1+0x1230] ;  /* 0x0012300001087983 */ /* 0x001f280000300800 */
[----:B-1----:R-:W4:Y:S04]  /*7dac0*/  LDL.LU R5, [R1+0x122c] ;  /* 0x00122c0001057983 */ /* 0x002f280000300800 */
[----:B------:R0:W-:Y:S04]  /*7dad0*/  STS.U8 [R25+UR4+0x4800], R4 ;  /* 0x0048000419007988 */ /* 0x0001e80008000004 */
[----:B------:R-:W-:Y:S04]  /*7dae0*/  STS.U8 [R25+UR4+0x4840], R0 ;  /* 0x0048400019007988 */ /* 0x000fe80008000004 */
[----:B------:R-:W-:Y:S04]  /*7daf0*/  STS.U8 [R25+UR4+0x4a40], R14 ;  /* 0x004a400e19007988 */ /* 0x000fe80008000004 */
[----:B0-----:R-:W4:Y:S04]  /*7db00*/  LDL.LU R4, [R1+0x1210] ;  /* 0x0012100001047983 */ /* 0x001f280000300800 */
[----:B------:R0:W-:Y:S04]  /*7db10*/  STS.U8 [R25+UR4+0x4a00], R3 ;  /* 0x004a000319007988 */ /* 0x0001e80008000004 */
[----:B0-----:R-:W4:Y:S04]  /*7db20*/  LDL.LU R3, [R1+0x120c] ;  /* 0x00120c0001037983 */ /* 0x001f280000300800 */
[----:B--2---:R0:W-:Y:S04]  /*7db30*/  STS.U8 [R25+UR4+0x4c00], R2 ;  /* 0x004c000219007988 */ /* 0x0041e80008000004 */
[----:B---3--:R-:W-:Y:S04]  /*7db40*/  STS.U8 [R25+UR4+0x4c40], R15 ;  /* 0x004c400f19007988 */ /* 0x008fe80008000004 */
[----:B------:R-:W-:Y:S04]  /*7db50*/  STS.U8 [R25+UR4+0x4e40], R21 ;  /* 0x004e401519007988 */ /* 0x000fe80008000004 */
[----:B------:R-:W-:Y:S04]  /*7db60*/  STS.U8 [R25+UR4+0x4e00], R22 ;  /* 0x004e001619007988 */ /* 0x000fe80008000004 */
[----:B------:R-:W-:Y:S04]  /*7db70*/  STS.U8 [R25+UR4+0x5000], R23 ;  /* 0x0050001719007988 */ /* 0x000fe80008000004 */
[----:B------:R-:W-:Y:S04]  /*7db80*/  STS.U8 [R25+UR4+0x5040], R24 ;  /* 0x0050401819007988 */ /* 0x000fe80008000004 */
[----:B------:R-:W-:Y:S04]  /*7db90*/  STS.U8 [R25+UR4+0x5240], R26 ;  /* 0x0052401a19007988 */ /* 0x000fe80008000004 */
[----:B0-----:R-:W2:Y:S04]  /*7dba0*/  LDL.LU R2, [R1+0x11e0] ;  /* 0x0011e00001027983 */ /* 0x001ea80000300800 */
[----:B------:R-:W-:Y:S04]  /*7dbb0*/  STS.U8 [R25+UR4+0x5200], R20 ;  /* 0x0052001419007988 */ /* 0x000fe80008000004 */
[----:B------:R0:W-:Y:S04]  /*7dbc0*/  STS.U8 [R25+UR4+0x5400], R27 ;  /* 0x0054001b19007988 */ /* 0x0001e80008000004 */
[----:B----4-:R1:W-:Y:S04]  /*7dbd0*/  STS.U8 [R25+UR4+0x5440], R28 ;  /* 0x0054401c19007988 */ /* 0x0103e80008000004 */
[----:B0-----:R-:W3:Y:S04]  /*7dbe0*/  LDL.LU R27, [R1+0x11d8] ;  /* 0x0011d800011b7983 */ /* 0x001ee80000300800 */
[----:B------:R-:W-:Y:S04]  /*7dbf0*/  STS.U8 [R25+UR4+0x5640], R19 ;  /* 0x0056401319007988 */ /* 0x000fe80008000004 */
[----:B------:R-:W-:Y:S04]  /*7dc00*/  STS.U8 [R25+UR4+0x5600], R18 ;  /* 0x0056001219007988 */ /* 0x000fe80008000004 */
[----:B------:R-:W-:Y:S04]  /*7dc10*/  STS.U8 [R25+UR4+0x5800], R17 ;  /* 0x0058001119007988 */ /* 0x000fe80008000004 */
[----:B------:R-:W-:Y:S04]  /*7dc20*/  STS.U8 [R25+UR4+0x5840], R12 ;  /* 0x0058400c19007988 */ /* 0x000fe80008000004 */
[----:B------:R-:W-:Y:S04]  /*7dc30*/  STS.U8 [R25+UR4+0x5a40], R11 ;  /* 0x005a400b19007988 */ /* 0x000fe80008000004 */
[----:B-1----:R-:W4:Y:S04]  /*7dc40*/  LDL.LU R28, [R1+0x11b0] ;  /* 0x0011b000011c7983 */ /* 0x002f280000300800 */
[----:B------:R0:W-:Y:S04]  /*7dc50*/  STS.U8 [R25+UR4+0x5a00], R9 ;  /* 0x005a000919007988 */ /* 0x0001e80008000004 */
[----:B------:R1:W-:Y:S04]  /*7dc60*/  STS.U8 [R25+UR4+0x5c00], R29 ;  /* 0x005c001d19007988 */ /* 0x0003e80008000004 */
[----:B0-----:R-:W4:Y:S04]  /*7dc70*/  LDL.LU R9, [R1+0x11ac] ;  /* 0x0011ac0001097983 */ /* 0x001f280000300800 */
[----:B-1----:R-:W4:Y:S04]  /*7dc80*/  LDL.LU R29, [R1+0x1190] ;  /* 0x00119000011d7983 */ /* 0x002f280000300800 */
[----:B------:R-:W-:Y:S04]  /*7dc90*/  STS.U8 [R25+UR4+0x5c40], R10 ;  /* 0x005c400a19007988 */ /* 0x000fe80008000004 */
[----:B------:R0:W-:Y:S04]  /*7dca0*/  STS.U8 [R25+UR4+0x5e40], R8 ;  /* 0x005e400819007988 */ /* 0x0001e80008000004 */
[----:B------:R1:W-:Y:S04]  /*7dcb0*/  STS.U8 [R25+UR4+0x5e00], R5 ;  /* 0x005e000519007988 */ /* 0x0003e80008000004 */
[----:B0-----:R-:W4:Y:S04]  /*7dcc0*/  LDL.LU R8, [R1+0x118c] ;  /* 0x00118c0001087983 */ /* 0x001f280000300800 */
[----:B------:R-:W4:Y:S04]  /*7dcd0*/  LDL.LU R0, [R1+0x1170] ;  /* 0x0011700001007983 */ /* 0x000f280000300800 */
[----:B------:R-:W4:Y:S04]  /*7dce0*/  LDL.LU R14, [R1+0x116c] ;  /* 0x00116c00010e7983 */ /* 0x000f280000300800 */
[----:B-1----:R-:W4:Y:S04]  /*7dcf0*/  LDL.LU R5, [R1+0x1150] ;  /* 0x0011500001057983 */ /* 0x002f280000300800 */
[----:B------:R0:W-:Y:S04]  /*7dd00*/  STS.U8 [R25+UR4+0x6000], R4 ;  /* 0x0060000419007988 */ /* 0x0001e80008000004 */
        /* <DEDUP_REMOVED lines=9> */
[----:B0-----:R-:W4:Y:S04]  /*7dda0*/  LDL.LU R3, [R1+0x10cc] ;  /* 0x0010cc0001037983 */ /* 0x001f280000300800 */
[----:B--2---:R0:W-:Y:S04]  /*7ddb0*/  STS.U8 [R25+UR4+0x6240], R2 ;  /* 0x0062400219007988 */ /* 0x0041e80008000004 */
[----:B0-----:R-:W2:Y:S04]  /*7ddc0*/  LDL.LU R2, [R1+0x10b0] ;  /* 0x0010b00001027983 */ /* 0x001ea80000300800 */
[----:B------:R-:W2:Y:S04]  /*7ddd0*/  LDL.LU R19, [R1+0x10ac] ;  /* 0x0010ac0001137983 */ /* 0x000ea80000300800 */
[----:B------:R-:W2:Y:S04]  /*7dde0*/  LDL.LU R18, [R1+0x1088] ;  /* 0x0010880001127983 */ /* 0x000ea80000300800 */
[----:B------:R-:W2:Y:S04]  /*7ddf0*/  LDL.LU R17, [R1+0x1084] ;  /* 0x0010840001117983 */ /* 0x000ea80000300800 */
[----:B------:R-:W2:Y:S04]  /*7de00*/  LDL.LU R12, [R1+0x1068] ;  /* 0x00106800010c7983 */ /* 0x000ea80000300800 */
[----:B---3--:R0:W-:Y:S04]  /*7de10*/  STS.U8 [R25+UR4+0x6200], R27 ;  /* 0x0062001b19007988 */ /* 0x0081e80008000004 */
[----:B------:R-:W3:Y:S04]  /*7de20*/  LDL.LU R11, [R1+0x1064] ;  /* 0x00106400010b7983 */ /* 0x000ee80000300800 */
[----:B0-----:R-:W3:Y:S04]  /*7de30*/  LDL.LU R27, [R1+0x1048] ;  /* 0x00104800011b7983 */ /* 0x001ee80000300800 */
[----:B----4-:R0:W-:Y:S04]  /*7de40*/  STS.U8 [R25+UR4+0x6400], R28 ;  /* 0x0064001c19007988 */ /* 0x0101e80008000004 */
[----:B------:R-:W-:Y:S04]  /*7de50*/  STS.U8 [R25+UR4+0x6440], R9 ;  /* 0x0064400919007988 */ /* 0x000fe80008000004 */
[----:B0-----:R-:W4:Y:S04]  /*7de60*/  LDL.LU R28, [R1+0x1044] ;  /* 0x00104400011c7983 */ /* 0x001f280000300800 */
[----:B------:R0:W-:Y:S04]  /*7de70*/  STS.U8 [R25+UR4+0x6640], R29 ;  /* 0x0066401d19007988 */ /* 0x0001e80008000004 */
[----:B------:R-:W4:Y:S04]  /*7de80*/  LDL.LU R10, [R1+0x1028] ;  /* 0x00102800010a7983 */ /* 0x000f280000300800 */
[----:B0-----:R-:W4:Y:S04]  /*7de90*/  LDL.LU R29, [R1+0x1024] ;  /* 0x00102400011d7983 */ /* 0x001f280000300800 */
[----:B------:R-:W4:Y:S04]  /*7dea0*/  LDL.LU R9, [R1+0x1008] ;  /* 0x0010080001097983 */ /* 0x000f280000300800 */
[----:B------:R0:W-:Y:S04]  /*7deb0*/  STS.U8 [R25+UR4+0x6600], R8 ;  /* 0x0066000819007988 */ /* 0x0001e80008000004 */
[----:B------:R-:W-:Y:S04]  /*7dec0*/  STS.U8 [R25+UR4+0x6800], R0 ;  /* 0x0068000019007988 */ /* 0x000fe80008000004 */
[----:B------:R-:W-:Y:S04]  /*7ded0*/  STS.U8 [R25+UR4+0x6840], R14 ;  /* 0x0068400e19007988 */ /* 0x000fe80008000004 */
[----:B------:R1:W-:Y:S04]  /*7dee0*/  STS.U8 [R25+UR4+0x6a40], R5 ;  /* 0x006a400519007988 */ /* 0x0003e80008000004 */
[----:B0-----:R-:W4:Y:S04]  /*7def0*/  LDL.LU R8, [R1+0x1004] ;  /* 0x0010040001087983 */ /* 0x001f280000300800 */
[----:B-1----:R-:W4:Y:S04]  /*7df00*/  LDL.LU R5, [R1+0xfe8] ;  /* 0x000fe80001057983 */ /* 0x002f280000300800 */
[----:B------:R0:W-:Y:S04]  /*7df10*/  STS.U8 [R25+UR4+0x6a00], R4 ;  /* 0x006a000419007988 */ /* 0x0001e80008000004 */
        /* <DEDUP_REMOVED lines=9> */
[----:B0-----:R-:W4:Y:S04]  /*7dfb0*/  LDL.LU R3, [R1+0xfc8] ;  /* 0x000fc80001037983 */ /* 0x001f280000300800 */
[----:B--2---:R0:W-:Y:S04]  /*7dfc0*/  STS.U8 [R25+UR4+0x7400], R2 ;  /* 0x0074000219007988 */ /* 0x0041e80008000004 */
[----:B------:R-:W-:Y:S04]  /*7dfd0*/  STS.U8 [R25+UR4+0x7440], R19 ;  /* 0x0074401319007988 */ /* 0x000fe80008000004 */
[----:B------:R-:W-:Y:S04]  /*7dfe0*/  STS.U8 [R25+UR4+0x7640], R18 ;  /* 0x0076401219007988 */ /* 0x000fe80008000004 */
[----:B------:R-:W-:Y:S04]  /*7dff0*/  STS.U8 [R25+UR4+0x7600], R17 ;  /* 0x0076001119007988 */ /* 0x000fe80008000004 */
[----:B------:R-:W-:Y:S04]  /*7e000*/  STS.U8 [R25+UR4+0x7800], R12 ;  /* 0x0078000c19007988 */ /* 0x000fe80008000004 */
[----:B---3--:R-:W-:Y:S04]  /*7e010*/  STS.U8 [R25+UR4+0x7840], R11 ;  /* 0x0078400b19007988 */ /* 0x008fe80008000004 */
[----:B0-----:R-:W2:Y:S04]  /*7e020*/  LDL.LU R2, [R1+0xfc4] ;  /* 0x000fc40001027983 */ /* 0x001ea80000300800 */
[----:B------:R0:W-:Y:S04]  /*7e030*/  STS.U8 [R25+UR4+0x7a40], R27 ;  /* 0x007a401b19007988 */ /* 0x0001e80008000004 */
[----:B0-----:R-:W3:Y:S04]  /*7e040*/  LDL.LU R27, [R1+0xfa8] ;  /* 0x000fa800011b7983 */ /* 0x001ee80000300800 */
[----:B----4-:R0:W-:Y:S04]  /*7e050*/  STS.U8 [R25+UR4+0x7a00], R28 ;  /* 0x007a001c19007988 */ /* 0x0101e80008000004 */
[----:B------:R-:W-:Y:S04]  /*7e060*/  STS.U8 [R25+UR4+0x7c00], R10 ;  /* 0x007c000a19007988 */ /* 0x000fe80008000004 */
[----:B0-----:R-:W4:Y:S04]  /*7e070*/  LDL.LU R28, [R1+0xfa4] ;  /* 0x000fa400011c7983 */ /* 0x001f280000300800 */
[----:B------:R0:W-:Y:S04]  /*7e080*/  STS.U8 [R25+UR4+0x7c40], R29 ;  /* 0x007c401d19007988 */ /* 0x0001e80008000004 */
[----:B0-----:R-:W4:Y:S04]  /*7e090*/  LDL.LU R29, [R1+0xf80] ;  /* 0x000f8000011d7983 */ /* 0x001f280000300800 */
[----:B------:R-:W4:Y:S04]  /*7e0a0*/  LDL.LU R0, [R1+0xf7c] ;  /* 0x000f7c0001007983 */ /* 0x000f280000300800 */
[----:B------:R0:W-:Y:S04]  /*7e0b0*/  STS.U8 [R25+UR4+0x7e40], R9 ;  /* 0x007e400919007988 */ /* 0x0001e80008000004 */
[----:B------:R-:W4:Y:S04]  /*7e0c0*/  LDL.LU R14, [R1+0xf58] ;  /* 0x000f5800010e7983 */ /* 0x000f280000300800 */
[----:B0-----:R-:W4:Y:S04]  /*7e0d0*/  LDL.LU R9, [R1+0xf4c] ;  /* 0x000f4c0001097983 */ /* 0x001f280000300800 */
[----:B------:R0:W-:Y:S04]  /*7e0e0*/  STS.U8 [R25+UR4+0x7e00], R8 ;  /* 0x007e000819007988 */ /* 0x0001e80008000004 */
        /* <DEDUP_REMOVED lines=22> */
[----:B---3--:R0:W-:Y:S04]  /*7e250*/  STS.U8 [R25+UR4+0x8400], R27 ;  /* 0x0084001b19007988 */ /* 0x0081e80008000004 */
[----:B0-----:R-:W3:Y:S04]  /*7e260*/  LDL.LU R27, [R1+0xdf0] ;  /* 0x000df000011b7983 */ /* 0x001ee80000300800 */
[----:B----4-:R0:W-:Y:S04]  /*7e270*/  STS.U8 [R25+UR4+0x8440], R28 ;  /* 0x0084401c19007988 */ /* 0x0101e80008000004 */
[----:B0-----:R-:W4:Y:S04]  /*7e280*/  LDL.LU R28, [R1+0xdec] ;  /* 0x000dec00011c7983 */ /* 0x001f280000300800 */
[----:B------:R0:W-:Y:S04]  /*7e290*/  STS.U8 [R25+UR4+0x8640], R29 ;  /* 0x0086401d19007988 */ /* 0x0001e80008000004 */
[----:B0-----:R-:W4:Y:S04]  /*7e2a0*/  LDL.LU R29, [R1+0xdd0] ;  /* 0x000dd000011d7983 */ /* 0x001f280000300800 */
[----:B------:R-:W-:Y:S04]  /*7e2b0*/  STS.U8 [R25+UR4+0x8600], R0 ;  /* 0x0086000019007988 */ /* 0x000fe80008000004 */
[----:B------:R-:W-:Y:S04]  /*7e2c0*/  STS.U8 [R25+UR4+0x8800], R14 ;  /* 0x0088000e19007988 */ /* 0x000fe80008000004 */
[----:B------:R0:W-:Y:S04]  /*7e2d0*/  STS.U8 [R25+UR4+0x8840], R9 ;  /* 0x0088400919007988 */ /* 0x0001e80008000004 */
[----:B0-----:R-:W4:Y:S04]  /*7e2e0*/  LDL.LU R9, [R1+0xdcc] ;  /* 0x000dcc0001097983 */ /* 0x001f280000300800 */
        /* <DEDUP_REMOVED lines=17> */
[----:B0-----:R-:W4:Y:S04]  /*7e400*/  LDL.LU R4, [R1+0xd90] ;  /* 0x000d900001047983 */ /* 0x001f280000300800 */
[----:B------:R0:W-:Y:S04]  /*7e410*/  STS.U8 [R25+UR4+0x9840], R3 ;  /* 0x0098400319007988 */ /* 0x0001e80008000004 */
[----:B0-----:R-:W4:Y:S04]  /*7e420*/  LDL.LU R3, [R1+0xd8c] ;  /* 0x000d8c0001037983 */ /* 0x001f280000300800 */
[----:B--2---:R0:W-:Y:S04]  /*7e430*/  STS.U8 [R25+UR4+0x9a40], R2 ;  /* 0x009a400219007988 */ /* 0x0041e80008000004 */
[----:B------:R-:W-:Y:S04]  /*7e440*/  STS.U8 [R25+UR4+0x9a00], R10 ;  /* 0x009a000a19007988 */ /* 0x000fe80008000004 */
[----:B0-----:R-:W2:Y:S04]  /*7e450*/  LDL.LU R2, [R1+0xd70] ;  /* 0x000d700001027983 */ /* 0x001ea80000300800 */
[----:B---3--:R0:W-:Y:S04]  /*7e460*/  STS.U8 [R25+UR4+0x9c00], R27 ;  /* 0x009c001b19007988 */ /* 0x0081e80008000004 */
[----:B0-----:R-:W3:Y:S04]  /*7e470*/  LDL.LU R27, [R1+0xd6c] ;  /* 0x000d6c00011b7983 */ /* 0x001ee80000300800 */
[----:B------:R-:W3:Y:S04]  /*7e480*/  LDL.LU R0, [R1+0xd50] ;  /* 0x000d500001007983 */ /* 0x000ee80000300800 */
[----:B----4-:R0:W-:Y:S04]  /*7e490*/  STS.U8 [R25+UR4+0x9c40], R28 ;  /* 0x009c401c19007988 */ /* 0x0101e80008000004 */
[----:B------:R-:W4:Y:S04]  /*7e4a0*/  LDL.LU R14, [R1+0xd4c] ;  /* 0x000d4c00010e7983 */ /* 0x000f280000300800 */
        /* <DEDUP_REMOVED lines=24> */
[----:B------:R0:W-:Y:S04]  /*7e630*/  STS.U8 [R25+UR4+0xa200], R3 ;  /* 0x00a2000319007988 */ /* 0x0001e80008000004 */
[----:B0-----:R-:W4:Y:S04]  /*7e640*/  LDL.LU R3, [R1+0x40c] ;  /* 0x00040c0001037983 */ /* 0x001f280000300800 */
[----:B--2---:R0:W-:Y:S04]  /*7e650*/  STS.U8 [R25+UR4+0xa400], R2 ;  /* 0x00a4000219007988 */ /* 0x0041e80008000004 */
[----:B0-----:R-:W2:Y:S04]  /*7e660*/  LDL.LU R2, [R1+0x3f0] ;  /* 0x0003f00001027983 */ /* 0x001ea80000300800 */
[----:B---3--:R0:W-:Y:S04]  /*7e670*/  STS.U8 [R25+UR4+0xa440], R27 ;  /* 0x00a4401b19007988 */ /* 0x0081e80008000004 */
[----:B------:R-:W-:Y:S04]  /*7e680*/  STS.U8 [R25+UR4+0xa640], R0 ;  /* 0x00a6400019007988 */ /* 0x000fe80008000004 */
[----:B----4-:R-:W-:Y:S04]  /*7e690*/  STS.U8 [R25+UR4+0xa600], R14 ;  /* 0x00a6000e19007988 */ /* 0x010fe80008000004 */
[----:B0-----:R-:W3:Y:S04]  /*7e6a0*/  LDL.LU R27, [R1+0x3ec] ;  /* 0x0003ec00011b7983 */ /* 0x001ee80000300800 */
[----:B------:R0:W-:Y:S04]  /*7e6b0*/  STS.U8 [R25+UR4+0xa800], R28 ;  /* 0x00a8001c19007988 */ /* 0x0001e80008000004 */
[----:B0-----:R-:W4:Y:S04]  /*7e6c0*/  LDL.LU R28, [R1+0x3d0] ;  /* 0x0003d000011c7983 */ /* 0x001f280000300800 */
[----:B------:R0:W-:Y:S04]  /*7e6d0*/  STS.U8 [R25+UR4+0xa840], R29 ;  /* 0x00a8401d19007988 */ /* 0x0001e80008000004 */
        /* <DEDUP_REMOVED lines=19> */
[----:B------:R0:W-:Y:S04]  /*7e810*/  STS.U8 [R25+UR4+0xb840], R4 ;  /* 0x00b8400419007988 */ /* 0x0001e80008000004 */
[----:B------:R-:W-:Y:S04]  /*7e820*/  STS.U8 [R25+UR4+0xba40], R10 ;  /* 0x00ba400a19007988 */ /* 0x000fe80008000004 */
[----:B0-----:R-:W4:Y:S04]  /*7e830*/  LDL.LU R4, [R1+0x38c] ;  /* 0x00038c0001047983 */ /* 0x001f280000300800 */
[----:B------:R0:W-:Y:S04]  /*7e840*/  STS.U8 [R25+UR4+0xba00], R3 ;  /* 0x00ba000319007988 */ /* 0x0001e80008000004 */
[----:B0-----:R-:W4:Y:S04]  /*7e850*/  LDL.LU R3, [R1+0x370] ;  /* 0x0003700001037983 */ /* 0x001f280000300800 */
[----:B------:R-:W4:Y:S04]  /*7e860*/  LDL.LU R0, [R1+0x36c] ;  /* 0x00036c0001007983 */ /* 0x000f280000300800 */
[----:B------:R-:W4:Y:S04]  /*7e870*/  LDL.LU R14, [R1+0x350] ;  /* 0x00035000010e7983 */ /* 0x000f280000300800 */
[----:B--2---:R0:W-:Y:S04]  /*7e880*/  STS.U8 [R25+UR4+0xbc00], R2 ;  /* 0x00bc000219007988 */ /* 0x0041e80008000004 */
[----:B0-----:R-:W2:Y:S04]  /*7e890*/  LDL.LU R2, [R1+0x34c] ;  /* 0x00034c0001027983 */ /* 0x001ea80000300800 */
[----:B---3--:R0:W-:Y:S04]  /*7e8a0*/  STS.U8 [R25+UR4+0xbc40], R27 ;  /* 0x00bc401b19007988 */ /* 0x0081e80008000004 */
[----:B0-----:R-:W3:Y:S04]  /*7e8b0*/  LDL.LU R27, [R1+0x330] ;  /* 0x00033000011b7983 */ /* 0x001ee80000300800 */
[----:B------:R-:W3:Y:S04]  /*7e8c0*/  LDL.LU R15, [R1+0x32c] ;  /* 0x00032c00010f7983 */ /* 0x000ee80000300800 */
[----:B------:R-:W3:Y:S04]  /*7e8d0*/  LDL.LU R21, [R1+0x310] ;  /* 0x0003100001157983 */ /* 0x000ee80000300800 */
[----:B------:R-:W3:Y:S04]  /*7e8e0*/  LDL.LU R22, [R1+0x30c] ;  /* 0x00030c0001167983 */ /* 0x000ee80000300800 */
[----:B------:R-:W3:Y:S04]  /*7e8f0*/  LDL.LU R23, [R1+0x2f0] ;  /* 0x0002f00001177983 */ /* 0x000ee80000300800 */
[----:B------:R-:W3:Y:S04]  /*7e900*/  LDL.LU R24, [R1+0x2ec] ;  /* 0x0002ec0001187983 */ /* 0x000ee80000300800 */
        /* <DEDUP_REMOVED lines=16> */
[----:B------:R0:W-:Y:S04]  /*7ea10*/  STS.U8 [R25+UR4+0xc240], R5 ;  /* 0x00c2400519007988 */ /* 0x0001e80008000004 */
[----:B0-----:R-:W4:Y:S04]  /*7ea20*/  LDL.LU R5, [R1+0x210] ;  /* 0x0002100001057983 */ /* 0x001f280000300800 */
[----:B------:R0:W-:Y:S04]  /*7ea30*/  STS.U8 [R25+UR4+0xc200], R4 ;  /* 0x00c2000419007988 */ /* 0x0001e80008000004 */
[----:B0-----:R-:W4:Y:S04]  /*7ea40*/  LDL.LU R4, [R1+0x20c] ;  /* 0x00020c0001047983 */ /* 0x001f280000300800 */
[----:B------:R0:W-:Y:S04]  /*7ea50*/  STS.U8 [R25+UR4+0xc400], R3 ;  /* 0x00c4000319007988 */ /* 0x0001e80008000004 */
[----:B------:R-:W-:Y:S04]  /*7ea60*/  STS.U8 [R25+UR4+0xc440], R0 ;  /* 0x00c4400019007988 */ /* 0x000fe80008000004 */
[----:B------:R-:W-:Y:S04]  /*7ea70*/  STS.U8 [R25+UR4+0xc640], R14 ;  /* 0x00c6400e19007988 */ /* 0x000fe80008000004 */
[----:B0-----:R-:W4:Y:S04]  /*7ea80*/  LDL.LU R3, [R1+0x1f0] ;  /* 0x0001f00001037983 */ /* 0x001f280000300800 */
[----:B--2---:R0:W-:Y:S04]  /*7ea90*/  STS.U8 [R25+UR4+0xc600], R2 ;  /* 0x00c6000219007988 */ /* 0x0041e80008000004 */
[----:B0-----:R-:W2:Y:S04]  /*7eaa0*/  LDL.LU R2, [R1+0x1ec] ;  /* 0x0001ec0001027983 */ /* 0x001ea80000300800 */
[----:B---3--:R0:W-:Y:S04]  /*7eab0*/  STS.U8 [R25+UR4+0xc800], R27 ;  /* 0x00c8001b19007988 */ /* 0x0081e80008000004 */
[----:B------:R-:W-:Y:S04]  /*7eac0*/  STS.U8 [R25+UR4+0xc840], R15 ;  /* 0x00c8400f19007988 */ /* 0x000fe80008000004 */
[----:B------:R-:W-:Y:S04]  /*7ead0*/  STS.U8 [R25+UR4+0xca40], R21 ;  /* 0x00ca401519007988 */ /* 0x000fe80008000004 */
[----:B------:R-:W-:Y:S04]  /*7eae0*/  STS.U8 [R25+UR4+0xca00], R22 ;  /* 0x00ca001619007988 */ /* 0x000fe80008000004 */
[----:B------:R-:W-:Y:S04]  /*7eaf0*/  STS.U8 [R25+UR4+0xcc00], R23 ;  /* 0x00cc001719007988 */ /* 0x000fe80008000004 */
[----:B0-----:R-:W3:Y:S04]  /*7eb00*/  LDL.LU R27, [R1+0x1d0] ;  /* 0x0001d000011b7983 */ /* 0x001ee80000300800 */
[----:B------:R-:W-:Y:S04]  /*7eb10*/  STS.U8 [R25+UR4+0xcc40], R24 ;  /* 0x00cc401819007988 */ /* 0x000fe80008000004 */
[----:B------:R-:W-:Y:S04]  /*7eb20*/  STS.U8 [R25+UR4+0xce40], R26 ;  /* 0x00ce401a19007988 */ /* 0x000fe80008000004 */
[----:B----4-:R-:W-:Y:S04]  /*7eb30*/  STS.U8 [R25+UR4+0xce00], R20 ;  /* 0x00ce001419007988 */ /* 0x010fe80008000004 */
        /* <DEDUP_REMOVED lines=13> */
[----:B------:R0:W-:Y:S04]  /*7ec10*/  STS.U8 [R25+UR4+0xd840], R8 ;  /* 0x00d8400819007988 */ /* 0x0001e80008000004 */
[----:B0-----:R-:W4:Y:S04]  /*7ec20*/  LDL.LU R8, [R1+0x18c] ;  /* 0x00018c0001087983 */ /* 0x001f280000300800 */
[----:B------:R0:W-:Y:S04]  /*7ec30*/  STS.U8 [R25+UR4+0xda40], R5 ;  /* 0x00da400519007988 */ /* 0x0001e80008000004 */
[----:B0-----:R-:W4:Y:S04]  /*7ec40*/  LDL.LU R5, [R1+0x170] ;  /* 0x0001700001057983 */ /* 0x001f280000300800 */
[----:B------:R-:W4:Y:S04]  /*7ec50*/  LDL.LU R0, [R1+0x16c] ;  /* 0x00016c0001007983 */ /* 0x000f280000300800 */
[----:B------:R0:W-:Y:S04]  /*7ec60*/  STS.U8 [R25+UR4+0xda00], R4 ;  /* 0x00da000419007988 */ /* 0x0001e80008000004 */
[----:B0-----:R-:W4:Y:S04]  /*7ec70*/  LDL.LU R4, [R1+0x150] ;  /* 0x0001500001047983 */ /* 0x001f280000300800 */
        /* <DEDUP_REMOVED lines=28> */
[----:B0-----:R-:W4:Y:S04]  /*7ee40*/  LDL.LU R8, [R1] ;  /* 0x0000000001087983 */ /* 0x001f280000300800 */
[----:B------:R0:W-:Y:S04]  /*7ee50*/  STS.U8 [R25+UR4+0xe400], R5 ;  /* 0x00e4000519007988 */ /* 0x0001e80008000004 */
[----:B------:R-:W-:Y:S04]  /*7ee60*/  STS.U8 [R25+UR4+0xe440], R0 ;  /* 0x00e4400019007988 */ /* 0x000fe80008000004 */
[----:B0-----:R-:W4:Y:S04]  /*7ee70*/  LDL.LU R5, [R1+0x4064] ;  /* 0x0040640001057983 */ /* 0x001f280000300800 */
[----:B------:R0:W-:Y:S04]  /*7ee80*/  STS.U8 [R25+UR4+0xe640], R4 ;  /* 0x00e6400419007988 */ /* 0x0001e80008000004 */
[----:B0-----:R-:W4:Y:S04]  /*7ee90*/  LDL.LU R4, [R1+0x1848] ;  /* 0x0018480001047983 */ /* 0x001f280000300800 */
[----:B------:R0:W-:Y:S04]  /*7eea0*/  STS.U8 [R25+UR4+0xe600], R3 ;  /* 0x00e6000319007988 */ /* 0x0001e80008000004 */
[----:B------:R-:W-:Y:S04]  /*7eeb0*/  STS.U8 [R25+UR4+0xe800], R14 ;  /* 0x00e8000e19007988 */ /* 0x000fe80008000004 */
[----:B------:R-:W-:Y:S04]  /*7eec0*/  STS.U8 [R25+UR4+0xe840], R15 ;  /* 0x00e8400f19007988 */ /* 0x000fe80008000004 */
[----:B------:R-:W-:Y:S04]  /*7eed0*/  STS.U8 [R25+UR4+0xea40], R21 ;  /* 0x00ea401519007988 */ /* 0x000fe80008000004 */
[----:B------:R-:W-:Y:S04]  /*7eee0*/  STS.U8 [R25+UR4+0xea00], R22 ;  /* 0x00ea001619007988 */ /* 0x000fe80008000004 */
[----:B0-----:R-:W4:Y:S04]  /*7eef0*/  LDL.LU R3, [R1+0x1844] ;  /* 0x0018440001037983 */ /* 0x001f280000300800 */
[----:B------:R-:W-:Y:S04]  /*7ef00*/  STS.U8 [R25+UR4+0xec00], R23 ;  /* 0x00ec001719007988 */ /* 0x000fe80008000004 */
[----:B------:R-:W-:Y:S04]  /*7ef10*/  STS.U8 [R25+UR4+0xec40], R24 ;  /* 0x00ec401819007988 */ /* 0x000fe80008000004 */
[----:B------:R-:W-:Y:S04]  /*7ef20*/  STS.U8 [R25+UR4+0xee40], R26 ;  /* 0x00ee401a19007988 */ /* 0x000fe80008000004 */
[----:B--2---:R0:W-:Y:S04]  /*7ef30*/  STS.U8 [R25+UR4+0xee00], R2 ;  /* 0x00ee000219007988 */ /* 0x0041e80008000004 */
[----:B0-----:R-:W2:Y:S04]  /*7ef40*/  LDL.LU R2, [R1+0x1828] ;  /* 0x0018280001027983 */ /* 0x001ea80000300800 */
[----:B---3--:R0:W-:Y:S04]  /*7ef50*/  STS.U8 [R25+UR4+0xf000], R27 ;  /* 0x00f0001b19007988 */ /* 0x0081e80008000004 */
[----:B------:R-:W-:Y:S04]  /*7ef60*/  STS.U8 [R25+UR4+0xf040], R20 ;  /* 0x00f0401419007988 */ /* 0x000fe80008000004 */
[----:B------:R-:W-:Y:S04]  /*7ef70*/  STS.U8 [R25+UR4+0xf240], R19 ;  /* 0x00f2401319007988 */ /* 0x000fe80008000004 */
[----:B------:R-:W-:Y:S04]  /*7ef80*/  STS.U8 [R25+UR4+0xf200], R18 ;  /* 0x00f2001219007988 */ /* 0x000fe80008000004 */
[----:B0-----:R-:W3:Y:S04]  /*7ef90*/  LDL.LU R27, [R1+0x1824] ;  /* 0x00182400011b7983 */ /* 0x001ee80000300800 */
[----:B------:R-:W-:Y:S04]  /*7efa0*/  STS.U8 [R25+UR4+0xf400], R17 ;  /* 0x00f4001119007988 */ /* 0x000fe80008000004 */
[----:B----4-:R-:W-:Y:S04]  /*7efb0*/  STS.U8 [R25+UR4+0xf440], R12 ;  /* 0x00f4400c19007988 */ /* 0x010fe80008000004 */
[----:B------:R0:W-:Y:S04]  /*7efc0*/  STS.U8 [R25+UR4+0xf640], R28 ;  /* 0x00f6401c19007988 */ /* 0x0001e80008000004 */
[----:B------:R1:W-:Y:S04]  /*7efd0*/  STS.U8 [R25+UR4+0xf600], R29 ;  /* 0x00f6001d19007988 */ /* 0x0003e80008000004 */
[----:B0-----:R-:W4:Y:S04]  /*7efe0*/  LDL.LU R28, [R1+0x1808] ;  /* 0x00180800011c7983 */ /* 0x001f280000300800 */
[----:B-1----:R-:W4:Y:S04]  /*7eff0*/  LDL.LU R29, [R1+0x1804] ;  /* 0x00180400011d7983 */ /* 0x002f280000300800 */
[----:B------:R0:W-:Y:S01]  /*7f000*/  STS.U8 [R25+UR4+0xf800], R11 ;  /* 0x00f8000b19007988 */ /* 0x0001e20008000004 */
[----:B------:R-:W-:-:S03]  /*7f010*/  LOP3.LUT R7, R7, 0x3f, RZ, 0xc0, !PT ;  /* 0x0000003f07077812 */ /* 0x000fc600078ec0ff */
[----:B------:R-:W-:Y:S04]  /*7f020*/  STS.U8 [R25+UR4+0xf840], R10 ;  /* 0x00f8400a19007988 */ /* 0x000fe80008000004 */
[----:B------:R-:W-:Y:S01]  /*7f030*/  STS.U8 [R25+UR4+0xfa40], R9 ;  /* 0x00fa400919007988 */ /* 0x000fe20008000004 */
[----:B0-----:R-:W-:-:S03]  /*7f040*/  LOP3.LUT R11, R7, 0x10, RZ, 0x3c, !PT ;  /* 0x00000010070b7812 */ /* 0x001fc600078e3cff */
[----:B------:R-:W-:Y:S04]  /*7f050*/  STS.U8 [R25+UR4+0xfa00], R8 ;  /* 0x00fa000819007988 */ /* 0x000fe80008000004 */
[----:B------:R-:W-:Y:S04]  /*7f060*/  STS.U8 [R25+UR4+0xfc00], R5 ;  /* 0x00fc000519007988 */ /* 0x000fe80008000004 */
[----:B------:R-:W-:Y:S04]  /*7f070*/  STS.U8 [R25+UR4+0xfc40], R6 ;  /* 0x00fc400619007988 */ /* 0x000fe80008000004 */
[----:B------:R-:W-:Y:S04]  /*7f080*/  STS.U8 [R25+UR4+0xfe40], R13 ;  /* 0x00fe400d19007988 */ /* 0x000fe80008000004 */
        /* <DEDUP_REMOVED lines=47> */
[----:B0-----:R-:W4:Y:S04]  /*7f380*/  LDL.LU R3, [R1+0x1608] ;  /* 0x0016080001037983 */ /* 0x001f280000300800 */
        /* <DEDUP_REMOVED lines=8> */
[----:B------:R-:W-:Y:S04]  /*7f410*/  STS.U8 [R11+UR4+0x18c0], R17 ;  /* 0x0018c0110b007988 */ /* 0x000fe80008000004 */
[----:B------:R-:W-:Y:S04]  /*7f420*/  STS.U8 [R11+UR4+0x1ac0], R12 ;  /* 0x001ac00c0b007988 */ /* 0x000fe80008000004 */
[----:B0-----:R-:W3:Y:S04]  /*7f430*/  LDL.LU R27, [R1+0x15e8] ;  /* 0x0015e800011b7983 */ /* 0x001ee80000300800 */
[----:B------:R-:W3:Y:S04]  /*7f440*/  LDL.LU R16, [R1+0x15e4] ;  /* 0x0015e40001107983 */ /* 0x000ee80000300800 */
[----:B------:R-:W3:Y:S04]  /*7f450*/  LDL.LU R13, [R1+0x15c8] ;  /* 0x0015c800010d7983 */ /* 0x000ee80000300800 */
[----:B------:R-:W-:Y:S04]  /*7f460*/  STS.U8 [R11+UR4+0x1a80], R10 ;  /* 0x001a800a0b007988 */ /* 0x000fe80008000004 */
[----:B------:R-:W3:Y:S04]  /*7f470*/  LDL.LU R6, [R1+0x15c4] ;  /* 0x0015c40001067983 */ /* 0x000ee80000300800 */
[----:B------:R-:W-:Y:S04]  /*7f480*/  STS.U8 [R11+UR4+0x1c80], R9 ;  /* 0x001c80090b007988 */ /* 0x000fe80008000004 */
[----:B------:R-:W3:Y:S04]  /*7f490*/  LDL.LU R5, [R1+0x15a8] ;  /* 0x0015a80001057983 */ /* 0x000ee80000300800 */
[----:B------:R-:W-:Y:S04]  /*7f4a0*/  STS.U8 [R11+UR4+0x1cc0], R8 ;  /* 0x001cc0080b007988 */ /* 0x000fe80008000004 */
[----:B------:R-:W3:Y:S04]  /*7f4b0*/  LDL.LU R0, [R1+0x15a4] ;  /* 0x0015a40001007983 */ /* 0x000ee80000300800 */
[----:B----4-:R-:W-:Y:S04]  /*7f4c0*/  STS.U8 [R11+UR4+0x1ec0], R7 ;  /* 0x001ec0070b007988 */ /* 0x010fe80008000004 */
[----:B------:R-:W4:Y:S04]  /*7f4d0*/  LDL.LU R14, [R1+0x1588] ;  /* 0x00158800010e7983 */ /* 0x000f280000300800 */
[----:B------:R0:W-:Y:S04]  /*7f4e0*/  STS.U8 [R11+UR4+0x1e80], R28 ;  /* 0x001e801c0b007988 */ /* 0x0001e80008000004 */
        /* <DEDUP_REMOVED lines=31> */
[----:B----4-:R-:W-:Y:S04]  /*7f6e0*/  STS.U8 [R11+UR4+0x2ac0], R14 ;  /* 0x002ac00e0b007988 */ /* 0x010fe80008000004 */
        /* <DEDUP_REMOVED lines=39> */
[----:B----4-:R0:W-:Y:S04]  /*7f960*/  STS.U8 [R11+UR4+0x4080], R28 ;  /* 0x0040801c0b007988 */ /* 0x0101e80008000004 */
        /* <DEDUP_REMOVED lines=31> */
[----:B------:R-:W-:Y:S04]  /*7fb60*/  STS.U8 [R11+UR4+0x50c0], R26 ;  /* 0x0050c01a0b007988 */ /* 0x000fe80008000004 */
[----:B----4-:R0:W-:Y:S04]  /*7fb70*/  STS.U8 [R11+UR4+0x52c0], R28 ;  /* 0x0052c01c0b007988 */ /* 0x0101e80008000004 */
[----:B------:R1:W-:Y:S04]  /*7fb80*/  STS.U8 [R11+UR4+0x5280], R29 ;  /* 0x0052801d0b007988 */ /* 0x0003e80008000004 */
[----:B0-----:R-:W4:Y:S04]  /*7fb90*/  LDL.LU R28, [R1+0x11fc] ;  /* 0x0011fc00011c7983 */ /* 0x001f280000300800 */
[----:B-1----:R-:W4:Y:S04]  /*7fba0*/  LDL.LU R29, [R1+0x11d0] ;  /* 0x0011d000011d7983 */ /* 0x002f280000300800 */
[----:B------:R-:W-:Y:S04]  /*7fbb0*/  STS.U8 [R11+UR4+0x5480], R20 ;  /* 0x005480140b007988 */ /* 0x000fe80008000004 */
[----:B------:R-:W-:Y:S04]  /*7fbc0*/  STS.U8 [R11+UR4+0x54c0], R19 ;  /* 0x0054c0130b007988 */ /* 0x000fe80008000004 */
[----:B------:R-:W-:Y:S04]  /*7fbd0*/  STS.U8 [R11+UR4+0x56c0], R18 ;  /* 0x0056c0120b007988 */ /* 0x000fe80008000004 */
        /* <DEDUP_REMOVED lines=179> */
[----:B----4-:R0:W-:Y:S04]  /*80710*/  STS.U8 [R11+UR4+0xae80], R28 ;  /* 0x00ae801c0b007988 */ /* 0x0101e80008000004 */
[----:B------:R1:W-:Y:S04]  /*80720*/  STS.U8 [R11+UR4+0xb080], R29 ;  /* 0x00b0801d0b007988 */ /* 0x0003e80008000004 */
[----:B0-----:R-:W4:Y:S04]  /*80730*/  LDL.LU R28, [R1+0x3c8] ;  /* 0x0003c800011c7983 */ /* 0x001f280000300800 */
[----:B-1----:R-:W4:Y:S04]  /*80740*/  LDL.LU R29, [R1+0x3c4] ;  /* 0x0003c400011d7983 */ /* 0x002f280000300800 */
        /* <DEDUP_REMOVED lines=10> */
[----:B------:R0:W-:Y:S04]  /*807f0*/  STS.U8 [R11+UR4+0xb680], R9 ;  /* 0x00b680090b007988 */ /* 0x0001e80008000004 */
[----:B------:R-:W4:Y:S04]  /*80800*/  LDL.LU R0, [R1+0x368] ;  /* 0x0003680001007983 */ /* 0x000f280000300800 */
[----:B------:R-:W-:Y:S04]  /*80810*/  STS.U8 [R11+UR4+0xb880], R8 ;  /* 0x00b880080b007988 */ /* 0x000fe80008000004 */
[----:B------:R-:W4:Y:S04]  /*80820*/  LDL.LU R14, [R1+0x364] ;  /* 0x00036400010e7983 */ /* 0x000f280000300800 */
[----:B------:R-:W-:Y:S04]  /*80830*/  STS.U8 [R11+UR4+0xb8c0], R7 ;  /* 0x00b8c0070b007988 */ /* 0x000fe80008000004 */
        /* <DEDUP_REMOVED lines=47> */
[----:B------:R-:W-:Y:S04]  /*80b30*/  STS.U8 [R11+UR4+0xd0c0], R19 ;  /* 0x00d0c0130b007988 */ /* 0x000fe80008000004 */
[----:B------:R1:W-:Y:S04]  /*80b40*/  STS.U8 [R11+UR4+0xd2c0], R18 ;  /* 0x00d2c0120b007988 */ /* 0x0003e80008000004 */
[----:B------:R2:W-:Y:S04]  /*80b50*/  STS.U8 [R11+UR4+0xd280], R17 ;  /* 0x00d280110b007988 */ /* 0x0005e80008000004 */
[----:B------:R-:W-:Y:S04]  /*80b60*/  STS.U8 [R11+UR4+0xd480], R12 ;  /* 0x00d4800c0b007988 */ /* 0x000fe80008000004 */
[----:B------:R-:W-:Y:S04]  /*80b70*/  STS.U8 [R11+UR4+0xd4c0], R10 ;  /* 0x00d4c00a0b007988 */ /* 0x000fe80008000004 */
[----:B------:R2:W-:Y:S04]  /*80b80*/  STS.U8 [R11+UR4+0xd6c0], R8 ;  /* 0x00d6c0080b007988 */ /* 0x0005e80008000004 */
[----:B0-----:R-:W4:Y:S04]  /*80b90*/  LDL.LU R2, [R1+0x1c8] ;  /* 0x0001c80001027983 */ /* 0x001f280000300800 */
[----:B-1----:R-:W4:Y:S04]  /*80ba0*/  LDL.LU R18, [R1+0x1c4] ;  /* 0x0001c40001127983 */ /* 0x002f280000300800 */
[----:B---3--:R0:W-:Y:S04]  /*80bb0*/  STS.U8 [R11+UR4+0xd680], R7 ;  /* 0x00d680070b007988 */ /* 0x0081e80008000004 */
[----:B--2---:R-:W2:Y:S04]  /*80bc0*/  LDL.LU R17, [R1+0x1a8] ;  /* 0x0001a80001117983 */ /* 0x004ea80000300800 */
[----:B------:R-:W3:Y:S04]  /*80bd0*/  LDL.LU R8, [R1+0x1a4] ;  /* 0x0001a40001087983 */ /* 0x000ee80000300800 */
[----:B------:R-:W-:Y:S04]  /*80be0*/  STS.U8 [R11+UR4+0xd880], R27 ;  /* 0x00d8801b0b007988 */ /* 0x000fe80008000004 */
[----:B0-----:R-:W3:Y:S04]  /*80bf0*/  LDL.LU R7, [R1+0x188] ;  /* 0x0001880001077983 */ /* 0x001ee80000300800 */
        /* <DEDUP_REMOVED lines=28> */
[----:B------:R1:W-:Y:S04]  /*80dc0*/  STS.U8 [R11+UR4+0xde80], R18 ;  /* 0x00de80120b007988 */ /* 0x0003e80008000004 */
[----:B--2---:R2:W-:Y:S04]  /*80dd0*/  STS.U8 [R11+UR4+0xe080], R17 ;  /* 0x00e080110b007988 */ /* 0x0045e80008000004 */
[----:B---3--:R3:W-:Y:S04]  /*80de0*/  STS.U8 [R11+UR4+0xe0c0], R8 ;  /* 0x00e0c0080b007988 */ /* 0x0087e80008000004 */
[----:B0-----:R-:W4:Y:S04]  /*80df0*/  LDL.LU R2, [R1+0x18] ;  /* 0x0000180001027983 */ /* 0x001f280000300800 */
[----:B-1----:R-:W4:Y:S04]  /*80e00*/  LDL.LU R18, [R1+0x4060] ;  /* 0x0040600001127983 */ /* 0x002f280000300800 */
[----:B--2---:R-:W2:Y:S04]  /*80e10*/  LDL.LU R17, [R1+0x405c] ;  /* 0x00405c0001117983 */ /* 0x004ea80000300800 */
[----:B------:R0:W-:Y:S04]  /*80e20*/  STS.U8 [R11+UR4+0xe2c0], R7 ;  /* 0x00e2c0070b007988 */ /* 0x0001e80008000004 */
[----:B---3--:R-:W3:Y:S04]  /*80e30*/  LDL.LU R8, [R1+0x4058] ;  /* 0x0040580001087983 */ /* 0x008ee80000300800 */
[----:B0-----:R-:W2:Y:S04]  /*80e40*/  LDL.LU R7, [R1+0x4054] ;  /* 0x0040540001077983 */ /* 0x001ea80000300800 */
[----:B----4-:R0:W-:Y:S04]  /*80e50*/  STS.U8 [R11+UR4+0xe280], R28 ;  /* 0x00e2801c0b007988 */ /* 0x0101e80008000004 */
[----:B------:R1:W-:Y:S04]  /*80e60*/  STS.U8 [R11+UR4+0xe480], R29 ;  /* 0x00e4801d0b007988 */ /* 0x0003e80008000004 */
[----:B0-----:R-:W4:Y:S04]  /*80e70*/  LDL.LU R28, [R1+0x4050] ;  /* 0x00405000011c7983 */ /* 0x001f280000300800 */
[----:B-1----:R-:W3:Y:S04]  /*80e80*/  LDL.LU R29, [R1+0x404c] ;  /* 0x00404c00011d7983 */ /* 0x002ee80000300800 */
[----:B------:R-:W-:Y:S04]  /*80e90*/  STS.U8 [R11+UR4+0xe4c0], R16 ;  /* 0x00e4c0100b007988 */ /* 0x000fe80008000004 */
[----:B------:R0:W-:Y:S04]  /*80ea0*/  STS.U8 [R11+UR4+0xe6c0], R10 ;  /* 0x00e6c00a0b007988 */ /* 0x0001e80008000004 */
[----:B------:R1:W-:Y:S04]  /*80eb0*/  STS.U8 [R11+UR4+0xe680], R27 ;  /* 0x00e6801b0b007988 */ /* 0x0003e80008000004 */
[----:B0-----:R-:W2:Y:S04]  /*80ec0*/  LDL.LU R10, [R1+0x1840] ;  /* 0x00184000010a7983 */ /* 0x001ea80000300800 */
[----:B-1----:R-:W2:Y:S04]  /*80ed0*/  LDL.LU R27, [R1+0x183c] ;  /* 0x00183c00011b7983 */ /* 0x002ea80000300800 */
[----:B------:R-:W-:Y:S04]  /*80ee0*/  STS.U8 [R11+UR4+0xe880], R13 ;  /* 0x00e8800d0b007988 */ /* 0x000fe80008000004 */
[----:B------:R-:W-:Y:S04]  /*80ef0*/  STS.U8 [R11+UR4+0xe8c0], R6 ;  /* 0x00e8c0060b007988 */ /* 0x000fe80008000004 */
[----:B------:R-:W-:Y:S04]  /*80f00*/  STS.U8 [R11+UR4+0xeac0], R5 ;  /* 0x00eac0050b007988 */ /* 0x000fe80008000004 */
[----:B------:R-:W-:Y:S04]  /*80f10*/  STS.U8 [R11+UR4+0xea80], R0 ;  /* 0x00ea80000b007988 */ /* 0x000fe80008000004 */
[----:B------:R-:W-:Y:S04]  /*80f20*/  STS.U8 [R11+UR4+0xec80], R14 ;  /* 0x00ec800e0b007988 */ /* 0x000fe80008000004 */
[----:B------:R0:W-:Y:S04]  /*80f30*/  STS.U8 [R11+UR4+0xecc0], R9 ;  /* 0x00ecc0090b007988 */ /* 0x0001e80008000004 */
[----:B0-----:R-:W2:Y:S04]  /*80f40*/  LDL.LU R9, [R1+0x1820] ;  /* 0x0018200001097983 */ /* 0x001ea80000300800 */
[----:B------:R0:W-:Y:S04]  /*80f50*/  STS.U8 [R11+UR4+0xeec0], R4 ;  /* 0x00eec0040b007988 */ /* 0x0001e80008000004 */
[----:B------:R-:W-:Y:S04]  /*80f60*/  STS.U8 [R11+UR4+0xee80], R15 ;  /* 0x00ee800f0b007988 */ /* 0x000fe80008000004 */
[----:B------:R-:W-:Y:S04]  /*80f70*/  STS.U8 [R11+UR4+0xf080], R21 ;  /* 0x00f080150b007988 */ /* 0x000fe80008000004 */
[----:B------:R-:W-:Y:S04]  /*80f80*/  STS.U8 [R11+UR4+0xf0c0], R22 ;  /* 0x00f0c0160b007988 */ /* 0x000fe80008000004 */
[----:B------:R-:W-:Y:S04]  /*80f90*/  STS.U8 [R11+UR4+0xf2c0], R23 ;  /* 0x00f2c0170b007988 */ /* 0x000fe80008000004 */
[----:B------:R-:W-:Y:S04]  /*80fa0*/  STS.U8 [R11+UR4+0xf280], R24 ;  /* 0x00f280180b007988 */ /* 0x000fe80008000004 */
[----:B0-----:R-:W2:Y:S04]  /*80fb0*/  LDL.LU R4, [R1+0x181c] ;  /* 0x00181c0001047983 */ /* 0x001ea80000300800 */
[----:B------:R0:W-:Y:S04]  /*80fc0*/  STS.U8 [R11+UR4+0xf480], R26 ;  /* 0x00f4801a0b007988 */ /* 0x0001e80008000004 */
[----:B------:R-:W-:Y:S04]  /*80fd0*/  STS.U8 [R11+UR4+0xf4c0], R20 ;  /* 0x00f4c0140b007988 */ /* 0x000fe80008000004 */
[----:B------:R-:W-:Y:S04]  /*80fe0*/  STS.U8 [R11+UR4+0xf6c0], R19 ;  /* 0x00f6c0130b007988 */ /* 0x000fe80008000004 */
[----:B------:R-:W-:Y:S04]  /*80ff0*/  STS.U8 [R11+UR4+0xf680], R12 ;  /* 0x00f6800c0b007988 */ /* 0x000fe80008000004 */
[----:B------:R1:W-:Y:S01]  /*81000*/  STS.U8 [R11+UR4+0xf880], R3 ;  /* 0x00f880030b007988 */ /* 0x0003e20008000004 */
[----:B0-----:R-:W-:-:S03]  /*81010*/  LOP3.LUT R26, R25, 0x20, RZ, 0x3c, !PT ;  /* 0x00000020191a7812 */ /* 0x001fc600078e3cff */
[----:B-1----:R-:W2:Y:S04]  /*81020*/  LDL.LU R3, [R1+0x1800] ;  /* 0x0018000001037983 */ /* 0x002ea80000300800 */
[----:B------:R0:W-:Y:S04]  /*81030*/  STS.U8 [R11+UR4+0xf8c0], R2 ;  /* 0x00f8c0020b007988 */ /* 0x0001e80008000004 */
[----:B0-----:R-:W2:Y:S04]  /*81040*/  LDL.LU R2, [R1+0x17fc] ;  /* 0x0017fc0001027983 */ /* 0x001ea80000300800 */
[----:B---3--:R-:W-:Y:S04]  /*81050*/  STS.U8 [R11+UR4+0xfac0], R29 ;  /* 0x00fac01d0b007988 */ /* 0x008fe80008000004 */
[----:B----4-:R-:W-:Y:S04]  /*81060*/  STS.U8 [R11+UR4+0xfa80], R28 ;  /* 0x00fa801c0b007988 */ /* 0x010fe80008000004 */
[----:B--2---:R-:W-:Y:S04]  /*81070*/  STS.U8 [R11+UR4+0xfc80], R7 ;  /* 0x00fc80070b007988 */ /* 0x004fe80008000004 */
[----:B------:R-:W-:Y:S04]  /*81080*/  STS.U8 [R11+UR4+0xfcc0], R8 ;  /* 0x00fcc0080b007988 */ /* 0x000fe80008000004 */
[----:B------:R-:W-:Y:S04]  /*81090*/  STS.U8 [R11+UR4+0xfec0], R17 ;  /* 0x00fec0110b007988 */ /* 0x000fe80008000004 */
[----:B------:R0:W-:Y:S04]  /*810a0*/  STS.U8 [R11+UR4+0xfe80], R18 ;  /* 0x00fe80120b007988 */ /* 0x0001e80008000004 */
[----:B0-----:R-:W2:Y:S04]  /*810b0*/  LDL.LU R18, [R1+0x17e0] ;  /* 0x0017e00001127983 */ /* 0x001ea80000300800 */
[----:B------:R-:W3:Y:S04]  /*810c0*/  LDL.LU R17, [R1+0x17dc] ;  /* 0x0017dc0001117983 */ /* 0x000ee80000300800 */
        /* <DEDUP_REMOVED lines=31> */
[----:B--2---:R-:W-:Y:S04]  /*812c0*/  STS.U8 [R26+UR4+0x740], R18 ;  /* 0x000740121a007988 */ /* 0x004fe80008000004 */
[----:B---3--:R-:W-:Y:S04]  /*812d0*/  STS.U8 [R26+UR4+0x700], R17 ;  /* 0x000700111a007988 */ /* 0x008fe80008000004 */
[----:B----4-:R-:W-:Y:S04]  /*812e0*/  STS.U8 [R26+UR4+0x900], R8 ;  /* 0x000900081a007988 */ /* 0x010fe80008000004 */
[----:B------:R-:W-:Y:S04]  /*812f0*/  STS.U8 [R26+UR4+0x940], R7 ;  /* 0x000940071a007988 */ /* 0x000fe80008000004 */
[----:B------:R-:W-:Y:S04]  /*81300*/  STS.U8 [R26+UR4+0xb40], R28 ;  /* 0x000b401c1a007988 */ /* 0x000fe80008000004 */
[----:B------:R0:W-:Y:S04]  /*81310*/  STS.U8 [R26+UR4+0xb00], R10 ;  /* 0x000b000a1a007988 */ /* 0x0001e80008000004 */
[----:B------:R1:W-:Y:S04]  /*81320*/  STS.U8 [R26+UR4+0xd00], R27 ;  /* 0x000d001b1a007988 */ /* 0x0003e80008000004 */
[----:B0-----:R-:W2:Y:S04]  /*81330*/  LDL.LU R10, [R1+0x161c] ;  /* 0x00161c00010a7983 */ /* 0x001ea80000300800 */
[----:B-1----:R-:W3:Y:S04]  /*81340*/  LDL.LU R27, [R1+0x1600] ;  /* 0x00160000011b7983 */ /* 0x002ee80000300800 */
[----:B------:R-:W-:Y:S04]  /*81350*/  STS.U8 [R26+UR4+0xd40], R29 ;  /* 0x000d401d1a007988 */ /* 0x000fe80008000004 */
        /* <DEDUP_REMOVED lines=39> */
[----:B---3--:R1:W-:Y:S04]  /*815d0*/  STS.U8 [R26+UR4+0x2340], R27 ;  /* 0x0023401b1a007988 */ /* 0x0083e80008000004 */
[----:B0-----:R-:W2:Y:S04]  /*815e0*/  LDL.LU R10, [R1+0x14c0] ;  /* 0x0014c000010a7983 */ /* 0x001ea80000300800 */
[----:B-1----:R-:W3:Y:S04]  /*815f0*/  LDL.LU R27, [R1+0x14bc] ;  /* 0x0014bc00011b7983 */ /* 0x002ee80000300800 */
[----:B------:R-:W3:Y:S04]  /*81600*/  LDL.LU R23, [R1+0x14a0] ;  /* 0x0014a00001177983 */ /* 0x000ee80000300800 */
[----:B------:R-:W3:Y:S04]  /*81610*/  LDL.LU R24, [R1+0x149c] ;  /* 0x00149c0001187983 */ /* 0x000ee80000300800 */
[----:B------:R-:W3:Y:S04]  /*81620*/  LDL.LU R20, [R1+0x1480] ;  /* 0x0014800001147983 */ /* 0x000ee80000300800 */
[----:B------:R-:W3:Y:S04]  /*81630*/  LDL.LU R19, [R1+0x147c] ;  /* 0x00147c0001137983 */ /* 0x000ee80000300800 */
[----:B------:R-:W3:Y:S04]  /*81640*/  LDL.LU R12, [R1+0x1460] ;  /* 0x00146000010c7983 */ /* 0x000ee80000300800 */
[----:B------:R-:W3:Y:S04]  /*81650*/  LDL.LU R11, [R1+0x145c] ;  /* 0x00145c00010b7983 */ /* 0x000ee80000300800 */
[----:B----4-:R0:W-:Y:S04]  /*81660*/  STS.U8 [R26+UR4+0x2300], R9 ;  /* 0x002300091a007988 */ /* 0x0101e80008000004 */
[----:B0-----:R-:W4:Y:S04]  /*81670*/  LDL.LU R9, [R1+0x1430] ;  /* 0x0014300001097983 */ /* 0x001f280000300800 */
[----:B------:R0:W-:Y:S04]  /*81680*/  STS.U8 [R26+UR4+0x2500], R4 ;  /* 0x002500041a007988 */ /* 0x0001e80008000004 */
[----:B------:R-:W-:Y:S04]  /*81690*/  STS.U8 [R26+UR4+0x2540], R18 ;  /* 0x002540121a007988 */ /* 0x000fe80008000004 */
[----:B------:R-:W-:Y:S04]  /*816a0*/  STS.U8 [R26+UR4+0x2740], R17 ;  /* 0x002740111a007988 */ /* 0x000fe80008000004 */
[----:B0-----:R-:W4:Y:S04]  /*816b0*/  LDL.LU R4, [R1+0x142c] ;  /* 0x00142c0001047983 */ /* 0x001f280000300800 */
        /* <DEDUP_REMOVED lines=15> */
[----:B------:R-:W-:Y:S04]  /*817b0*/  STS.U8 [R26+UR4+0x3500], R21 ;  /* 0x003500151a007988 */ /* 0x000fe80008000004 */
[----:B------:R-:W-:Y:S04]  /*817c0*/  STS.U8 [R26+UR4+0x3540], R22 ;  /* 0x003540161a007988 */ /* 0x000fe80008000004 */
[----:B--2---:R0:W-:Y:S04]  /*817d0*/  STS.U8 [R26+UR4+0x3740], R10 ;  /* 0x0037400a1a007988 */ /* 0x0041e80008000004 */
[----:B---3--:R1:W-:Y:S04]  /*817e0*/  STS.U8 [R26+UR4+0x3700], R27 ;  /* 0x0037001b1a007988 */ /* 0x0083e80008000004 */
[----:B0-----:R-:W2:Y:S04]  /*817f0*/  LDL.LU R10, [R1+0x13e0] ;  /* 0x0013e000010a7983 */ /* 0x001ea80000300800 */
[----:B-1----:R-:W3:Y:S04]  /*81800*/  LDL.LU R27, [R1+0x13dc] ;  /* 0x0013dc00011b7983 */ /* 0x002ee80000300800 */
[----:B------:R-:W-:Y:S04]  /*81810*/  STS.U8 [R26+UR4+0x3900], R23 ;  /* 0x003900171a007988 */ /* 0x000fe80008000004 */
[----:B------:R-:W-:Y:S04]  /*81820*/  STS.U8 [R26+UR4+0x3940], R24 ;  /* 0x003940181a007988 */ /* 0x000fe80008000004 */
        /* <DEDUP_REMOVED lines=8> */
[----:B----4-:R0:W-:Y:S04]  /*818b0*/  STS.U8 [R26+UR4+0x3f40], R9 ;  /* 0x003f40091a007988 */ /* 0x0101e80008000004 */
        /* <DEDUP_REMOVED lines=28> */
[----:B------:R-:W-:Y:S04]  /*81a80*/  STS.U8 [R26+UR4+0x4500], R18 ;  /* 0x004500121a007988 */ /* 0x000fe80008000004 */
[----:B------:R-:W-:Y:S04]  /*81a90*/  STS.U8 [R26+UR4+0x4540], R17 ;  /* 0x004540111a007988 */ /* 0x000fe80008000004 */
[----:B------:R-:W-:Y:S04]  /*81aa0*/  STS.U8 [R26+UR4+0x4740], R8 ;  /* 0x004740081a007988 */ /* 0x000fe80008000004 */
[----:B------:R-:W-:Y:S04]  /*81ab0*/  STS.U8 [R26+UR4+0x4700], R7 ;  /* 0x004700071a007988 */ /* 0x000fe80008000004 */
[----:B----4-:R-:W-:Y:S04]  /*81ac0*/  STS.U8 [R26+UR4+0x4900], R28 ;  /* 0x0049001c1a007988 */ /* 0x010fe80008000004 */
        /* <DEDUP_REMOVED lines=76> */
[----:B----4-:R0:W-:Y:S04]  /*81f90*/  STS.U8 [R26+UR4+0x7500], R9 ;  /* 0x007500091a007988 */ /* 0x0101e80008000004 */
        /* <DEDUP_REMOVED lines=138> */
[----:B-1----:R-:W4:Y:S04]  /*82840*/  LDL.LU R11, [R1+0x35c] ;  /* 0x00035c00010b7983 */ /* 0x002f280000300800 */
[----:B--2---:R-:W-:Y:S04]  /*82850*/  STS.U8 [R26+UR4+0xbb40], R10 ;  /* 0x00bb400a1a007988 */ /* 0x004fe80008000004 */
        /* <DEDUP_REMOVED lines=15> */
[----:B------:R-:W4:Y:S04]  /*82950*/  LDL.LU R20, [R1+0x27c] ;  /* 0x00027c0001147983 */ /* 0x000f280000300800 */
[----:B------:R-:W4:Y:S04]  /*82960*/  LDL.LU R19, [R1+0x260] ;  /* 0x0002600001137983 */ /* 0x000f280000300800 */
[----:B------:R-:W4:Y:S04]  /*82970*/  LDL.LU R12, [R1+0x25c] ;  /* 0x00025c00010c7983 */ /* 0x000f280000300800 */
[----:B------:R-:W4:Y:S04]  /*82980*/  LDL.LU R10, [R1+0x240] ;  /* 0x00024000010a7983 */ /* 0x000f280000300800 */
        /* <DEDUP_REMOVED lines=13> */
[----:B-1----:R-:W4:Y:S04]  /*82a60*/  LDL.LU R11, [R1+0x1fc] ;  /* 0x0001fc00010b7983 */ /* 0x002f280000300800 */
[----:B--2---:R0:W-:Y:S04]  /*82a70*/  STS.U8 [R26+UR4+0xc740], R27 ;  /* 0x00c7401b1a007988 */ /* 0x0041e80008000004 */
[----:B0-----:R-:W2:Y:S04]  /*82a80*/  LDL.LU R27, [R1+0x1e0] ;  /* 0x0001e000011b7983 */ /* 0x001ea80000300800 */
[----:B---3--:R-:W-:Y:S04]  /*82a90*/  STS.U8 [R26+UR4+0xc700], R29 ;  /* 0x00c7001d1a007988 */ /* 0x008fe80008000004 */
        /* <DEDUP_REMOVED lines=10> */
[----:B----4-:R1:W-:Y:S04]  /*82b40*/  STS.U8 [R26+UR4+0xd340], R24 ;  /* 0x00d340181a007988 */ /* 0x0103e80008000004 */
[----:B------:R3:W-:Y:S04]  /*82b50*/  STS.U8 [R26+UR4+0xd300], R20 ;  /* 0x00d300141a007988 */ /* 0x0007e80008000004 */
[----:B------:R4:W-:Y:S04]  /*82b60*/  STS.U8 [R26+UR4+0xd500], R19 ;  /* 0x00d500131a007988 */ /* 0x0009e80008000004 */
[----:B------:R-:W-:Y:S04]  /*82b70*/  STS.U8 [R26+UR4+0xd540], R12 ;  /* 0x00d5400c1a007988 */ /* 0x000fe80008000004 */
[----:B------:R4:W-:Y:S04]  /*82b80*/  STS.U8 [R26+UR4+0xd740], R10 ;  /* 0x00d7400a1a007988 */ /* 0x0009e80008000004 */
[----:B------:R4:W-:Y:S04]  /*82b90*/  STS.U8 [R26+UR4+0xd700], R9 ;  /* 0x00d700091a007988 */ /* 0x0009e80008000004 */
[----:B0-----:R-:W2:Y:S04]  /*82ba0*/  LDL.LU R23, [R1+0x1dc] ;  /* 0x0001dc0001177983 */ /* 0x001ea80000300800 */
[----:B-1----:R-:W2:Y:S04]  /*82bb0*/  LDL.LU R24, [R1+0x1c0] ;  /* 0x0001c00001187983 */ /* 0x002ea80000300800 */
[----:B---3--:R-:W3:Y:S04]  /*82bc0*/  LDL.LU R20, [R1+0x1bc] ;  /* 0x0001bc0001147983 */ /* 0x008ee80000300800 */
[----:B----4-:R-:W4:Y:S04]  /*82bd0*/  LDL.LU R19, [R1+0x1a0] ;  /* 0x0001a00001137983 */ /* 0x010f280000300800 */
[----:B------:R-:W4:Y:S04]  /*82be0*/  LDL.LU R10, [R1+0x19c] ;  /* 0x00019c00010a7983 */ /* 0x000f280000300800 */
[----:B------:R-:W4:Y:S04]  /*82bf0*/  LDL.LU R9, [R1+0x180] ;  /* 0x0001800001097983 */ /* 0x000f280000300800 */
[----:B------:R-:W-:Y:S04]  /*82c00*/  STS.U8 [R26+UR4+0xd900], R4 ;  /* 0x00d900041a007988 */ /* 0x000fe80008000004 */
[----:B------:R-:W-:Y:S04]  /*82c10*/  STS.U8 [R26+UR4+0xd940], R3 ;  /* 0x00d940031a007988 */ /* 0x000fe80008000004 */
[----:B------:R0:W-:Y:S04]  /*82c20*/  STS.U8 [R26+UR4+0xdb40], R2 ;  /* 0x00db40021a007988 */ /* 0x0001e80008000004 */
[----:B------:R-:W-:Y:S04]  /*82c30*/  STS.U8 [R26+UR4+0xdb00], R11 ;  /* 0x00db000b1a007988 */ /* 0x000fe80008000004 */
[----:B0-----:R-:W4:Y:S04]  /*82c40*/  LDL.LU R2, [R1+0x17c] ;  /* 0x00017c0001027983 */ /* 0x001f280000300800 */
[----:B------:R-:W4:Y:S04]  /*82c50*/  LDL.LU R4, [R1+0x160] ;  /* 0x0001600001047983 */ /* 0x000f280000300800 */
[----:B------:R-:W4:Y:S04]  /*82c60*/  LDL.LU R3, [R1+0x15c] ;  /* 0x00015c0001037983 */ /* 0x000f280000300800 */
        /* <DEDUP_REMOVED lines=18> */
[----:B------:R0:W-:Y:S04]  /*82d90*/  STS.U8 [R26+UR4+0xdd40], R23 ;  /* 0x00dd40171a007988 */ /* 0x0001e80008000004 */
[----:B------:R-:W2:Y:S04]  /*82da0*/  LDL.LU R22, [R1+0x30] ;  /* 0x0000300001167983 */ /* 0x000ea80000300800 */
[----:B------:R1:W-:Y:S04]  /*82db0*/  STS.U8 [R26+UR4+0xdf40], R24 ;  /* 0x00df40181a007988 */ /* 0x0003e80008000004 */
[----:B---3--:R3:W-:Y:S04]  /*82dc0*/  STS.U8 [R26+UR4+0xdf00], R20 ;  /* 0x00df00141a007988 */ /* 0x0087e80008000004 */
[----:B----4-:R4:W-:Y:S04]  /*82dd0*/  STS.U8 [R26+UR4+0xe100], R19 ;  /* 0x00e100131a007988 */ /* 0x0109e80008000004 */
[----:B------:R4:W-:Y:S04]  /*82de0*/  STS.U8 [R26+UR4+0xe140], R10 ;  /* 0x00e1400a1a007988 */ /* 0x0009e80008000004 */
[----:B------:R4:W-:Y:S04]  /*82df0*/  STS.U8 [R26+UR4+0xe340], R9 ;  /* 0x00e340091a007988 */ /* 0x0009e80008000004 */
[----:B0-----:R-:W2:Y:S04]  /*82e00*/  LDL.LU R23, [R1+0x14] ;  /* 0x0000140001177983 */ /* 0x001ea80000300800 */
[----:B-1----:R-:W2:Y:S04]  /*82e10*/  LDL.LU R24, [R1+0x10] ;  /* 0x0000100001187983 */ /* 0x002ea80000300800 */
[----:B---3--:R-:W3:Y:S04]  /*82e20*/  LDL.LU R20, [R1+0x4048] ;  /* 0x0040480001147983 */ /* 0x008ee80000300800 */
[----:B----4-:R-:W4:Y:S04]  /*82e30*/  LDL.LU R19, [R1+0x4044] ;  /* 0x0040440001137983 */ /* 0x010f280000300800 */
[----:B------:R-:W3:Y:S04]  /*82e40*/  LDL.LU R10, [R1+0x4040] ;  /* 0x00404000010a7983 */ /* 0x000ee80000300800 */
[----:B------:R-:W4:Y:S04]  /*82e50*/  LDL.LU R9, [R1+0x403c] ;  /* 0x00403c0001097983 */ /* 0x000f280000300800 */
[----:B------:R0:W-:Y:S04]  /*82e60*/  STS.U8 [R26+UR4+0xe300], R2 ;  /* 0x00e300021a007988 */ /* 0x0001e80008000004 */
[----:B------:R1:W-:Y:S04]  /*82e70*/  STS.U8 [R26+UR4+0xe500], R4 ;  /* 0x00e500041a007988 */ /* 0x0003e80008000004 */
[----:B------:R1:W-:Y:S04]  /*82e80*/  STS.U8 [R26+UR4+0xe540], R3 ;  /* 0x00e540031a007988 */ /* 0x0003e80008000004 */
[----:B0-----:R-:W3:Y:S04]  /*82e90*/  LDL.LU R2, [R1+0x4038] ;  /* 0x0040380001027983 */ /* 0x001ee80000300800 */
[----:B-1----:R-:W4:Y:S04]  /*82ea0*/  LDL.LU R4, [R1+0x1838] ;  /* 0x0018380001047983 */ /* 0x002f280000300800 */
[----:B------:R-:W4:Y:S04]  /*82eb0*/  LDL.LU R3, [R1+0x1834] ;  /* 0x0018340001037983 */ /* 0x000f280000300800 */
[----:B--2---:R0:W-:Y:S04]  /*82ec0*/  STS.U8 [R26+UR4+0xe740], R27 ;  /* 0x00e7401b1a007988 */ /* 0x0041e80008000004 */
[----:B0-----:R-:W2:Y:S04]  /*82ed0*/  LDL.LU R27, [R1+0x4034] ;  /* 0x00403400011b7983 */ /* 0x001ea80000300800 */
        /* <DEDUP_REMOVED lines=20> */
[----:B-1----:R-:W4:Y:S04]  /*83020*/  LDL.LU R11, [R1+0x1814] ;  /* 0x00181400010b7983 */ /* 0x002f280000300800 */
[----:B--2---:R-:W-:Y:S04]  /*83030*/  STS.U8 [R26+UR4+0xfb40], R27 ;  /* 0x00fb401b1a007988 */ /* 0x004fe80008000004 */
[----:B---3--:R-:W-:Y:S04]  /*83040*/  STS.U8 [R26+UR4+0xfb00], R2 ;  /* 0x00fb00021a007988 */ /* 0x008fe80008000004 */
[----:B----4-:R-:W-:Y:S04]  /*83050*/  STS.U8 [R26+UR4+0xfd00], R9 ;  /* 0x00fd00091a007988 */ /* 0x010fe80008000004 */
[----:B------:R-:W-:Y:S04]  /*83060*/  STS.U8 [R26+UR4+0xfd40], R10 ;  /* 0x00fd400a1a007988 */ /* 0x000fe80008000004 */
[----:B------:R-:W-:Y:S04]  /*83070*/  STS.U8 [R26+UR4+0xff40], R19 ;  /* 0x00ff40131a007988 */ /* 0x000fe80008000004 */
[----:B------:R0:W-:Y:S04]  /*83080*/  STS.U8 [R26+UR4+0xff00], R20 ;  /* 0x00ff00141a007988 */ /* 0x0001e80008000004 */
[----:B0-----:R-:W2:Y:S01]  /*83090*/  LDL.LU R20, [R1+0x17f4] ;  /* 0x0017f40001147983 */ /* 0x001ea20000300800 */
[----:B------:R-:W-:-:S05]  /*830a0*/  LOP3.LUT R6, R25, 0x30, RZ, 0x3c, !PT ;  /* 0x0000003019067812 */ /* 0x000fca00078e3cff */
[----:B------:R-:W-:Y:S04]  /*830b0*/  STS.U8 [R6+UR4+0x180], R4 ;  /* 0x0001800406007988 */ /* 0x000fe80008000004 */
[----:B------:R-:W-:Y:S04]  /*830c0*/  STS.U8 [R6+UR4+0x1c0], R3 ;  /* 0x0001c00306007988 */ /* 0x000fe80008000004 */
[----:B--2---:R0:W-:Y:S04]  /*830d0*/  STL [R1+0x4030], R20 ;  /* 0x0040301401007387 */ /* 0x0041e80000100800 */
[----:B0-----:R-:W2:Y:S04]  /*830e0*/  LDL.LU R20, [R1+0x17f8] ;  /* 0x0017f80001147983 */ /* 0x001ea80000300800 */
        /* <DEDUP_REMOVED lines=29> */
[----:B--2---:R0:W-:Y:S04]  /*832c0*/  STS.U8 [R6+UR4+0x580], R20 ;  /* 0x0005801406007988 */ /* 0x0041e80008000004 */
[----:B0-----:R-:W2:Y:S04]  /*832d0*/  LDL.LU R20, [R1+0x4030] ;  /* 0x0040300001147983 */ /* 0x001ea80000300800 */
[----:B--2---:R-:W-:Y:S04]  /*832e0*/  STS.U8 [R6+UR4+0x5c0], R20 ;  /* 0x0005c01406007988 */ /* 0x004fe80008000004 */
[----:B---3--:R-:W-:Y:S04]  /*832f0*/  STS.U8 [R6+UR4+0x7c0], R19 ;  /* 0x0007c01306007988 */ /* 0x008fe80008000004 */
[----:B----4-:R-:W-:Y:S04]  /*83300*/  STS.U8 [R6+UR4+0x780], R10 ;  /* 0x0007800a06007988 */ /* 0x010fe80008000004 */
[----:B------:R-:W-:Y:S04]  /*83310*/  STS.U8 [R6+UR4+0x980], R9 ;  /* 0x0009800906007988 */ /* 0x000fe80008000004 */
[----:B------:R-:W-:Y:S04]  /*83320*/  STS.U8 [R6+UR4+0x9c0], R2 ;  /* 0x0009c00206007988 */ /* 0x000fe80008000004 */
[----:B------:R-:W-:Y:S04]  /*83330*/  STS.U8 [R6+UR4+0xbc0], R27 ;  /* 0x000bc01b06007988 */ /* 0x000fe80008000004 */
[----:B------:R-:W-:Y:S04]  /*83340*/  STS.U8 [R6+UR4+0xb80], R18 ;  /* 0x000b801206007988 */ /* 0x000fe80008000004 */
[----:B------:R-:W-:Y:S04]  /*83350*/  STS.U8 [R6+UR4+0xd80], R17 ;  /* 0x000d801106007988 */ /* 0x000fe80008000004 */
[----:B------:R0:W-:Y:S04]  /*83360*/  STS.U8 [R6+UR4+0xdc0], R4 ;  /* 0x000dc00406007988 */ /* 0x0001e80008000004 */
[----:B------:R1:W-:Y:S04]  /*83370*/  STS.U8 [R6+UR4+0xfc0], R3 ;  /* 0x000fc00306007988 */ /* 0x0003e80008000004 */
[----:B0-----:R-:W2:Y:S04]  /*83380*/  LDL.LU R4, [R1+0x1614] ;  /* 0x0016140001047983 */ /* 0x001ea80000300800 */
[----:B-1----:R-:W3:Y:S04]  /*83390*/  LDL.LU R3, [R1+0x15f8] ;  /* 0x0015f80001037983 */ /* 0x002ee80000300800 */
[----:B------:R-:W4:Y:S04]  /*833a0*/  LDL.LU R20, [R1+0x15d8] ;  /* 0x0015d80001147983 */ /* 0x000f280000300800 */
        /* <DEDUP_REMOVED lines=18> */
[----:B----4-:R0:W-:Y:S04]  /*834d0*/  STL [R1+0x402c], R20 ;  /* 0x00402c1401007387 */ /* 0x0101e80000100800 */
        /* <DEDUP_REMOVED lines=26> */
[----:B------:R-:W2:Y:S04]  /*83680*/  LDL.LU R26, [R1+0x1450] ;  /* 0x00145000011a7983 */ /* 0x000ea80000300800 */
[----:B---3--:R1:W-:Y:S04]  /*83690*/  STS.U8 [R6+UR4+0x23c0], R3 ;  /* 0x0023c00306007988 */ /* 0x0083e80008000004 */
[----:B0-----:R-:W3:Y:S04]  /*836a0*/  LDL.LU R4, [R1+0x1428] ;  /* 0x0014280001047983 */ /* 0x001ee80000300800 */
[----:B-1----:R-:W3:Y:S04]  /*836b0*/  LDL.LU R3, [R1+0x141c] ;  /* 0x00141c0001037983 */ /* 0x002ee80000300800 */
[----:B----4-:R0:W-:Y:S04]  /*836c0*/  STS.U8 [R6+UR4+0x2380], R20 ;  /* 0x0023801406007988 */ /* 0x0101e80008000004 */
[----:B0-----:R-:W4:Y:S04]  /*836d0*/  LDL.LU R20, [R1+0x402c] ;  /* 0x00402c0001147983 */ /* 0x001f280000300800 */
[----:B----4-:R-:W-:Y:S04]  /*836e0*/  STS.U8 [R6+UR4+0x2580], R20 ;  /* 0x0025801406007988 */ /* 0x010fe80008000004 */
        /* <DEDUP_REMOVED lines=27> */
[----:B--2---:R-:W-:Y:S04]  /*838a0*/  STS.U8 [R6+UR4+0x3dc0], R26 ;  /* 0x003dc01a06007988 */ /* 0x004fe80008000004 */
[----:B---3--:R-:W-:Y:S04]  /*838b0*/  STS.U8 [R6+UR4+0x3fc0], R4 ;  /* 0x003fc00406007988 */ /* 0x008fe80008000004 */
[----:B------:R-:W-:Y:S04]  /*838c0*/  STS.U8 [R6+UR4+0x3f80], R3 ;  /* 0x003f800306007988 */ /* 0x000fe80008000004 */
[----:B----4-:R0:W-:Y:S04]  /*838d0*/  STL [R1+0x4028], R20 ;  /* 0x0040281401007387 */ /* 0x0101e80000100800 */
        /* <DEDUP_REMOVED lines=290> */
[----:B----4-:R0:W-:Y:S04]  /*84b00*/  STS.U8 [R6+UR4+0xc1c0], R4 ;  /* 0x00c1c00406007988 */ /* 0x0101e80008000004 */
        /* <DEDUP_REMOVED lines=13> */
[----:B0-----:R-:W2:Y:S04]  /*84be0*/  LDL.LU R4, [R1+0x1f4] ;  /* 0x0001f40001047983 */ /* 0x001ea80000300800 */
[----:B------:R-:W-:Y:S04]  /*84bf0*/  STS.U8 [R6+UR4+0xcf80], R5 ;  /* 0x00cf800506007988 */ /* 0x000fe80008000004 */
[----:B-1----:R-:W3:Y:S04]  /*84c00*/  LDL.LU R3, [R1+0x1d8] ;  /* 0x0001d80001037983 */ /* 0x002ee80000300800 */
        /* <DEDUP_REMOVED lines=45> */
[----:B----4-:R0:W-:Y:S04]  /*84ee0*/  STS.U8 [R6+UR4+0xdfc0], R0 ;  /* 0x00dfc00006007988 */ /* 0x0101e80008000004 */
[----:B------:R1:W-:Y:S04]  /*84ef0*/  STS.U8 [R6+UR4+0xdf80], R13 ;  /* 0x00df800d06007988 */ /* 0x0003e80008000004 */
[----:B------:R4:W-:Y:S04]  /*84f00*/  STS.U8 [R6+UR4+0xe180], R5 ;  /* 0x00e1800506007988 */ /* 0x0009e80008000004 */
[----:B------:R2:W-:Y:S04]  /*84f10*/  STS.U8 [R6+UR4+0xe1c0], R14 ;  /* 0x00e1c00e06007988 */ /* 0x0005e80008000004 */
[----:B------:R3:W-:Y:S04]  /*84f20*/  STS.U8 [R6+UR4+0xe3c0], R15 ;  /* 0x00e3c00f06007988 */ /* 0x0007e80008000004 */
[----:B------:R3:W-:Y:S04]  /*84f30*/  STS.U8 [R6+UR4+0xe380], R21 ;  /* 0x00e3801506007988 */ /* 0x0007e80008000004 */
[----:B0-----:R-:W3:Y:S04]  /*84f40*/  LDL.LU R0, [R1+0x4010] ;  /* 0x0040100001007983 */ /* 0x001ee80000300800 */
[----:B-1----:R-:W3:Y:S04]  /*84f50*/  LDL.LU R13, [R1+0x1854] ;  /* 0x00185400010d7983 */ /* 0x002ee80000300800 */
[----:B----4-:R-:W4:Y:S04]  /*84f60*/  LDL.LU R5, [R1+0x1858] ;  /* 0x0018580001057983 */ /* 0x010f280000300800 */
[----:B--2---:R-:W2:Y:S04]  /*84f70*/  LDL.LU R14, [R1+0x400c] ;  /* 0x00400c00010e7983 */ /* 0x004ea80000300800 */
[----:B---3--:R-:W2:Y:S04]  /*84f80*/  LDL.LU R15, [R1+0x4008] ;  /* 0x00400800010f7983 */ /* 0x008ea80000300800 */
[----:B------:R-:W3:Y:S04]  /*84f90*/  LDL.LU R21, [R1+0x4004] ;  /* 0x0040040001157983 */ /* 0x000ee80000300800 */
[----:B------:R0:W-:Y:S04]  /*84fa0*/  STS.U8 [R6+UR4+0xe580], R22 ;  /* 0x00e5801606007988 */ /* 0x0001e80008000004 */
[----:B------:R1:W-:Y:S04]  /*84fb0*/  STS.U8 [R6+UR4+0xe5c0], R23 ;  /* 0x00e5c01706007988 */ /* 0x0003e80008000004 */
[----:B------:R1:W-:Y:S04]  /*84fc0*/  STS.U8 [R6+UR4+0xe7c0], R24 ;  /* 0x00e7c01806007988 */ /* 0x0003e80008000004 */
[----:B------:R1:W-:Y:S04]  /*84fd0*/  STS.U8 [R6+UR4+0xe780], R25 ;  /* 0x00e7801906007988 */ /* 0x0003e80008000004 */
[----:B------:R1:W-:Y:S04]  /*84fe0*/  STS.U8 [R6+UR4+0xe980], R26 ;  /* 0x00e9801a06007988 */ /* 0x0003e80008000004 */
[----:B------:R1:W-:Y:S04]  /*84ff0*/  STS.U8 [R6+UR4+0xe9c0], R12 ;  /* 0x00e9c00c06007988 */ /* 0x0003e80008000004 */
[----:B0-----:R-:W3:Y:S04]  /*85000*/  LDL.LU R22, [R1+0x4000] ;  /* 0x0040000001167983 */ /* 0x001ee80000300800 */
[----:B-1----:R-:W2:Y:S04]  /*85010*/  LDL.LU R23, [R1+0x3ffc] ;  /* 0x003ffc0001177983 */ /* 0x002ea80000300800 */
[----:B------:R-:W2:Y:S04]  /*85020*/  LDL.LU R24, [R1+0x3ff8] ;  /* 0x003ff80001187983 */ /* 0x000ea80000300800 */
[----:B------:R-:W2:Y:S04]  /*85030*/  LDL.LU R25, [R1+0x3ff4] ;  /* 0x003ff40001197983 */ /* 0x000ea80000300800 */
[----:B------:R-:W2:Y:S04]  /*85040*/  LDL.LU R26, [R1+0x3ff0] ;  /* 0x003ff000011a7983 */ /* 0x000ea80000300800 */
[----:B------:R-:W4:Y:S04]  /*85050*/  LDL.LU R12, [R1+0x3fec] ;  /* 0x003fec00010c7983 */ /* 0x000f280000300800 */
[----:B------:R0:W-:Y:S04]  /*85060*/  STS.U8 [R6+UR4+0xebc0], R11 ;  /* 0x00ebc00b06007988 */ /* 0x0001e80008000004 */
[----:B------:R1:W-:Y:S04]  /*85070*/  STS.U8 [R6+UR4+0xeb80], R4 ;  /* 0x00eb800406007988 */ /* 0x0003e80008000004 */
[----:B------:R1:W-:Y:S04]  /*85080*/  STS.U8 [R6+UR4+0xed80], R3 ;  /* 0x00ed800306007988 */ /* 0x0003e80008000004 */
[----:B0-----:R-:W3:Y:S04]  /*85090*/  LDL.LU R11, [R1+0x3fe8] ;  /* 0x003fe800010b7983 */ /* 0x001ee80000300800 */
[----:B-1----:R-:W2:Y:S04]  /*850a0*/  LDL.LU R4, [R1+0x3fe4] ;  /* 0x003fe40001047983 */ /* 0x002ea80000300800 */
        /* <DEDUP_REMOVED lines=10> */
[----:B------:R-:W-:Y:S04]  /*85150*/  STS.U8 [R6+UR4+0xf7c0], R7 ;  /* 0x00f7c00706007988 */ /* 0x000fe80008000004 */
[----:B------:R-:W-:Y:S04]  /*85160*/  STS.U8 [R6+UR4+0xf780], R28 ;  /* 0x00f7801c06007988 */ /* 0x000fe80008000004 */
[----:B------:R-:W-:Y:S04]  /*85170*/  STS.U8 [R6+UR4+0xf980], R29 ;  /* 0x00f9801d06007988 */ /* 0x000fe80008000004 */
[----:B------:R-:W-:Y:S04]  /*85180*/  STS.U8 [R6+UR4+0xf9c0], R16 ;  /* 0x00f9c01006007988 */ /* 0x000fe80008000004 */
[----:B----4-:R1:W-:Y:S04]  /*85190*/  STS.U8 [R6+UR4+0xfbc0], R3 ;  /* 0x00fbc00306007988 */ /* 0x0103e80008000004 */
[----:B--2---:R-:W-:Y:S04]  /*851a0*/  STS.U8 [R6+UR4+0xfb80], R4 ;  /* 0x00fb800406007988 */ /* 0x004fe80008000004 */
[----:B---3--:R-:W-:Y:S04]  /*851b0*/  STS.U8 [R6+UR4+0xfd80], R11 ;  /* 0x00fd800b06007988 */ /* 0x008fe80008000004 */
[----:B------:R-:W-:Y:S04]  /*851c0*/  STS.U8 [R6+UR4+0xfdc0], R12 ;  /* 0x00fdc00c06007988 */ /* 0x000fe80008000004 */
[----:B------:R-:W-:Y:S04]  /*851d0*/  STS.U8 [R6+UR4+0xffc0], R13 ;  /* 0x00ffc00d06007988 */ /* 0x000fe80008000004 */
[----:B------:R-:W-:Y:S04]  /*851e0*/  STS.U8 [R6+UR4+0xff80], R5 ;  /* 0x00ff800506007988 */ /* 0x000fe80008000004 */
[----:B0-----:R-:W2:Y:S01]  /*851f0*/  LDL R8, [R1+0xf10] ;  /* 0x000f100001087983 */ /* 0x001ea20000100800 */
[----:B-1----:R-:W-:Y:S01]  /*85200*/  IMAD R3, R21, 0x100, R22 ;  /* 0x0000010015037824 */ /* 0x002fe200078e0216 */
[----:B------:R-:W-:Y:S06]  /*85210*/  BAR.SYNC.DEFER_BLOCKING 0x0 ;  /* 0x0000000000007b1d */ /* 0x000fec0000010000 */
[----:B------:R-:W-:Y:S04]  /*85220*/  STL [R1+0x3fe0], R0 ;  /* 0x003fe00001007387 */ /* 0x000fe80000100800 */
[----:B--2---:R-:W0:Y:S04]  /*85230*/  LDSM.16.M88.4 R4, [R8+UR4] ;  /* 0x000000040804783b */ /* 0x004e280008000200 */
[----:B------:R-:W-:Y:S04]  /*85240*/  LDSM.16.M88.4 R16, [R8+UR4+0x1800] ;  /* 0x001800040810783b */ /* 0x000fe80008000200 */
[----:B0-----:R-:W-:Y:S01]  /*85250*/  STL.64 [R1+0xce0], R4 ;  /* 0x000ce00401007387 */ /* 0x001fe20000100a00 */
[----:B------:R-:W-:-:S02]  /*85260*/  IMAD.MOV.U32 R2, RZ, RZ, R4 ;  /* 0x000000ffff027224 */ /* 0x000fc400078e0004 */
[----:B------:R-:W-:Y:S01]  /*85270*/  IMAD.MOV.U32 R0, RZ, RZ, R5 ;  /* 0x000000ffff007224 */ /* 0x000fe200078e0005 */
[----:B------:R-:W-:Y:S04]  /*85280*/  STL.64 [R1+0xce8], R6 ;  /* 0x000ce80601007387 */ /* 0x000fe80000100a00 */
[----:B------:R-:W0:Y:S04]  /*85290*/  LDSM.16.M88.4 R4, [R8+UR4+0x800] ;  /* 0x000800040804783b */ /* 0x000e280008000200 */
[----:B0-----:R-:W-:Y:S01]  /*852a0*/  STL.64 [R1+0xcf0], R4 ;  /* 0x000cf00401007387 */ /* 0x001fe20000100a00 */
[----:B------:R-:W-:-:S02]  /*852b0*/  IMAD.MOV.U32 R13, RZ, RZ, R4 ;  /* 0x000000ffff0d7224 */ /* 0x000fc400078e0004 */
[----:B------:R-:W-:Y:S01]  /*852c0*/  IMAD.MOV.U32 R12, RZ, RZ, R5 ;  /* 0x000000ffff0c7224 */ /* 0x000fe200078e0005 */
[----:B------:R-:W-:Y:S04]  /*852d0*/  STL.64 [R1+0xcf8], R6 ;  /* 0x000cf80601007387 */ /* 0x000fe80000100a00 */
[----:B------:R-:W0:Y:S04]  /*852e0*/  LDSM.16.M88.4 R4, [R8+UR4+0x1000] ;  /* 0x001000040804783b */ /* 0x000e280008000200 */
[----:B0-----:R0:W-:Y:S01]  /*852f0*/  STL.64 [R1+0xd00], R4 ;  /* 0x000d000401007387 */ /* 0x0011e20000100a00 */
[----:B------:R-:W-:-:S03]  /*85300*/  IMAD.MOV.U32 R28, RZ, RZ, R4 ;  /* 0x000000ffff1c7224 */ /* 0x000fc600078e0004 */
[----:B------:R1:W-:Y:S04]  /*85310*/  STL.64 [R1+0xd08], R6 ;  /* 0x000d080601007387 */ /* 0x0003e80000100a00 */
[----:B------:R-:W-:Y:S04]  /*85320*/  STL.64 [R1+0xd40], R16 ;  /* 0x000d401001007387 */ /* 0x000fe80000100a00 */
[----:B------:R-:W-:Y:S01]  /*85330*/  STL.64 [R1+0xd48], R18 ;  /* 0x000d481201007387 */ /* 0x000fe20000100a00 */
[----:B0-----:R-:W-:-:S03]  /*85340*/  IMAD R4, R14, 0x100, R15 ;  /* 0x000001000e047824 */ /* 0x001fc600078e020f */
[----:B------:R-:W0:Y:S01]  /*85350*/  LDSM.16.M88.4 R16, [R8+UR4+0x2000] ;  /* 0x002000040810783b */ /* 0x000e220008000200 */
[----:B-1----:R-:W-:Y:S02]  /*85360*/  IMAD.MOV.U32 R6, RZ, RZ, R5 ;  /* 0x000000ffff067224 */ /* 0x002fe400078e0005 */
[----:B------:R-:W-:Y:S02]  /*85370*/  IMAD R5, R25, 0x100, R26 ;  /* 0x0000010019057824 */ /* 0x000fe400078e021a */
[----:B------:R-:W-:Y:S02]  /*85380*/  IMAD.MOV.U32 R26, RZ, RZ, R2 ;  /* 0x000000ffff1a7224 */ /* 0x000fe400078e0002 */
[----:B------:R-:W-:Y:S01]  /*85390*/  IMAD R2, R23, 0x100, R24 ;  /* 0x0000010017027824 */ /* 0x000fe200078e0218 */
[----:B0-----:R-:W-:Y:S01]  /*853a0*/  STL.64 [R1+0xd60], R16 ;  /* 0x000d601001007387 */ /* 0x001fe20000100a00 */
[----:B------:R-:W-:-:S03]  /*853b0*/  IMAD.MOV.U32 R7, RZ, RZ, R17 ;  /* 0x000000ffff077224 */ /* 0x000fc600078e0011 */
[----:B------:R-:W-:Y:S04]  /*853c0*/  STL.64 [R1+0xd68], R18 ;  /* 0x000d681201007387 */ /* 0x000fe80000100a00 */
[----:B------:R-:W0:Y:S04]  /*853d0*/  LDSM.16.M88.4 R16, [R8+UR4+0x2800] ;  /* 0x002800040810783b */ /* 0x000e280008000200 */
[----:B0-----:R-:W-:Y:S01]  /*853e0*/  STL.64 [R1+0xd90], R16 ;  /* 0x000d901001007387 */ /* 0x001fe20000100a00 */
[----:B------:R-:W-:-:S03]  /*853f0*/  IMAD.MOV.U32 R27, RZ, RZ, R17 ;  /* 0x000000ffff1b7224 */ /* 0x000fc600078e0011 */
[----:B------:R-:W-:Y:S04]  /*85400*/  STL.64 [R1+0xd98], R18 ;  /* 0x000d981201007387 */ /* 0x000fe80000100a00 */
[----:B------:R-:W0:Y:S04]  /*85410*/  LDSM.16.M88.4 R16, [R8+UR4+0x3000] ;  /* 0x003000040810783b */ /* 0x000e280008000200 */
[----:B0-----:R0:W-:Y:S01]  /*85420*/  STL.64 [R1+0xd80], R16 ;  /* 0x000d801001007387 */ /* 0x0011e20000100a00 */
[----:B------:R-:W-:-:S03]  /*85430*/  IMAD.MOV.U32 R29, RZ, RZ, R17 ;  /* 0x000000ffff1d7224 */ /* 0x000fc600078e0011 */
[----:B------:R1:W-:Y:S04]  /*85440*/  STL.64 [R1+0xd88], R18 ;  /* 0x000d881201007387 */ /* 0x0003e80000100a00 */
[----:B------:R-:W-:Y:S04]  /*85450*/  STL.64 [R1+0x8668], R26 ;  /* 0x0086681a01007387 */ /* 0x000fe80000100a00 */
[----:B------:R-:W2:Y:S01]  /*85460*/  LDSM.16.M88.4 R24, [R8+UR4+0x3800] ;  /* 0x003800040818783b */ /* 0x000ea20008000200 */
[----:B0-----:R-:W-:Y:S02]  /*85470*/  F2FP.F16.E5M2.UNPACK_B R16, R5 ;  /* 0x00000005ff10723e */ /* 0x001fe400020004ff */
[----:B------:R-:W-:-:S02]  /*85480*/  F2FP.F16.E5M2.UNPACK_B R17, R2 ;  /* 0x00000002ff11723e */ /* 0x000fc400020004ff */
[----:B-1----:R-:W-:Y:S02]  /*85490*/  F2FP.F16.E5M2.UNPACK_B R18, R3 ;  /* 0x00000003ff12723e */ /* 0x002fe400020004ff */
[----:B------:R-:W-:Y:S01]  /*854a0*/  F2FP.F16.E5M2.UNPACK_B R19, R4 ;  /* 0x00000004ff13723e */ /* 0x000fe200020004ff */
[----:B--2---:R-:W-:Y:S01]  /*854b0*/  STL.64 [R1+0xd10], R24 ;  /* 0x000d101801007387 */ /* 0x004fe20000100a00 */
[----:B------:R-:W-:Y:S02]  /*854c0*/  IMAD.MOV.U32 R20, RZ, RZ, R24 ;  /* 0x000000ffff147224 */ /* 0x000fe400078e0018 */
[----:B------:R-:W-:Y:S01]  /*854d0*/  IMAD.MOV.U32 R11, RZ, RZ, R25 ;  /* 0x000000ffff0b7224 */ /* 0x000fe200078e0019 */
[----:B------:R0:W-:Y:S04]  /*854e0*/  STL.64 [R1+0xd18], R26 ;  /* 0x000d181a01007387 */ /* 0x0001e80000100a00 */
[----:B0-----:R-:W2:Y:S04]  /*854f0*/  LDL.LU.64 R26, [R1+0x8668] ;  /* 0x00866800011a7983 */ /* 0x001ea80000300a00 */
[----:B------:R-:W-:Y:S04]  /*85500*/  STL.64 [R1+0x8660], R18 ;  /* 0x0086601201007387 */ /* 0x000fe80000100a00 */
[----:B------:R-:W-:Y:S04]  /*85510*/  STL.64 [R1+0x8658], R16 ;  /* 0x0086581001007387 */ /* 0x000fe80000100a00 */
[----:B------:R-:W0:Y:S04]  /*85520*/  LDSM.16.M88.4 R16, [R8+UR4+0x4000] ;  /* 0x004000040810783b */ /* 0x000e280008000200 */
[----:B------:R-:W-:Y:S04]  /*85530*/  STL.64 [R1+0x8640], R6 ;  /* 0x0086400601007387 */ /* 0x000fe80000100a00 */
[----:B0-----:R-:W-:Y:S01]  /*85540*/  STL.64 [R1+0xd20], R16 ;  /* 0x000d201001007387 */ /* 0x001fe20000100a00 */
[----:B------:R-:W-:-:S02]  /*85550*/  IMAD.MOV.U32 R10, RZ, RZ, R16 ;  /* 0x000000ffff0a7224 */ /* 0x000fc400078e0010 */
[----:B------:R-:W-:Y:S01]  /*85560*/  IMAD.MOV.U32 R9, RZ, RZ, R17 ;  /* 0x000000ffff097224 */ /* 0x000fe200078e0011 */
[----:B------:R-:W-:Y:S04]  /*85570*/  STL.64 [R1+0xd28], R18 ;  /* 0x000d281201007387 */ /* 0x000fe80000100a00 */
[----:B------:R-:W3:Y:S04]  /*85580*/  LDL R22, [R1+0xd40] ;  /* 0x000d400001167983 */ /* 0x000ee80000100800 */
[----:B------:R-:W3:Y:S04]  /*85590*/  LDL R23, [R1+0xd44] ;  /* 0x000d440001177983 */ /* 0x000ee80000100800 */
[----:B------:R-:W0:Y:S01]  /*855a0*/  LDSM.16.M88.4 R16, [R8+UR4+0x4800] ;  /* 0x004800040810783b */ /* 0x000e220008000200 */
[----:B------:R-:W-:Y:S01]  /*855b0*/  F2FP.F16.E5M2.UNPACK_B R5, R0 ;  /* 0x00000000ff05723e */ /* 0x000fe200020004ff */
[----:B0-----:R-:W-:-:S02]  /*855c0*/  IMAD.MOV.U32 R14, RZ, RZ, R16 ;  /* 0x000000ffff0e7224 */ /* 0x001fc400078e0010 */
[----:B------:R-:W-:Y:S01]  /*855d0*/  IMAD.MOV.U32 R0, RZ, RZ, R17 ;  /* 0x000000ffff007224 */ /* 0x000fe200078e0011 */
[----:B---3--:R-:W-:Y:S04]  /*855e0*/  STL.64 [R1+0x8650], R22 ;  /* 0x0086501601007387 */ /* 0x008fe80000100a00 */
[----:B------:R0:W-:Y:S04]  /*855f0*/  STL [R1+0x8648], R20 ;  /* 0x0086481401007387 */ /* 0x0001e80000100800 */
[----:B0-----:R-:W3:Y:S04]  /*85600*/  LDL.LU.64 R20, [R1+0x880] ;  /* 0x0008800001147983 */ /* 0x001ee80000300a00 */
[----:B------:R-:W3:Y:S04]  /*85610*/  LDL.LU.64 R22, [R1+0x888] ;  /* 0x0008880001167983 */ /* 0x000ee80000300a00 */
[----:B------:R-:W4:Y:S01]  /*85620*/  LDL R25, [R1+0xd60] ;  /* 0x000d600001197983 */ /* 0x000f220000100800 */
[----:B--2---:R-:W-:-:S03]  /*85630*/  F2FP.F16.E5M2.UNPACK_B R4, R26 ;  /* 0x0000001aff04723e */ /* 0x004fc600020004ff */
[----:B------:R-:W-:Y:S04]  /*85640*/  STL.64 [R1+0xd30], R16 ;  /* 0x000d301001007387 */ /* 0x000fe80000100a00 */
[----:B------:R0:W-:Y:S04]  /*85650*/  STL.64 [R1+0xd38], R18 ;  /* 0x000d381201007387 */ /* 0x0001e80000100a00 */
[----:B0-----:R-:W3:Y:S04]  /*85660*/  LDL.LU.64 R18, [R1+0x8660] ;  /* 0x0086600001127983 */ /* 0x001ee80000300a00 */
[----:B------:R-:W3:Y:S01]  /*85670*/  LDL.LU.64 R16, [R1+0x8658] ;  /* 0x0086580001107983 */ /* 0x000ee20000300a00 */
[----:B------:R-:W-:-:S02]  /*85680*/  F2FP.F16.E5M2.UNPACK_B R2, R13 ;  /* 0x0000000dff02723e */ /* 0x000fc400020004ff */
[----:B------:R-:W-:Y:S01]  /*85690*/  F2FP.F16.E5M2.UNPACK_B R3, R12 ;  /* 0x0000000cff03723e */ /* 0x000fe200020004ff */
[----:B------:R3:W-:Y:S02]  /*856a0*/  STL.64 [R1+0xa0], R4 ;  /* 0x0000a00401007387 */ /* 0x0007e40000100a00 */
[----:B---3--:R-:W-:Y:S02]  /*856b0*/  HMMA.16816.F32 R4, R16, R4, R20 ;  /* 0x000000041004723c */ /* 0x008fe40000001814 */
[----:B------:R-:W2:Y:S04]  /*856c0*/  LDL.LU.64 R22, [R1+0x8650] ;  /* 0x0086500001167983 */ /* 0x000ea80000300a00 */
[----:B------:R-:W3:Y:S04]  /*856d0*/  LDL.LU R20, [R1+0x8648] ;  /* 0x0086480001147983 */ /* 0x000ee80000300800 */
[----:B------:R-:W4:Y:S04]  /*856e0*/  LDL R26, [R1+0xd90] ;  /* 0x000d9000011a7983 */ /* 0x000f280000100800 */
[----:B------:R-:W-:Y:S09]  /*856f0*/  STL [R1+0x98], R2 ;  /* 0x0000980201007387 */ /* 0x000ff20000100800 */
[----:B------:R-:W-:Y:S04]  /*85700*/  STL.64 [R1+0xc0], R4 ;  /* 0x0000c00401007387 */ /* 0x000fe80000100a00 */
[----:B------:R-:W-:Y:S04]  /*85710*/  STL.64 [R1+0xc8], R6 ;  /* 0x0000c80601007387 */ /* 0x000fe80000100a00 */
[----:B------:R-:W0:Y:S04]  /*85720*/  LDSM.16.M88.4 R4, [R8+UR4+0x5000] ;  /* 0x005000040804783b */ /* 0x000e280008000200 */
[----:B----4-:R-:W-:Y:S04]  /*85730*/  STL.64 [R1+0x8628], R26 ;  /* 0x0086281a01007387 */ /* 0x010fe80000100a00 */
[----:B------:R-:W-:Y:S04]  /*85740*/  STL [R1+0x9c], R3 ;  /* 0x00009c0301007387 */ /* 0x000fe80000100800 */
[----:B------:R1:W-:Y:S04]  /*85750*/  STL [R1+0x8620], R25 ;  /* 0x0086201901007387 */ /* 0x0003e80000100800 */
[----:B-1----:R-:W4:Y:S04]  /*85760*/  LDL.LU.64 R24, [R1+0x860] ;  /* 0x0008600001187983 */ /* 0x002f280000300a00 */
[----:B------:R-:W2:Y:S04]  /*85770*/  LDL.LU.64 R26, [R1+0x868] ;  /* 0x00086800011a7983 */ /* 0x000ea80000300a00 */
[----:B--2---:R-:W-:Y:S04]  /*85780*/  STL.64 [R1+0x8638], R26 ;  /* 0x0086381a01007387 */ /* 0x004fe80000100a00 */
[----:B----4-:R1:W-:Y:S04]  /*85790*/  STL.64 [R1+0x8630], R24 ;  /* 0x0086301801007387 */ /* 0x0103e80000100a00 */
[----:B-1----:R-:W2:Y:S04]  /*857a0*/  LDL.LU.64 R24, [R1+0x870] ;  /* 0x0008700001187983 */ /* 0x002ea80000300a00 */
[----:B------:R-:W2:Y:S01]  /*857b0*/  LDL.LU.64 R26, [R1+0x878] ;  /* 0x00087800011a7983 */ /* 0x000ea20000300a00 */
[----:B0-----:R-:W-:-:S02]  /*857c0*/  IMAD.MOV.U32 R12, RZ, RZ, R4 ;  /* 0x000000ffff0c7224 */ /* 0x001fc400078e0004 */
[----:B------:R-:W-:Y:S01]  /*857d0*/  IMAD.MOV.U32 R13, RZ, RZ, R5 ;  /* 0x000000ffff0d7224 */ /* 0x000fe200078e0005 */
[----:B------:R-:W-:Y:S04]  /*857e0*/  STL.64 [R1+0xd50], R4 ;  /* 0x000d500401007387 */ /* 0x000fe80000100a00 */
[----:B------:R0:W-:Y:S04]  /*857f0*/  STL.64 [R1+0xd58], R6 ;  /* 0x000d580601007387 */ /* 0x0001e80000100a00 */
[----:B0-----:R-:W4:Y:S01]  /*85800*/  LDL.LU.64 R6, [R1+0x8640] ;  /* 0x0086400001067983 */ /* 0x001f220000300a00 */
[----:B------:R-:W-:-:S03]  /*85810*/  F2FP.F16.E5M2.UNPACK_B R4, R28 ;  /* 0x0000001cff04723e */ /* 0x000fc600020004ff */
[----:B------:R-:W-:Y:S04]  /*85820*/  STL [R1+0x85f8], R14 ;  /* 0x0085f80e01007387 */ /* 0x000fe80000100800 */
[----:B------:R0:W-:Y:S04]  /*85830*/  STL.64 [R1+0x85f0], R12 ;  /* 0x0085f00c01007387 */ /* 0x0001e80000100a00 */
[----:B0-----:R-:W3:Y:S04]  /*85840*/  LDL.LU.64 R12, [R1+0x850] ;  /* 0x00085000010c7983 */ /* 0x001ee80000300a00 */
[----:B------:R-:W3:Y:S04]  /*85850*/  LDL.LU.64 R14, [R1+0x858] ;  /* 0x00085800010e7983 */ /* 0x000ee80000300a00 */
[----:B------:R-:W3:Y:S04]  /*85860*/  LDL R21, [R1+0xd80] ;  /* 0x000d800001157983 */ /* 0x000ee80000100800 */
[----:B------:R-:W-:Y:S01]  /*85870*/  STL [R1+0x90], R4 ;  /* 0x0000900401007387 */ /* 0x000fe20000100800 */
[----:B--2---:R-:W-:Y:S01]  /*85880*/  HMMA.16816.F32 R24, R16, R2, R24 ;  /* 0x000000021018723c */ /* 0x004fe20000001818 */
[----:B----4-:R-:W-:-:S15]  /*85890*/  F2FP.F16.E5M2.UNPACK_B R5, R6 ;  /* 0x00000006ff05723e */ /* 0x010fde00020004ff */
[----:B------:R-:W-:-:S07]  /*858a0*/  NOP ;  /* 0x0000000000007918 */ /* 0x000fce0000000000 */
[----:B------:R-:W-:Y:S04]  /*858b0*/  STL.64 [R1+0xd0], R24 ;  /* 0x0000d01801007387 */ /* 0x000fe80000100a00 */
[----:B------:R-:W-:Y:S04]  /*858c0*/  STL.64 [R1+0xd8], R26 ;  /* 0x0000d81a01007387 */ /* 0x000fe80000100a00 */
[----:B------:R-:W0:Y:S04]  /*858d0*/  LDSM.16.M88.4 R24, [R8+UR4+0x5800] ;  /* 0x005800040818783b */ /* 0x000e280008000200 */
[----:B0-----:R-:W-:Y:S01]  /*858e0*/  STL.64 [R1+0xd70], R24 ;  /* 0x000d701801007387 */ /* 0x001fe20000100a00 */
[----:B------:R-:W-:-:S02]  /*858f0*/  IMAD.MOV.U32 R28, RZ, RZ, R24 ;  /* 0x000000ffff1c7224 */ /* 0x000fc400078e0018 */
[----:B------:R-:W-:Y:S01]  /*85900*/  IMAD.MOV.U32 R6, RZ, RZ, R25 ;  /* 0x000000ffff067224 */ /* 0x000fe200078e0019 */
[----:B------:R0:W-:Y:S04]  /*85910*/  STL.64 [R1+0xd78], R26 ;  /* 0x000d781a01007387 */ /* 0x0001e80000100a00 */
[----:B0-----:R-:W2:Y:S04]  /*85920*/  LDL.LU.64 R26, [R1+0x8638] ;  /* 0x00863800011a7983 */ /* 0x001ea80000300a00 */
[----:B------:R-:W2:Y:S04]  /*85930*/  LDL.LU.64 R24, [R1+0x8630] ;  /* 0x0086300001187983 */ /* 0x000ea80000300a00 */
[----:B------:R-:W-:Y:S01]  /*85940*/  STL [R1+0x94], R5 ;  /* 0x0000940501007387 */ /* 0x000fe20000100800 */
[----:B--2---:R-:W-:-:S15]  /*85950*/  HMMA.16816.F32 R24, R16, R4, R24 ;  /* 0x000000041018723c */ /* 0x004fde0000001818 */
[----:B------:R-:W-:-:S08]  /*85960*/  NOP ;  /* 0x0000000000007918 */ /* 0x000fd00000000000 */
[----:B------:R-:W-:Y:S04]  /*85970*/  STL.64 [R1+0xe0], R24 ;  /* 0x0000e01801007387 */ /* 0x000fe80000100a00 */
[----:B------:R-:W-:Y:S04]  /*85980*/  STL.64 [R1+0xe8], R26 ;  /* 0x0000e81a01007387 */ /* 0x000fe80000100a00 */
[----:B------:R-:W0:Y:S04]  /*85990*/  LDSM.16.M88.4 R24, [R8+UR4+0x6000] ;  /* 0x006000040818783b */ /* 0x000e280008000200 */
[----:B0-----:R-:W-:Y:S01]  /*859a0*/  STL.64 [R1+0xda0], R24 ;  /* 0x000da01801007387 */ /* 0x001fe20000100a00 */
[----:B------:R-:W-:-:S03]  /*859b0*/  IMAD.MOV.U32 R4, RZ, RZ, R25 ;  /* 0x000000ffff047224 */ /* 0x000fc600078e0019 */
[----:B------:R0:W-:Y:S04]  /*859c0*/  STL.64 [R1+0xda8], R26 ;  /* 0x000da81a01007387 */ /* 0x0001e80000100a00 */
[----:B0-----:R-:W2:Y:S04]  /*859d0*/  LDL.LU.64 R26, [R1+0x8628] ;  /* 0x00862800011a7983 */ /* 0x001ea80000300a00 */
[----:B------:R-:W4:Y:S01]  /*859e0*/  LDL.LU R25, [R1+0x8620] ;  /* 0x0086200001197983 */ /* 0x000f220000300800 */
[----:B------:R-:W-:Y:S02]  /*859f0*/  F2FP.F16.E5M2.UNPACK_B R2, R22 ;  /* 0x00000016ff02723e */ /* 0x000fe400020004ff */
[----:B------:R-:W-:-:S07]  /*85a00*/  F2FP.F16.E5M2.UNPACK_B R3, R23 ;  /* 0x00000017ff03723e */ /* 0x000fce00020004ff */
[----:B---3--:R-:W-:Y:S06]  /*85a10*/  HMMA.16816.F32 R12, R16, R2, R12 ;  /* 0x00000002100c723c */ /* 0x008fec000000180c */
[----:B------:R-:W-:-:S15]  /*85a20*/  STL.64 [R1+0x88], R2 ;  /* 0x0000880201007387 */ /* 0x000fde0000100a00 */
[----:B------:R-:W-:-:S02]  /*85a30*/  NOP ;  /* 0x0000000000007918 */ /* 0x000fc40000000000 */
[----:B------:R-:W-:Y:S04]  /*85a40*/  STL.64 [R1+0xf0], R12 ;  /* 0x0000f00c01007387 */ /* 0x000fe80000100a00 */
[----:B------:R-:W-:Y:S04]  /*85a50*/  STL.64 [R1+0xf8], R14 ;  /* 0x0000f80e01007387 */ /* 0x000fe80000100a00 */
[----:B------:R-:W0:Y:S01]  /*85a60*/  LDSM.16.M88.4 R12, [R8+UR4+0x6800] ;  /* 0x00680004080c783b */ /* 0x000e220008000200 */
[----:B------:R-:W-:Y:S01]  /*85a70*/  F2FP.F16.E5M2.UNPACK_B R23, R7 ;  /* 0x00000007ff17723e */ /* 0x000fe200020004ff */
[----:B------:R-:W-:-:S02]  /*85a80*/  IMAD.MOV.U32 R5, RZ, RZ, R24 ;  /* 0x000000ffff057224 */ /* 0x000fc400078e0018 */
[----:B0-----:R0:W-:Y:S01]  /*85a90*/  STL.64 [R1+0xdb0], R12 ;  /* 0x000db00c01007387 */ /* 0x0011e20000100a00 */
[----:B------:R-:W-:Y:S02]  /*85aa0*/  IMAD.MOV.U32 R7, RZ, RZ, R13 ;  /* 0x000000ffff077224 */ /* 0x000fe400078e000d */
[----:B------:R-:W-:Y:S01]  /*85ab0*/  IMAD.MOV.U32 R24, RZ, RZ, R12 ;  /* 0x000000ffff187224 */ /* 0x000fe200078e000c */
[----:B------:R1:W-:Y:S01]  /*85ac0*/  STL.64 [R1+0xdb8], R14 ;  /* 0x000db80e01007387 */ /* 0x0003e20000100a00 */
[----:B----4-:R-:W-:-:S05]  /*85ad0*/  F2FP.F16.E5M2.UNPACK_B R22, R25 ;  /* 0x00000019ff16723e */ /* 0x010fca00020004ff */
[----:B------:R-:W-:Y:S04]  /*85ae0*/  STL.64 [R1+0x80], R22 ;  /* 0x0000801601007387 */ /* 0x000fe80000100a00 */
[----:B0-----:R-:W3:Y:S04]  /*85af0*/  LDL.LU.64 R12, [R1+0x830] ;  /* 0x00083000010c7983 */ /* 0x001ee80000300a00 */
[----:B-1----:R-:W3:Y:S04]  /*85b00*/  LDL.LU.64 R14, [R1+0x838] ;  /* 0x00083800010e7983 */ /* 0x002ee80000300a00 */
[----:B------:R-:W-:Y:S04]  /*85b10*/  STL.64 [R1+0x8608], R6 ;  /* 0x0086080601007387 */ /* 0x000fe80000100a00 */
[----:B------:R0:W-:Y:S01]  /*85b20*/  STL.64 [R1+0x8600], R4 ;  /* 0x0086000401007387 */ /* 0x0001e20000100a00 */
[----:B--2---:R-:W-:-:S02]  /*85b30*/  F2FP.F16.E5M2.UNPACK_B R2, R26 ;  /* 0x0000001aff02723e */ /* 0x004fc400020004ff */
[----:B------:R-:W-:Y:S01]  /*85b40*/  F2FP.F16.E5M2.UNPACK_B R3, R27 ;  /* 0x0000001bff03723e */ /* 0x000fe200020004ff */
[----:B0-----:R-:W2:Y:S04]  /*85b50*/  LDL.LU.64 R4, [R1+0x840] ;  /* 0x0008400001047983 */ /* 0x001ea80000300a00 */
[----:B------:R-:W2:Y:S04]  /*85b60*/  LDL.LU.64 R6, [R1+0x848] ;  /* 0x0008480001067983 */ /* 0x000ea80000300a00 */
[----:B------:R0:W-:Y:S04]  /*85b70*/  STL [R1+0x85e8], R24 ;  /* 0x0085e81801007387 */ /* 0x0001e80000100800 */
[----:B0-----:R-:W4:Y:S04]  /*85b80*/  LDL.LU.64 R24, [R1+0x820] ;  /* 0x0008200001187983 */ /* 0x001f280000300a00 */
[----:B------:R-:W3:Y:S04]  /*85b90*/  LDL.LU.64 R26, [R1+0x828] ;  /* 0x00082800011a7983 */ /* 0x000ee80000300a00 */
[----:B------:R-:W-:Y:S04]  /*85ba0*/  STL [R1+0x78], R2 ;  /* 0x0000780201007387 */ /* 0x000fe80000100800 */
[----:B---3--:R-:W-:Y:S04]  /*85bb0*/  STL.64 [R1+0x8618], R26 ;  /* 0x0086181a01007387 */ /* 0x008fe80000100a00 */
[----:B------:R-:W-:Y:S04]  /*85bc0*/  STL [R1+0x7c], R3 ;  /* 0x00007c0301007387 */ /* 0x000fe80000100800 */
[----:B----4-:R2:W-:Y:S02]  /*85bd0*/  STL.64 [R1+0x8610], R24 ;  /* 0x0086101801007387 */ /* 0x0105e40000100a00 */
[----:B--2---:R-:W-:Y:S02]  /*85be0*/  HMMA.16816.F32 R24, R16, R22, R4 ;  /* 0x000000161018723c */ /* 0x004fe40000001804 */
[----:B------:R-:W0:-:S15]  /*85bf0*/  LDSM.16.M88.4 R4, [R8+UR4+0x7000] ;  /* 0x007000040804783b */ /* 0x000e1e0008000200 */
[----:B------:R-:W-:-:S06]  /*85c00*/  NOP ;  /* 0x0000000000007918 */ /* 0x000fcc0000000000 */
[----:B------:R-:W-:Y:S04]  /*85c10*/  STL.64 [R1+0x110], R24 ;  /* 0x0001101801007387 */ /* 0x000fe80000100a00 */
[----:B------:R1:W-:Y:S02]  /*85c20*/  STL.64 [R1+0x118], R26 ;  /* 0x0001181a01007387 */ /* 0x0003e40000100a00 */
[----:B-1----:R-:W-:Y:S01]  /*85c30*/  HMMA.16816.F32 R24, R16, R2, R12 ;  /* 0x000000021018723c */ /* 0x002fe2000000180c */
[----:B0-----:R-:W-:Y:S01]  /*85c40*/  IMAD.MOV.U32 R22, RZ, RZ, R4 ;  /* 0x000000ffff167224 */ /* 0x001fe200078e0004 */
[----:B------:R0:W-:Y:S04]  /*85c50*/  STL.64 [R1+0xdc0], R4 ;  /* 0x000dc00401007387 */ /* 0x0001e80000100a00 */
[----:B------:R-:W-:Y:S04]  /*85c60*/  STL.64 [R1+0xdc8], R6 ;  /* 0x000dc80601007387 */ /* 0x000fe80000100a00 */
[----:B------:R-:W2:Y:S01]  /*85c70*/  LDL.LU.64 R12, [R1+0x810] ;  /* 0x00081000010c7983 */ /* 0x000ea20000300a00 */
[----:B0-----:R-:W-:-:S05]  /*85c80*/  F2FP.F16.E5M2.UNPACK_B R4, R21 ;  /* 0x00000015ff04723e */ /* 0x001fca00020004ff */
[----:B------:R-:W-:Y:S07]  /*85c90*/  STL [R1+0x70], R4 ;  /* 0x0000700401007387 */ /* 0x000fee0000100800 */
[----:B------:R-:W-:Y:S04]  /*85ca0*/  STL.64 [R1+0x120], R24 ;  /* 0x0001201801007387 */ /* 0x000fe80000100a00 */
[----:B------:R-:W-:Y:S04]  /*85cb0*/  STL.64 [R1+0x128], R26 ;  /* 0x0001281a01007387 */ /* 0x000fe80000100a00 */
[----:B------:R-:W0:Y:S01]  /*85cc0*/  LDSM.16.M88.4 R24, [R8+UR4+0x7800] ;  /* 0x007800040818783b */ /* 0x000e220008000200 */
[----:B------:R-:W-:Y:S01]  /*85cd0*/  IMAD.MOV.U32 R23, RZ, RZ, R5 ;  /* 0x000000ffff177224 */ /* 0x000fe200078e0005 */
[----:B------:R-:W-:-:S02]  /*85ce0*/  F2FP.F16.E5M2.UNPACK_B R5, R29 ;  /* 0x0000001dff05723e */ /* 0x000fc400020004ff */
[----:B------:R-:W2:Y:S04]  /*85cf0*/  LDL.LU.64 R14, [R1+0x818] ;  /* 0x00081800010e7983 */ /* 0x000ea80000300a00 */
[----:B------:R-:W-:Y:S04]  /*85d00*/  STL [R1+0x74], R5 ;  /* 0x0000740501007387 */ /* 0x000fe80000100800 */
[----:B0-----:R-:W-:Y:S01]  /*85d10*/  STL.64 [R1+0xdd0], R24 ;  /* 0x000dd01801007387 */ /* 0x001fe20000100a00 */
[----:B------:R-:W-:Y:S02]  /*85d20*/  IMAD.MOV.U32 R2, RZ, RZ, R24 ;  /* 0x000000ffff027224 */ /* 0x000fe400078e0018 */
[----:B------:R-:W-:Y:S01]  /*85d30*/  IMAD.MOV.U32 R3, RZ, RZ, R25 ;  /* 0x000000ffff037224 */ /* 0x000fe200078e0019 */
[----:B------:R0:W-:Y:S04]  /*85d40*/  STL.64 [R1+0xdd8], R26 ;  /* 0x000dd81a01007387 */ /* 0x0001e80000100a00 */
[----:B0-----:R-:W3:Y:S04]  /*85d50*/  LDL.LU.64 R26, [R1+0x8618] ;  /* 0x00861800011a7983 */ /* 0x001ee80000300a00 */
[----:B------:R-:W3:Y:S01]  /*85d60*/  LDL.LU.64 R24, [R1+0x8610] ;  /* 0x0086100001187983 */ /* 0x000ee20000300a00 */
[----:B------:R-:W-:-:S02]  /*85d70*/  F2FP.F16.E5M2.UNPACK_B R29, R20 ;  /* 0x00000014ff1d723e */ /* 0x000fc400020004ff */
[----:B------:R-:W-:Y:S01]  /*85d80*/  F2FP.F16.E5M2.UNPACK_B R11, R11 ;  /* 0x0000000bff0b723e */ /* 0x000fe200020004ff */
[----:B---3--:R-:W-:Y:S01]  /*85d90*/  HMMA.16816.F32 R4, R16, R4, R24 ;  /* 0x000000041004723c */ /* 0x008fe20000001818 */
[----:B------:R-:W3:Y:S04]  /*85da0*/  LDL.LU.64 R24, [R1+0x800] ;  /* 0x0008000001187983 */ /* 0x000ee80000300a00 */
[----:B------:R-:W-:-:S15]  /*85db0*/  STL [R1+0x68], R29 ;  /* 0x0000681d01007387 */ /* 0x000fde0000100800 */
[----:B------:R-:W-:-:S03]  /*85dc0*/  NOP ;  /* 0x0000000000007918 */ /* 0x000fc60000000000 */
[----:B------:R-:W-:Y:S04]  /*85dd0*/  STL.64 [R1+0x130], R4 ;  /* 0x0001300401007387 */ /* 0x000fe80000100a00 */
[----:B------:R-:W-:Y:S04]  /*85de0*/  STL.64 [R1+0x138], R6 ;  /* 0x0001380601007387 */ /* 0x000fe80000100a00 */
[----:B------:R-:W0:Y:S04]  /*85df0*/  LDSM.16.M88.4 R4, [R8+UR4+0x8000] ;  /* 0x008000040804783b */ /* 0x000e280008000200 */
[----:B------:R-:W3:Y:S04]  /*85e00*/  LDL.LU.64 R26, [R1+0x808] ;  /* 0x00080800011a7983 */ /* 0x000ee80000300a00 */
[----:B------:R-:W-:Y:S04]  /*85e10*/  STL [R1+0x6c], R11 ;  /* 0x00006c0b01007387 */ /* 0x000fe80000100800 */
[----:B0-----:R-:W-:Y:S01]  /*85e20*/  STL.64 [R1+0xde0], R4 ;  /* 0x000de00401007387 */ /* 0x001fe20000100a00 */
[----:B------:R-:W-:-:S02]  /*85e30*/  IMAD.MOV.U32 R21, RZ, RZ, R4 ;  /* 0x000000ffff157224 */ /* 0x000fc400078e0004 */
[----:B------:R-:W-:Y:S01]  /*85e40*/  IMAD.MOV.U32 R20, RZ, RZ, R5 ;  /* 0x000000ffff147224 */ /* 0x000fe200078e0005 */
[----:B------:R0:W-:Y:S04]  /*85e50*/  STL.64 [R1+0xde8], R6 ;  /* 0x000de80601007387 */ /* 0x0001e80000100a00 */
[----:B0-----:R-:W4:Y:S04]  /*85e60*/  LDL.LU.64 R6, [R1+0x8608] ;  /* 0x0086080001067983 */ /* 0x001f280000300a00 */
[----:B------:R-:W4:Y:S04]  /*85e70*/  LDL.LU.64 R4, [R1+0x8600] ;  /* 0x0086000001047983 */ /* 0x000f280000300a00 */
[----:B------:R0:W-:Y:S04]  /*85e80*/  STL.64 [R1+0x85d0], R22 ;  /* 0x0085d01601007387 */ /* 0x0001e80000100a00 */
[----:B------:R2:W-:Y:S01]  /*85e90*/  STL.64 [R1+0x85c8], R20 ;  /* 0x0085c81401007387 */ /* 0x0005e20000100a00 */
[----:B0-----:R-:W-:-:S02]  /*85ea0*/  IMAD.MOV.U32 R22, RZ, RZ, R29 ;  /* 0x000000ffff167224 */ /* 0x001fc400078e001d */
[----:B------:R-:W-:-:S07]  /*85eb0*/  IMAD.MOV.U32 R23, RZ, RZ, R11 ;  /* 0x000000ffff177224 */ /* 0x000fce00078e000b */
[----:B--2---:R-:W-:Y:S01]  /*85ec0*/  HMMA.16816.F32 R20, R16, R22, R12 ;  /* 0x000000161014723c */ /* 0x004fe2000000180c */
[----:B------:R-:W2:Y:S04]  /*85ed0*/  LDL.LU R14, [R1+0x85f8] ;  /* 0x0085f800010e7983 */ /* 0x000ea80000300800 */
[----:B------:R-:W4:-:S15]  /*85ee0*/  LDL.LU.64 R12, [R1+0x85f0] ;  /* 0x0085f000010c7983 */ /* 0x000f1e0000300a00 */
[----:B------:R-:W-:-:S03]  /*85ef0*/  NOP ;  /* 0x0000000000007918 */ /* 0x000fc60000000000 */
[----:B------:R-:W-:Y:S04]  /*85f00*/  STL.64 [R1+0x140], R20 ;  /* 0x0001401401007387 */ /* 0x000fe80000100a00 */
[----:B------:R-:W-:Y:S04]  /*85f10*/  STL.64 [R1+0x148], R22 ;  /* 0x0001481601007387 */ /* 0x000fe80000100a00 */
[----:B------:R-:W0:Y:S01]  /*85f20*/  LDSM.16.M88.4 R20, [R8+UR4+0x8800] ;  /* 0x008800040814783b */ /* 0x000e220008000200 */
[----:B------:R-:W-:Y:S02]  /*85f30*/  F2FP.F16.E5M2.UNPACK_B R10, R10 ;  /* 0x0000000aff0a723e */ /* 0x000fe400020004ff */
[----:B------:R-:W-:-:S02]  /*85f40*/  F2FP.F16.E5M2.UNPACK_B R11, R9 ;  /* 0x00000009ff0b723e */ /* 0x000fc400020004ff */
[----:B------:R-:W-:-:S03]  /*85f50*/  F2FP.F16.E5M2.UNPACK_B R15, R0 ;  /* 0x00000000ff0f723e */ /* 0x000fc600020004ff */
[----:B------:R-:W-:Y:S01]  /*85f60*/  IMAD.MOV.U32 R0, RZ, RZ, R11 ;  /* 0x000000ffff007224 */ /* 0x000fe200078e000b */
[----:B0-----:R0:W-:Y:S01]  /*85f70*/  STL.64 [R1+0xdf0], R20 ;  /* 0x000df01401007387 */ /* 0x0011e20000100a00 */
[----:B------:R-:W-:Y:S02]  /*85f80*/  IMAD.MOV.U32 R9, RZ, RZ, R20 ;  /* 0x000000ffff097224 */ /* 0x000fe400078e0014 */
[----:B------:R-:W-:Y:S01]  /*85f90*/  IMAD.MOV.U32 R8, RZ, RZ, R21 ;  /* 0x000000ffff087224 */ /* 0x000fe200078e0015 */
[----:B------:R1:W-:Y:S04]  /*85fa0*/  STL.64 [R1+0xdf8], R22 ;  /* 0x000df81601007387 */ /* 0x0003e80000100a00 */
[----:B------:R-:W-:Y:S04]  /*85fb0*/  STL.64 [R1+0x60], R10 ;  /* 0x0000600a01007387 */ /* 0x000fe80000100a00 */
[----:B0-----:R-:W4:Y:S04]  /*85fc0*/  LDL.LU.64 R20, [R1+0x7f0] ;  /* 0x0007f00001147983 */ /* 0x001f280000300a00 */
[----:B-1----:R-:W4:Y:S01]  /*85fd0*/  LDL.LU.64 R22, [R1+0x7f8] ;  /* 0x0007f80001167983 */ /* 0x002f220000300a00 */
[----:B---3--:R-:W-:Y:S01]  /*85fe0*/  HMMA.16816.F32 R24, R16, R10, R24 ;  /* 0x0000000a1018723c */ /* 0x008fe20000001818 */
[----:B--2---:R-:W-:-:S05]  /*85ff0*/  F2FP.F16.E5M2.UNPACK_B R14, R14 ;  /* 0x0000000eff0e723e */ /* 0x004fca00020004ff */
[----:B------:R-:W-:-:S15]  /*86000*/  STL [R1+0x58], R14 ;  /* 0x0000580e01007387 */ /* 0x000fde0000100800 */
[----:B------:R-:W-:-:S02]  /*86010*/  NOP ;  /* 0x0000000000007918 */ /* 0x000fc40000000000 */
[----:B------:R-:W-:Y:S04]  /*86020*/  STL.64 [R1+0x150], R24 ;  /* 0x0001501801007387 */ /* 0x000fe80000100a00 */
[----:B------:R-:W-:Y:S04]  /*86030*/  STL.64 [R1+0x158], R26 ;  /* 0x0001581a01007387 */ /* 0x000fe80000100a00 */
[----:B------:R0:W-:Y:S04]  /*86040*/  STL [R1+0x8528], R0 ;  /* 0x0085280001007387 */ /* 0x0001e80000100800 */
[----:B------:R-:W-:Y:S04]  /*86050*/  STL [R1+0x5c], R15 ;  /* 0x00005c0f01007387 */ /* 0x000fe80000100800 */
[----:B0-----:R-:W2:Y:S01]  /*86060*/  LDL R0, [R1+0xf10] ;  /* 0x000f100001007983 */ /* 0x001ea20000100800 */
[----:B----4-:R-:W-:-:S02]  /*86070*/  F2FP.F16.E5M2.UNPACK_B R12, R12 ;  /* 0x0000000cff0c723e */ /* 0x010fc400020004ff */
[----:B------:R-:W-:Y:S01]  /*86080*/  F2FP.F16.E5M2.UNPACK_B R13, R13 ;  /* 0x0000000dff0d723e */ /* 0x000fe200020004ff */
[----:B------:R-:W-:Y:S01]  /*86090*/  HMMA.16816.F32 R20, R16, R14, R20 ;  /* 0x0000000e1014723c */ /* 0x000fe20000001814 */
[----:B--2---:R-:W0:Y:S02]  /*860a0*/  LDSM.16.M88.4 R24, [R0+UR4+0x9000] ;  /* 0x009000040018783b */ /* 0x004e240008000200 */
[----:B0-----:R-:W-:Y:S02]  /*860b0*/  IMAD.MOV.U32 R11, RZ, RZ, R24 ;  /* 0x000000ffff0b7224 */ /* 0x001fe400078e0018 */
[----:B------:R0:W-:Y:S01]  /*860c0*/  STL.64 [R1+0xe00], R24 ;  /* 0x000e001801007387 */ /* 0x0001e20000100a00 */
[----:B------:R-:W-:-:S03]  /*860d0*/  IMAD.MOV.U32 R10, RZ, RZ, R25 ;  /* 0x000000ffff0a7224 */ /* 0x000fc600078e0019 */
[----:B------:R1:W-:Y:S04]  /*860e0*/  STL.64 [R1+0xe08], R26 ;  /* 0x000e081a01007387 */ /* 0x0003e80000100a00 */
[----:B0-----:R-:W2:Y:S04]  /*860f0*/  LDL.LU.64 R24, [R1+0x890] ;  /* 0x0008900001187983 */ /* 0x001ea80000300a00 */
[----:B-1----:R-:W2:Y:S04]  /*86100*/  LDL.LU.64 R26, [R1+0x898] ;  /* 0x00089800011a7983 */ /* 0x002ea80000300a00 */
[----:B------:R-:W-:Y:S04]  /*86110*/  STL.64 [R1+0x85c0], R10 ;  /* 0x0085c00a01007387 */ /* 0x000fe80000100a00 */
[----:B------:R-:W-:Y:S04]  /*86120*/  STL.64 [R1+0x85b8], R8 ;  /* 0x0085b80801007387 */ /* 0x000fe80000100a00 */
[----:B------:R-:W0:Y:S04]  /*86130*/  LDSM.16.M88.4 R8, [R0+UR4+0x9800] ;  /* 0x009800040008783b */ /* 0x000e280008000200 */
[----:B------:R1:W-:Y:S04]  /*86140*/  STL.64 [R1+0x160], R20 ;  /* 0x0001601401007387 */ /* 0x0003e80000100a00 */
[----:B------:R3:W-:Y:S04]  /*86150*/  STL.64 [R1+0x168], R22 ;  /* 0x0001681601007387 */ /* 0x0007e80000100a00 */
[----:B0-----:R0:W-:Y:S04]  /*86160*/  STL.64 [R1+0xe10], R8 ;  /* 0x000e100801007387 */ /* 0x0011e80000100a00 */
[----:B------:R-:W-:Y:S04]  /*86170*/  STL.64 [R1+0xe18], R10 ;  /* 0x000e180a01007387 */ /* 0x000fe80000100a00 */
[----:B------:R-:W-:Y:S04]  /*86180*/  STL.64 [R1+0x50], R12 ;  /* 0x0000500c01007387 */ /* 0x000fe80000100a00 */
[----:B-1----:R-:W4:Y:S04]  /*86190*/  LDL.LU.64 R20, [R1+0x8d0] ;  /* 0x0008d00001147983 */ /* 0x002f280000300a00 */
[----:B---3--:R-:W3:Y:S01]  /*861a0*/  LDL.LU.64 R22, [R1+0x8d8] ;  /* 0x0008d80001167983 */ /* 0x008ee20000300a00 */
[----:B------:R-:W-:-:S02]  /*861b0*/  IMAD.MOV.U32 R14, RZ, RZ, R8 ;  /* 0x000000ffff0e7224 */ /* 0x000fc400078e0008 */
[----:B------:R-:W-:Y:S01]  /*861c0*/  IMAD.MOV.U32 R15, RZ, RZ, R9 ;  /* 0x000000ffff0f7224 */ /* 0x000fe200078e0009 */
[----:B0-----:R-:W-:Y:S01]  /*861d0*/  F2FP.F16.E5M2.UNPACK_B R8, R28 ;  /* 0x0000001cff08723e */ /* 0x001fe200020004ff */
[----:B---3--:R-:W-:Y:S04]  /*861e0*/  STL.64 [R1+0x85e0], R22 ;  /* 0x0085e01601007387 */ /* 0x008fe80000100a00 */
[----:B----4-:R0:W-:Y:S04]  /*861f0*/  STL.64 [R1+0x85d8], R20 ;  /* 0x0085d81401007387 */ /* 0x0101e80000100a00 */
[----:B0-----:R-:W3:Y:S04]  /*86200*/  LDL.LU.64 R20, [R1+0x8a0] ;  /* 0x0008a00001147983 */ /* 0x001ee80000300a00 */
[----:B------:R-:W3:Y:S04]  /*86210*/  LDL.LU.64 R22, [R1+0x8a8] ;  /* 0x0008a80001167983 */ /* 0x000ee80000300a00 */
[----:B------:R2:W-:Y:S02]  /*86220*/  STL.64 [R1+0x85b0], R14 ;  /* 0x0085b00e01007387 */ /* 0x0005e40000100a00 */
[----:B--2---:R-:W-:Y:S02]  /*86230*/  HMMA.16816.F32 R12, R16, R12, R24 ;  /* 0x0000000c100c723c */ /* 0x004fe40000001818 */
[----:B------:R-:W2:Y:S04]  /*86240*/  LDL.LU R24, [R1+0x85e8] ;  /* 0x0085e80001187983 */ /* 0x000ea80000300800 */
[----:B------:R-:W-:Y:S01]  /*86250*/  STL [R1+0x48], R8 ;  /* 0x0000480801007387 */ /* 0x000fe20000100800 */
[----:B------:R-:W-:-:S15]  /*86260*/  F2FP.F16.E5M2.UNPACK_B R9, R6 ;  /* 0x00000006ff09723e */ /* 0x000fde00020004ff */
[----:B------:R-:W-:-:S01]  /*86270*/  NOP ;  /* 0x0000000000007918 */ /* 0x000fc20000000000 */
[----:B------:R-:W-:Y:S04]  /*86280*/  STL.64 [R1+0x170], R12 ;  /* 0x0001700c01007387 */ /* 0x000fe80000100a00 */
[----:B------:R-:W-:Y:S04]  /*86290*/  STL.64 [R1+0x178], R14 ;  /* 0x0001780e01007387 */ /* 0x000fe80000100a00 */
[----:B------:R-:W0:Y:S01]  /*862a0*/  LDSM.16.M88.4 R12, [R0+UR4+0xa000] ;  /* 0x00a00004000c783b */ /* 0x000e220008000200 */
[----:B------:R-:W-:Y:S02]  /*862b0*/  F2FP.F16.E5M2.UNPACK_B R10, R5 ;  /* 0x00000005ff0a723e */ /* 0x000fe400020004ff */
[----:B------:R-:W-:Y:S01]  /*862c0*/  F2FP.F16.E5M2.UNPACK_B R11, R4 ;  /* 0x00000004ff0b723e */ /* 0x000fe200020004ff */
[----:B------:R-:W-:Y:S04]  /*862d0*/  STL [R1+0x4c], R9 ;  /* 0x00004c0901007387 */ /* 0x000fe80000100800 */
[----:B0-----:R0:W-:Y:S01]  /*862e0*/  STL.64 [R1+0xe20], R12 ;  /* 0x000e200c01007387 */ /* 0x0011e20000100a00 */
[----:B------:R-:W-:-:S02]  /*862f0*/  IMAD.MOV.U32 R4, RZ, RZ, R12 ;  /* 0x000000ffff047224 */ /* 0x000fc400078e000c */
[----:B------:R-:W-:Y:S01]  /*86300*/  IMAD.MOV.U32 R5, RZ, RZ, R13 ;  /* 0x000000ffff057224 */ /* 0x000fe200078e000d */
[----:B------:R1:W-:Y:S04]  /*86310*/  STL.64 [R1+0xe28], R14 ;  /* 0x000e280e01007387 */ /* 0x0003e80000100a00 */
[----:B------:R-:W-:Y:S04]  /*86320*/  STL.64 [R1+0x40], R10 ;  /* 0x0000400a01007387 */ /* 0x000fe80000100a00 */
[----:B0-----:R-:W4:Y:S04]  /*86330*/  LDL.LU.64 R12, [R1+0x8e0] ;  /* 0x0008e000010c7983 */ /* 0x001f280000300a00 */
[----:B-1----:R-:W4:Y:S01]  /*86340*/  LDL.LU.64 R14, [R1+0x8e8] ;  /* 0x0008e800010e7983 */ /* 0x002f220000300a00 */
[----:B---3--:R-:W-:-:S15]  /*86350*/  HMMA.16816.F32 R20, R16, R8, R20 ;  /* 0x000000081014723c */ /* 0x008fde0000001814 */
[----:B------:R-:W-:-:S08]  /*86360*/  NOP ;  /* 0x0000000000007918 */ /* 0x000fd00000000000 */
[----:B------:R-:W-:Y:S04]  /*86370*/  STL.64 [R1+0x180], R20 ;  /* 0x0001801401007387 */ /* 0x000fe80000100a00 */
[----:B------:R-:W-:Y:S04]  /*86380*/  STL.64 [R1+0x188], R22 ;  /* 0x0001881601007387 */ /* 0x000fe80000100a00 */
[----:B------:R-:W0:Y:S04]  /*86390*/  LDSM.16.M88.4 R20, [R0+UR4+0xa800] ;  /* 0x00a800040014783b */ /* 0x000e280008000200 */
[----:B0-----:R-:W-:Y:S01]  /*863a0*/  STL.64 [R1+0xe30], R20 ;  /* 0x000e301401007387 */ /* 0x001fe20000100a00 */
[----:B------:R-:W-:-:S02]  /*863b0*/  IMAD.MOV.U32 R27, RZ, RZ, R20 ;  /* 0x000000ffff1b7224 */ /* 0x000fc400078e0014 */
[----:B------:R-:W-:Y:S01]  /*863c0*/  IMAD.MOV.U32 R6, RZ, RZ, R21 ;  /* 0x000000ffff067224 */ /* 0x000fe200078e0015 */
[----:B------:R0:W-:Y:S04]  /*863d0*/  STL.64 [R1+0xe38], R22 ;  /* 0x000e381601007387 */ /* 0x0001e80000100a00 */
[----:B0-----:R-:W3:Y:S04]  /*863e0*/  LDL.LU.64 R22, [R1+0x85e0] ;  /* 0x0085e00001167983 */ /* 0x001ee80000300a00 */
[----:B------:R-:W3:Y:S02]  /*863f0*/  LDL.LU.64 R20, [R1+0x85d8] ;  /* 0x0085d80001147983 */ /* 0x000ee40000300a00 */
[----:B---3--:R-:W-:-:S15]  /*86400*/  HMMA.16816.F32 R20, R16, R10, R20 ;  /* 0x0000000a1014723c */ /* 0x008fde0000001814 */
[----:B------:R-:W-:-:S08]  /*86410*/  NOP ;  /* 0x0000000000007918 */ /* 0x000fd00000000000 */
[----:B------:R-:W-:Y:S04]  /*86420*/  STL.64 [R1+0x190], R20 ;  /* 0x0001901401007387 */ /* 0x000fe80000100a00 */
[----:B------:R-:W-:Y:S04]  /*86430*/  STL.64 [R1+0x198], R22 ;  /* 0x0001981601007387 */ /* 0x000fe80000100a00 */
[----:B------:R-:W0:Y:S04]  /*86440*/  LDSM.16.M88.4 R20, [R0+UR4+0xb000] ;  /* 0x00b000040014783b */ /* 0x000e280008000200 */
[----:B0-----:R-:W-:Y:S04]  /*86450*/  STL.64 [R1+0xe40], R20 ;  /* 0x000e401401007387 */ /* 0x001fe80000100a00 */
[----:B------:R0:W-:Y:S04]  /*86460*/  STL.64 [R1+0xe48], R22 ;  /* 0x000e481601007387 */ /* 0x0001e80000100a00 */
[----:B0-----:R-:W3:Y:S01]  /*86470*/  LDL.LU.64 R22, [R1+0x85d0] ;  /* 0x0085d00001167983 */ /* 0x001ee20000300a00 */
[----:B--2---:R-:W-:-:S02]  /*86480*/  F2FP.F16.E5M2.UNPACK_B R8, R24 ;  /* 0x00000018ff08723e */ /* 0x004fc400020004ff */
[----:B------:R-:W-:Y:S01]  /*86490*/  F2FP.F16.E5M2.UNPACK_B R9, R7 ;  /* 0x00000007ff09723e */ /* 0x000fe200020004ff */
[----:B------:R-:W-:Y:S02]  /*864a0*/  IMAD.MOV.U32 R7, RZ, RZ, R21 ;  /* 0x000000ffff077224 */ /* 0x000fe400078e0015 */
[----:B------:R-:W-:Y:S02]  /*864b0*/  IMAD.MOV.U32 R26, RZ, RZ, R20 ;  /* 0x000000ffff1a7224 */ /* 0x000fe400078e0014 */
[----:B------:R-:W2:Y:S04]  /*864c0*/  LDL.LU.64 R20, [R1+0x85c8] ;  /* 0x0085c80001147983 */ /* 0x000ea80000300a00 */
[----:B------:R-:W-:Y:S01]  /*864d0*/  STL.64 [R1+0x38], R8 ;  /* 0x0000380801007387 */ /* 0x000fe20000100a00 */
[----:B----4-:R-:W-:Y:S03]  /*864e0*/  HMMA.16816.F32 R12, R16, R8, R12 ;  /* 0x00000008100c723c */ /* 0x010fe6000000180c */
[----:B------:R-:W-:Y:S04]  /*864f0*/  STL.64 [R1+0x85a8], R6 ;  /* 0x0085a80601007387 */ /* 0x000fe80000100a00 */
[----:B------:R0:W-:Y:S04]  /*86500*/  STL.64 [R1+0x85a0], R4 ;  /* 0x0085a00401007387 */ /* 0x0001e80000100a00 */
[----:B------:R-:W1:Y:S04]  /*86510*/  LDSM.16.M88.4 R8, [R0+UR4+0xb800] ;  /* 0x00b800040008783b */ /* 0x000e680008000200 */
[----:B0-----:R-:W4:Y:S04]  /*86520*/  LDL.LU.64 R4, [R1+0x910] ;  /* 0x0009100001047983 */ /* 0x001f280000300a00 */
[----:B------:R-:W4:Y:S04]  /*86530*/  LDL.LU.64 R6, [R1+0x918] ;  /* 0x0009180001067983 */ /* 0x000f280000300a00 */
[----:B------:R-:W-:Y:S04]  /*86540*/  STL.64 [R1+0x1a0], R12 ;  /* 0x0001a00c01007387 */ /* 0x000fe80000100a00 */
[----:B------:R-:W-:Y:S04]  /*86550*/  STL.64 [R1+0x1a8], R14 ;  /* 0x0001a80e01007387 */ /* 0x000fe80000100a00 */
[----:B-1----:R0:W-:Y:S01]  /*86560*/  STL.64 [R1+0xe50], R8 ;  /* 0x000e500801007387 */ /* 0x0021e20000100a00 */
[----:B------:R-:W-:-:S02]  /*86570*/  IMAD.MOV.U32 R24, RZ, RZ, R8 ;  /* 0x000000ffff187224 */ /* 0x000fc400078e0008 */
[----:B------:R-:W-:Y:S01]  /*86580*/  IMAD.MOV.U32 R25, RZ, RZ, R9 ;  /* 0x000000ffff197224 */ /* 0x000fe200078e0009 */
[----:B------:R1:W-:Y:S01]  /*86590*/  STL.64 [R1+0xe58], R10 ;  /* 0x000e580a01007387 */ /* 0x0003e20000100a00 */
[----:B---3--:R-:W-:Y:S02]  /*865a0*/  F2FP.F16.E5M2.UNPACK_B R22, R22 ;  /* 0x00000016ff16723e */ /* 0x008fe400020004ff */
[----:B------:R-:W-:-:S05]  /*865b0*/  F2FP.F16.E5M2.UNPACK_B R23, R23 ;  /* 0x00000017ff17723e */ /* 0x000fca00020004ff */
[----:B------:R-:W-:Y:S04]  /*865c0*/  STL.64 [R1+0x30], R22 ;  /* 0x0000301601007387 */ /* 0x000fe80000100a00 */
[----:B0-----:R-:W3:Y:S04]  /*865d0*/  LDL.LU.64 R8, [R1+0x920] ;  /* 0x0009200001087983 */ /* 0x001ee80000300a00 */
[----:B-1----:R-:W3:Y:S01]  /*865e0*/  LDL.LU.64 R10, [R1+0x928] ;  /* 0x00092800010a7983 */ /* 0x002ee20000300a00 */
[----:B------:R-:W-:-:S03]  /*865f0*/  F2FP.F16.E5M2.UNPACK_B R2, R2 ;  /* 0x00000002ff02723e */ /* 0x000fc600020004ff */
[----:B------:R-:W2:Y:S04]  /*86600*/  LDL.LU.64 R12, [R1+0x930] ;  /* 0x00093000010c7983 */ /* 0x000ea80000300a00 */
[----:B------:R-:W2:Y:S01]  /*86610*/  LDL.LU.64 R14, [R1+0x938] ;  /* 0x00093800010e7983 */ /* 0x000ea20000300a00 */
[----:B----4-:R-:W-:Y:S03]  /*86620*/  HMMA.16816.F32 R4, R16, R22, R4 ;  /* 0x000000161004723c */ /* 0x010fe60000001804 */
[----:B------:R-:W-:Y:S04]  /*86630*/  STL.64 [R1+0x8598], R26 ;  /* 0x0085981a01007387 */ /* 0x000fe80000100a00 */
[----:B------:R0:W-:Y:S04]  /*86640*/  STL.64 [R1+0x8590], R24 ;  /* 0x0085901801007387 */ /* 0x0001e80000100a00 */
[----:B0-----:R-:W4:Y:S04]  /*86650*/  LDL.LU.64 R24, [R1+0x940] ;  /* 0x0009400001187983 */ /* 0x001f280000300a00 */
[----:B------:R-:W-:Y:S08]  /*86660*/  STL [R1+0x28], R2 ;  /* 0x0000280201007387 */ /* 0x000ff00000100800 */
[----:B------:R-:W-:Y:S04]  /*86670*/  STL.64 [R1+0x1b0], R4 ;  /* 0x0001b00401007387 */ /* 0x000fe80000100a00 */
[----:B------:R-:W-:Y:S04]  /*86680*/  STL.64 [R1+0x1b8], R6 ;  /* 0x0001b80601007387 */ /* 0x000fe80000100a00 */
[----:B------:R-:W0:Y:S01]  /*86690*/  LDSM.16.M88.4 R4, [R0+UR4+0xc000] ;  /* 0x00c000040004783b */ /* 0x000e220008000200 */
[----:B------:R-:W-:-:S03]  /*866a0*/  F2FP.F16.E5M2.UNPACK_B R3, R3 ;  /* 0x00000003ff03723e */ /* 0x000fc600020004ff */
[----:B------:R-:W4:Y:S04]  /*866b0*/  LDL.LU.64 R26, [R1+0x948] ;  /* 0x00094800011a7983 */ /* 0x000f280000300a00 */
[----:B------:R-:W-:Y:S04]  /*866c0*/  STL [R1+0x2c], R3 ;  /* 0x00002c0301007387 */ /* 0x000fe80000100800 */
[----:B0-----:R-:W-:Y:S04]  /*866d0*/  STL.64 [R1+0xe60], R4 ;  /* 0x000e600401007387 */ /* 0x001fe80000100a00 */
[----:B------:R-:W-:Y:S01]  /*866e0*/  STL.64 [R1+0xe68], R6 ;  /* 0x000e680601007387 */ /* 0x000fe20000100a00 */
        /* <DEDUP_REMOVED lines=10> */
[----:B------:R-:W4:Y:S01]  /*86790*/  LDL.LU.64 R8, [R1+0x85b8] ;  /* 0x0085b80001087983 */ /* 0x000f220000300a00 */
[----:B--2---:R-:W-:-:S02]  /*867a0*/  F2FP.F16.E5M2.UNPACK_B R6, R21 ;  /* 0x00000015ff06723e */ /* 0x004fc400020004ff */
[----:B------:R-:W-:-:S07]  /*867b0*/  F2FP.F16.E5M2.UNPACK_B R7, R20 ;  /* 0x00000014ff07723e */ /* 0x000fce00020004ff */
[----:B------:R-:W-:Y:S06]  /*867c0*/  HMMA.16816.F32 R12, R16, R6, R12 ;  /* 0x00000006100c723c */ /* 0x000fec000000180c */
[----:B------:R-:W-:-:S15]  /*867d0*/  STL.64 [R1+0x20], R6 ;  /* 0x0000200601007387 */ /* 0x000fde0000100a00 */
[----:B------:R-:W-:-:S02]  /*867e0*/  NOP ;  /* 0x0000000000007918 */ /* 0x000fc40000000000 */
[----:B------:R-:W-:Y:S04]  /*867f0*/  STL.64 [R1+0x1d0], R12 ;  /* 0x0001d00c01007387 */ /* 0x000fe80000100a00 */
[----:B------:R-:W-:Y:S04]  /*86800*/  STL.64 [R1+0x1d8], R14 ;  /* 0x0001d80e01007387 */ /* 0x000fe80000100a00 */
[----:B------:R-:W0:Y:S01]  /*86810*/  LDSM.16.M88.4 R12, [R0+UR4+0xd000] ;  /* 0x00d00004000c783b */ /* 0x000e220008000200 */
[----:B------:R-:W-:Y:S02]  /*86820*/  IMAD.MOV.U32 R22, RZ, RZ, R4 ;  /* 0x000000ffff167224 */ /* 0x000fe400078e0004 */
[----:B------:R-:W-:Y:S01]  /*86830*/  IMAD.MOV.U32 R23, RZ, RZ, R5 ;  /* 0x000000ffff177224 */ /* 0x000fe200078e0005 */
[----:B0-----:R-:W-:Y:S04]  /*86840*/  STL.64 [R1+0xe80], R12 ;  /* 0x000e800c01007387 */ /* 0x001fe80000100a00 */
[----:B------:R0:W-:Y:S04]  /*86850*/  STL.64 [R1+0xe88], R14 ;  /* 0x000e880e01007387 */ /* 0x0001e80000100a00 */
[----:B0-----:R-:W2:Y:S01]  /*86860*/  LDL.LU.64 R14, [R1+0x85b0] ;  /* 0x0085b000010e7983 */ /* 0x001ea20000300a00 */
[----:B----4-:R-:W-:-:S02]  /*86870*/  F2FP.F16.E5M2.UNPACK_B R4, R9 ;  /* 0x00000009ff04723e */ /* 0x010fc400020004ff */
[----:B------:R-:W-:-:S05]  /*86880*/  F2FP.F16.E5M2.UNPACK_B R5, R8 ;  /* 0x00000008ff05723e */ /* 0x000fca00020004ff */
[----:B------:R0:W-:Y:S02]  /*86890*/  STL.64 [R1+0x18], R4 ;  /* 0x0000180401007387 */ /* 0x0001e40000100a00 */
[----:B0-----:R-:W-:Y:S01]  /*868a0*/  HMMA.16816.F32 R4, R16, R4, R24 ;  /* 0x000000041004723c */ /* 0x001fe20000001818 */
[----:B------:R-:W-:Y:S01]  /*868b0*/  IMAD.MOV.U32 R8, RZ, RZ, R12 ;  /* 0x000000ffff087224 */ /* 0x000fe200078e000c */
[----:B---3--:R-:W-:Y:S01]  /*868c0*/  F2FP.F16.E5M2.UNPACK_B R12, R11 ;  /* 0x0000000bff0c723e */ /* 0x008fe200020004ff */
[----:B------:R-:W3:Y:S04]  /*868d0*/  LDL.LU.64 R24, [R1+0x9c0] ;  /* 0x0009c00001187983 */ /* 0x000ee80000300a00 */
[----:B------:R-:W-:-:S15]  /*868e0*/  STL [R1+0x10], R12 ;  /* 0x0000100c01007387 */ /* 0x000fde0000100800 */
[----:B------:R-:W-:-:S01]  /*868f0*/  NOP ;  /* 0x0000000000007918 */ /* 0x000fc20000000000 */
[----:B------:R-:W-:Y:S04]  /*86900*/  STL.64 [R1+0x1e0], R4 ;  /* 0x0001e00401007387 */ /* 0x000fe80000100a00 */
[----:B------:R-:W-:Y:S04]  /*86910*/  STL.64 [R1+0x1e8], R6 ;  /* 0x0001e80601007387 */ /* 0x000fe80000100a00 */
[----:B------:R-:W0:Y:S01]  /*86920*/  LDSM.16.M88.4 R4, [R0+UR4+0xd800] ;  /* 0x00d800040004783b */ /* 0x000e220008000200 */
[----:B------:R-:W-:Y:S01]  /*86930*/  IMAD.MOV.U32 R9, RZ, RZ, R13 ;  /* 0x000000ffff097224 */ /* 0x000fe200078e000d */
[----:B------:R-:W-:-:S02]  /*86940*/  F2FP.F16.E5M2.UNPACK_B R13, R10 ;  /* 0x0000000aff0d723e */ /* 0x000fc400020004ff */
[----:B------:R-:W3:Y:S04]  /*86950*/  LDL.LU.64 R26, [R1+0x9c8] ;  /* 0x0009c800011a7983 */ /* 0x000ee80000300a00 */
[----:B------:R-:W-:Y:S01]  /*86960*/  STL [R1+0x14], R13 ;  /* 0x0000140d01007387 */ /* 0x000fe20000100800 */
[----:B0-----:R-:W-:-:S03]  /*86970*/  IMAD.MOV.U32 R10, RZ, RZ, R4 ;  /* 0x000000ffff0a7224 */ /* 0x001fc600078e0004 */
[----:B------:R-:W-:Y:S01]  /*86980*/  STL.64 [R1+0xe90], R4 ;  /* 0x000e900401007387 */ /* 0x000fe20000100a00 */
[----:B------:R-:W-:-:S03]  /*86990*/  IMAD.MOV.U32 R11, RZ, RZ, R5 ;  /* 0x000000ffff0b7224 */ /* 0x000fc600078e0005 */
[----:B------:R0:W-:Y:S04]  /*869a0*/  STL.64 [R1+0xe98], R6 ;  /* 0x000e980601007387 */ /* 0x0001e80000100a00 */
[----:B0-----:R-:W4:Y:S04]  /*869b0*/  LDL.LU.64 R6, [R1+0x85a8] ;  /* 0x0085a80001067983 */ /* 0x001f280000300a00 */
[----:B------:R-:W4:Y:S04]  /*869c0*/  LDL.LU.64 R4, [R1+0x85a0] ;  /* 0x0085a00001047983 */ /* 0x000f280000300a00 */
[----:B------:R-:W-:Y:S04]  /*869d0*/  STL.64 [R1+0x8568], R10 ;  /* 0x0085680a01007387 */ /* 0x000fe80000100a00 */
[----:B------:R0:W-:Y:S04]  /*869e0*/  STL.64 [R1+0x8560], R8 ;  /* 0x0085600801007387 */ /* 0x0001e80000100a00 */
[----:B0-----:R-:W3:Y:S04]  /*869f0*/  LDL.LU.64 R8, [R1+0x950] ;  /* 0x0009500001087983 */ /* 0x001ee80000300a00 */
[----:B------:R-:W3:Y:S01]  /*86a00*/  LDL.LU.64 R10, [R1+0x958] ;  /* 0x00095800010a7983 */ /* 0x000ee20000300a00 */
[----:B--2---:R-:W-:-:S02]  /*86a10*/  F2FP.F16.E5M2.UNPACK_B R14, R14 ;  /* 0x0000000eff0e723e */ /* 0x004fc400020004ff */
[----:B------:R-:W-:Y:S01]  /*86a20*/  F2FP.F16.E5M2.UNPACK_B R15, R15 ;  /* 0x0000000fff0f723e */ /* 0x000fe200020004ff */
[----:B---3--:R-:W-:-:S15]  /*86a30*/  HMMA.16816.F32 R8, R16, R12, R8 ;  /* 0x0000000c1008723c */ /* 0x008fde0000001808 */
[----:B------:R-:W-:-:S08]  /*86a40*/  NOP ;  /* 0x0000000000007918 */ /* 0x000fd00000000000 */
[----:B------:R-:W-:Y:S04]  /*86a50*/  STL.64 [R1+0x1f0], R8 ;  /* 0x0001f00801007387 */ /* 0x000fe80000100a00 */
[----:B------:R-:W-:Y:S04]  /*86a60*/  STL.64 [R1+0x1f8], R10 ;  /* 0x0001f80a01007387 */ /* 0x000fe80000100a00 */
[----:B------:R-:W0:Y:S04]  /*86a70*/  LDSM.16.M88.4 R8, [R0+UR4+0xe000] ;  /* 0x00e000040008783b */ /* 0x000e280008000200 */
[----:B0-----:R0:W-:Y:S01]  /*86a80*/  STL.64 [R1+0xea0], R8 ;  /* 0x000ea00801007387 */ /* 0x0011e20000100a00 */
[----:B------:R-:W-:-:S02]  /*86a90*/  IMAD.MOV.U32 R13, RZ, RZ, R9 ;  /* 0x000000ffff0d7224 */ /* 0x000fc400078e0009 */
[----:B------:R-:W-:Y:S01]  /*86aa0*/  IMAD.MOV.U32 R12, RZ, RZ, R8 ;  /* 0x000000ffff0c7224 */ /* 0x000fe200078e0008 */
[----:B------:R1:W-:Y:S04]  /*86ab0*/  STL.64 [R1+0xea8], R10 ;  /* 0x000ea80a01007387 */ /* 0x0003e80000100a00 */
[----:B------:R-:W-:Y:S04]  /*86ac0*/  STL.64 [R1+0x8], R14 ;  /* 0x0000080e01007387 */ /* 0x000fe80000100a00 */
[----:B0-----:R-:W2:Y:S04]  /*86ad0*/  LDL.LU.64 R8, [R1+0x740] ;  /* 0x0007400001087983 */ /* 0x001ea80000300a00 */
[----:B-1----:R-:W2:Y:S04]  /*86ae0*/  LDL.LU.64 R10, [R1+0x748] ;  /* 0x00074800010a7983 */ /* 0x002ea80000300a00 */
[----:B------:R-:W-:Y:S04]  /*86af0*/  STL [R1+0x8544], R13 ;  /* 0x0085440d01007387 */ /* 0x000fe80000100800 */
[----:B------:R0:W-:Y:S02]  /*86b00*/  STL [R1+0x8540], R12 ;  /* 0x0085400c01007387 */ /* 0x0001e40000100800 */
[----:B0-----:R-:W-:Y:S02]  /*86b10*/  HMMA.16816.F32 R12, R16, R14, R24 ;  /* 0x0000000e100c723c */ /* 0x001fe40000001818 */
[----:B------:R-:W0:-:S15]  /*86b20*/  LDSM.16.M88.4 R24, [R0+UR4+0xe800] ;  /* 0x00e800040018783b */ /* 0x000e1e0008000200 */
[----:B------:R-:W-:-:S06]  /*86b30*/  NOP ;  /* 0x0000000000007918 */ /* 0x000fcc0000000000 */
[----:B------:R-:W-:Y:S04]  /*86b40*/  STL.64 [R1+0x200], R12 ;  /* 0x0002000c01007387 */ /* 0x000fe80000100a00 */
[----:B------:R1:W-:Y:S04]  /*86b50*/  STL.64 [R1+0x208], R14 ;  /* 0x0002080e01007387 */ /* 0x0003e80000100a00 */
[----:B0-----:R-:W-:Y:S01]  /*86b60*/  STL.64 [R1+0xeb0], R24 ;  /* 0x000eb01801007387 */ /* 0x001fe20000100a00 */
[----:B-1----:R-:W-:Y:S02]  /*86b70*/  IMAD.MOV.U32 R14, RZ, RZ, R24 ;  /* 0x000000ffff0e7224 */ /* 0x002fe400078e0018 */
[----:B------:R-:W-:Y:S01]  /*86b80*/  IMAD.MOV.U32 R15, RZ, RZ, R25 ;  /* 0x000000ffff0f7224 */ /* 0x000fe200078e0019 */
[----:B------:R-:W-:Y:S04]  /*86b90*/  STL.64 [R1+0xeb8], R26 ;  /* 0x000eb81a01007387 */ /* 0x000fe80000100a00 */
[----:B------:R-:W0:Y:S01]  /*86ba0*/  LDSM.16.M88.4 R24, [R0+UR4+0xf000] ;  /* 0x00f000040018783b */ /* 0x000e220008000200 */
[----:B----4-:R-:W-:-:S02]  /*86bb0*/  F2FP.F16.E5M2.UNPACK_B R4, R4 ;  /* 0x00000004ff04723e */ /* 0x010fc400020004ff */
[----:B------:R-:W-:-:S05]  /*86bc0*/  F2FP.F16.E5M2.UNPACK_B R5, R5 ;  /* 0x00000005ff05723e */ /* 0x000fca00020004ff */
[----:B------:R-:W-:Y:S04]  /*86bd0*/  STL.64 [R1], R4 ;  /* 0x0000000401007387 */ /* 0x000fe80000100a00 */
[----:B------:R-:W-:Y:S01]  /*86be0*/  STL [R1+0x8548], R14 ;  /* 0x0085480e01007387 */ /* 0x000fe20000100800 */
[----:B0-----:R-:W-:-:S03]  /*86bf0*/  IMAD.MOV.U32 R20, RZ, RZ, R24 ;  /* 0x000000ffff147224 */ /* 0x001fc600078e0018 */
[----:B------:R-:W-:Y:S01]  /*86c00*/  STL.64 [R1+0xec0], R24 ;  /* 0x000ec01801007387 */ /* 0x000fe20000100a00 */
[----:B------:R-:W-:-:S03]  /*86c10*/  IMAD.MOV.U32 R21, RZ, RZ, R25 ;  /* 0x000000ffff157224 */ /* 0x000fc600078e0019 */
[----:B------:R0:W-:Y:S04]  /*86c20*/  STL.64 [R1+0xec8], R26 ;  /* 0x000ec81a01007387 */ /* 0x0001e80000100a00 */
[----:B0-----:R-:W3:Y:S04]  /*86c30*/  LDL.LU.64 R26, [R1+0x8598] ;  /* 0x00859800011a7983 */ /* 0x001ee80000300a00 */
[----:B------:R-:W4:Y:S04]  /*86c40*/  LDL.LU.64 R24, [R1+0x8590] ;  /* 0x0085900001187983 */ /* 0x000f280000300a00 */
[----:B------:R-:W-:Y:S04]  /*86c50*/  STL.64 [R1+0x8578], R22 ;  /* 0x0085781601007387 */ /* 0x000fe80000100a00 */
[----:B------:R0:W-:Y:S04]  /*86c60*/  STL.64 [R1+0x8570], R20 ;  /* 0x0085701401007387 */ /* 0x0001e80000100a00 */
[----:B0-----:R-:W3:Y:S04]  /*86c70*/  LDL.LU.64 R20, [R1+0xc30] ;  /* 0x000c300001147983 */ /* 0x001ee80000300a00 */
[----:B------:R-:W4:Y:S01]  /*86c80*/  LDL.LU.64 R22, [R1+0xc38] ;  /* 0x000c380001167983 */ /* 0x000f220000300a00 */
[----:B--2---:R-:W-:-:S15]  /*86c90*/  HMMA.16816.F32 R8, R16, R4, R8 ;  /* 0x000000041008723c */ /* 0x004fde0000001808 */
[----:B------:R-:W-:-:S08]  /*86ca0*/  NOP ;  /* 0x0000000000007918 */ /* 0x000fd00000000000 */
[----:B------:R-:W-:Y:S04]  /*86cb0*/  STL.64 [R1+0x210], R8 ;  /* 0x0002100801007387 */ /* 0x000fe80000100a00 */
[----:B------:R-:W-:Y:S04]  /*86cc0*/  STL.64 [R1+0x218], R10 ;  /* 0x0002180a01007387 */ /* 0x000fe80000100a00 */
[----:B------:R-:W0:Y:S04]  /*86cd0*/  LDSM.16.M88.4 R8, [R0+UR4+0xf800] ;  /* 0x00f800040008783b */ /* 0x000e280008000200 */
[----:B----4-:R-:W-:Y:S04]  /*86ce0*/  STL.64 [R1+0x8588], R22 ;  /* 0x0085881601007387 */ /* 0x010fe80000100a00 */
[----:B---3--:R1:W-:Y:S04]  /*86cf0*/  STL.64 [R1+0x8580], R20 ;  /* 0x0085801401007387 */ /* 0x0083e80000100a00 */
[----:B-1----:R-:W2:Y:S04]  /*86d00*/  LDL.LU.64 R20, [R1+0xc40] ;  /* 0x000c400001147983 */ /* 0x002ea80000300a00 */
[----:B------:R-:W2:Y:S04]  /*86d10*/  LDL.LU.64 R22, [R1+0xc48] ;  /* 0x000c480001167983 */ /* 0x000ea80000300a00 */
[----:B------:R-:W3:Y:S04]  /*86d20*/  LDL.LU R14, [R1+0xf48] ;  /* 0x000f4800010e7983 */ /* 0x000ee80000300800 */
[----:B------:R-:W4:Y:S04]  /*86d30*/  LDL.LU R4, [R1+0xf40] ;  /* 0x000f400001047983 */ /* 0x000f280000300800 */
[----:B------:R-:W4:Y:S04]  /*86d40*/  LDL.LU R13, [R1+0xf54] ;  /* 0x000f5400010d7983 */ /* 0x000f280000300800 */
[----:B------:R-:W4:Y:S04]  /*86d50*/  LDL.LU R5, [R1+0xf50] ;  /* 0x000f500001057983 */ /* 0x000f280000300800 */
[----:B------:R-:W4:Y:S01]  /*86d60*/  LDL.LU R12, [R1+0xf64] ;  /* 0x000f6400010c7983 */ /* 0x000f220000300800 */
[----:B------:R-:W-:-:S02]  /*86d70*/  F2FP.F16.E5M2.UNPACK_B R28, R27 ;  /* 0x0000001bff1c723e */ /* 0x000fc400020004ff */
[----:B------:R-:W-:Y:S02]  /*86d80*/  F2FP.F16.E5M2.UNPACK_B R29, R6 ;  /* 0x00000006ff1d723e */ /* 0x000fe400020004ff */
[----:B------:R-:W-:Y:S01]  /*86d90*/  F2FP.F16.E5M2.UNPACK_B R27, R7 ;  /* 0x00000007ff1b723e */ /* 0x000fe200020004ff */
[----:B0-----:R-:W-:-:S04]  /*86da0*/  IMAD.MOV.U32 R0, RZ, RZ, R9 ;  /* 0x000000ffff007224 */ /* 0x001fc800078e0009 */
[----:B--2---:R-:W-:Y:S01]  /*86db0*/  HMMA.16816.F32 R20, R16, R28, R20 ;  /* 0x0000001c1014723c */ /* 0x004fe20000001814 */
[----:B---3--:R-:W-:Y:S04]  /*86dc0*/  STL.64 [R1+0x8558], R14 ;  /* 0x0085580e01007387 */ /* 0x008fe80000100a00 */
[----:B----4-:R0:W-:Y:S04]  /*86dd0*/  STL.64 [R1+0x8550], R12 ;  /* 0x0085500c01007387 */ /* 0x0101e80000100a00 */
[----:B0-----:R-:W2:Y:S04]  /*86de0*/  LDL.LU.64 R12, [R1+0xc20] ;  /* 0x000c2000010c7983 */ /* 0x001ea80000300a00 */
[----:B------:R-:W2:Y:S04]  /*86df0*/  LDL.LU.64 R14, [R1+0xc28] ;  /* 0x000c2800010e7983 */ /* 0x000ea80000300a00 */
[----:B------:R-:W3:Y:S04]  /*86e00*/  LDL.LU R6, [R1+0xf60] ;  /* 0x000f600001067983 */ /* 0x000ee80000300800 */
[----:B------:R-:W4:Y:S04]  /*86e10*/  LDL.LU R7, [R1+0xf84] ;  /* 0x000f840001077983 */ /* 0x000f280000300800 */
[----:B------:R0:W-:Y:S04]  /*86e20*/  STL.64 [R1+0xed0], R8 ;  /* 0x000ed00801007387 */ /* 0x0001e80000100a00 */
[----:B------:R1:W-:Y:S04]  /*86e30*/  STL.64 [R1+0xed8], R10 ;  /* 0x000ed80a01007387 */ /* 0x0003e80000100a00 */
[----:B0-----:R-:W3:Y:S04]  /*86e40*/  LDL.LU.64 R8, [R1+0xc10] ;  /* 0x000c100001087983 */ /* 0x001ee80000300a00 */
[----:B-1----:R-:W3:Y:S04]  /*86e50*/  LDL.LU.64 R10, [R1+0xc18] ;  /* 0x000c1800010a7983 */ /* 0x002ee80000300a00 */
[----:B------:R-:W-:Y:S04]  /*86e60*/  STL.64 [R1+0x220], R20 ;  /* 0x0002201401007387 */ /* 0x000fe80000100a00 */
[----:B------:R0:W-:Y:S04]  /*86e70*/  STL.64 [R1+0x228], R22 ;  /* 0x0002281601007387 */ /* 0x0001e80000100a00 */
[----:B0-----:R-:W2:Y:S04]  /*86e80*/  LDL.LU.64 R22, [R1+0x8588] ;  /* 0x0085880001167983 */ /* 0x001ea80000300a00 */
[----:B------:R-:W2:Y:S01]  /*86e90*/  LDL.LU.64 R20, [R1+0x8580] ;  /* 0x0085800001147983 */ /* 0x000ea20000300a00 */
[----:B------:R-:W-:-:S07]  /*86ea0*/  F2FP.F16.E5M2.UNPACK_B R26, R26 ;  /* 0x0000001aff1a723e */ /* 0x000fce00020004ff */
[----:B--2---:R-:W-:-:S15]  /*86eb0*/  HMMA.16816.F32 R20, R16, R26, R20 ;  /* 0x0000001a1014723c */ /* 0x004fde0000001814 */
[----:B------:R-:W-:-:S08]  /*86ec0*/  NOP ;  /* 0x0000000000007918 */ /* 0x000fd00000000000 */
[----:B------:R-:W-:Y:S04]  /*86ed0*/  STL.64 [R1+0x230], R20 ;  /* 0x0002301401007387 */ /* 0x000fe80000100a00 */
[----:B------:R0:W-:Y:S04]  /*86ee0*/  STL.64 [R1+0x238], R22 ;  /* 0x0002381601007387 */ /* 0x0001e80000100a00 */
[----:B0-----:R-:W2:Y:S01]  /*86ef0*/  LDL.LU.64 R22, [R1+0x8578] ;  /* 0x0085780001167983 */ /* 0x001ea20000300a00 */
[----:B------:R-:W-:Y:S02]  /*86f00*/  F2FP.F16.E5M2.UNPACK_B R24, R24 ;  /* 0x00000018ff18723e */ /* 0x000fe400020004ff */
[----:B------:R-:W-:Y:S01]  /*86f10*/  F2FP.F16.E5M2.UNPACK_B R25, R25 ;  /* 0x00000019ff19723e */ /* 0x000fe200020004ff */
[----:B------:R-:W4:Y:S06]  /*86f20*/  LDL.LU.64 R20, [R1+0x8570] ;  /* 0x0085700001147983 */ /* 0x000f2c0000300a00 */
[----:B------:R-:W-:-:S15]  /*86f30*/  HMMA.16816.F32 R12, R16, R24, R12 ;  /* 0x00000018100c723c */ /* 0x000fde000000180c */
[----:B------:R-:W-:-:S08]  /*86f40*/  NOP ;  /* 0x0000000000007918 */ /* 0x000fd00000000000 */
[----:B------:R0:W-:Y:S04]  /*86f50*/  STL.64 [R1+0x240], R12 ;  /* 0x0002400c01007387 */ /* 0x0001e80000100a00 */
[----:B------:R1:W-:Y:S04]  /*86f60*/  STL.64 [R1+0x248], R14 ;  /* 0x0002480e01007387 */ /* 0x0003e80000100a00 */
[----:B0-----:R-:W4:Y:S04]  /*86f70*/  LDL.LU.64 R12, [R1+0xbf0] ;  /* 0x000bf000010c7983 */ /* 0x001f280000300a00 */
[----:B-1----:R-:W4:Y:S04]  /*86f80*/  LDL.LU.64 R14, [R1+0xbf8] ;  /* 0x000bf800010e7983 */ /* 0x002f280000300a00 */
[----:B------:R-:W-:Y:S04]  /*86f90*/  STL.64 [R1+0x83d8], R26 ;  /* 0x0083d81a01007387 */ /* 0x000fe80000100a00 */
[----:B------:R0:W-:Y:S04]  /*86fa0*/  STL.64 [R1+0x83d0], R24 ;  /* 0x0083d01801007387 */ /* 0x0001e80000100a00 */
[----:B0-----:R-:W4:Y:S04]  /*86fb0*/  LDL.LU.64 R24, [R1+0xc00] ;  /* 0x000c000001187983 */ /* 0x001f280000300a00 */
[----:B------:R-:W4:Y:S01]  /*86fc0*/  LDL.LU.64 R26, [R1+0xc08] ;  /* 0x000c0800011a7983 */ /* 0x000f220000300a00 */
[----:B--2---:R-:W-:-:S02]  /*86fd0*/  F2FP.F16.E5M2.UNPACK_B R22, R22 ;  /* 0x00000016ff16723e */ /* 0x004fc400020004ff */
[----:B------:R-:W-:-:S07]  /*86fe0*/  F2FP.F16.E5M2.UNPACK_B R23, R23 ;  /* 0x00000017ff17723e */ /* 0x000fce00020004ff */
[----:B---3--:R-:W-:-:S15]  /*86ff0*/  HMMA.16816.F32 R8, R16, R22, R8 ;  /* 0x000000161008723c */ /* 0x008fde0000001808 */
[----:B------:R-:W-:-:S08]  /*87000*/  NOP ;  /* 0x0000000000007918 */ /* 0x000fd00000000000 */
[----:B------:R-:W-:Y:S04]  /*87010*/  STL.64 [R1+0x250], R8 ;  /* 0x0002500801007387 */ /* 0x000fe80000100a00 */
[----:B------:R0:W-:Y:S04]  /*87020*/  STL.64 [R1+0x258], R10 ;  /* 0x0002580a01007387 */ /* 0x0001e80000100a00 */
[----:B0-----:R-:W2:Y:S04]  /*87030*/  LDL.LU.64 R10, [R1+0x8568] ;  /* 0x00856800010a7983 */ /* 0x001ea80000300a00 */
[----:B------:R-:W3:Y:S01]  /*87040*/  LDL.LU.64 R8, [R1+0x8560] ;  /* 0x0085600001087983 */ /* 0x000ee20000300a00 */
[----:B------:R-:W-:-:S02]  /*87050*/  F2FP.F16.E5M2.UNPACK_B R2, R2 ;  /* 0x00000002ff02723e */ /* 0x000fc400020004ff */
[----:B------:R-:W-:-:S07]  /*87060*/  F2FP.F16.E5M2.UNPACK_B R3, R3 ;  /* 0x00000003ff03723e */ /* 0x000fce00020004ff */
[----:B----4-:R-:W-:Y:S01]  /*87070*/  HMMA.16816.F32 R24, R16, R2, R24 ;  /* 0x000000021018723c */ /* 0x010fe20000001818 */
[----:B------:R-:W-:Y:S04]  /*87080*/  STL.64 [R1+0x8538], R22 ;  /* 0x0085381601007387 */ /* 0x000fe80000100a00 */
[----:B------:R0:W-:Y:S04]  /*87090*/  STL.64 [R1+0x8530], R20 ;  /* 0x0085301401007387 */ /* 0x0001e80000100a00 */
[----:B0-----:R-:W4:Y:S04]  /*870a0*/  LDL.LU.64 R20, [R1+0xcc0] ;  /* 0x000cc00001147983 */ /* 0x001f280000300a00 */
[----:B------:R-:W4:Y:S10]  /*870b0*/  LDL.LU.64 R22, [R1+0xcc8] ;  /* 0x000cc80001167983 */ /* 0x000f340000300a00 */
[----:B------:R0:W-:Y:S04]  /*870c0*/  STL.64 [R1+0x260], R24 ;  /* 0x0002601801007387 */ /* 0x0001e80000100a00 */
[----:B------:R1:W-:Y:S04]  /*870d0*/  STL.64 [R1+0x268], R26 ;  /* 0x0002681a01007387 */ /* 0x0003e80000100a00 */
[----:B0-----:R-:W4:Y:S04]  /*870e0*/  LDL.LU.64 R24, [R1+0xcd0] ;  /* 0x000cd00001187983 */ /* 0x001f280000300a00 */
[----:B-1----:R-:W4:Y:S01]  /*870f0*/  LDL.LU.64 R26, [R1+0xcd8] ;  /* 0x000cd800011a7983 */ /* 0x002f220000300a00 */
[----:B---3--:R-:W-:-:S02]  /*87100*/  F2FP.F16.E5M2.UNPACK_B R8, R8 ;  /* 0x00000008ff08723e */ /* 0x008fc400020004ff */
[----:B------:R-:W-:-:S07]  /*87110*/  F2FP.F16.E5M2.UNPACK_B R9, R9 ;  /* 0x00000009ff09723e */ /* 0x000fce00020004ff */
[----:B------:R-:W-:-:S15]  /*87120*/  HMMA.16816.F32 R12, R16, R8, R12 ;  /* 0x00000008100c723c */ /* 0x000fde000000180c */
[----:B------:R-:W-:-:S08]  /*87130*/  NOP ;  /* 0x0000000000007918 */ /* 0x000fd00000000000 */
[----:B------:R-:W-:Y:S04]  /*87140*/  STL.64 [R1+0x270], R12 ;  /* 0x0002700c01007387 */ /* 0x000fe80000100a00 */
[----:B------:R0:W-:Y:S04]  /*87150*/  STL.64 [R1+0x278], R14 ;  /* 0x0002780e01007387 */ /* 0x0001e80000100a00 */
[----:B0-----:R-:W3:Y:S04]  /*87160*/  LDL.LU.64 R14, [R1+0x8558] ;  /* 0x00855800010e7983 */ /* 0x001ee80000300a00 */
[----:B------:R-:W4:Y:S01]  /*87170*/  LDL.LU.64 R12, [R1+0x8550] ;  /* 0x00855000010c7983 */ /* 0x000f220000300a00 */
[----:B--2---:R-:W-:Y:S01]  /*87180*/  F2FP.F16.E5M2.UNPACK_B R10, R10 ;  /* 0x0000000aff0a723e */ /* 0x004fe200020004ff */
[----:B---3--:R-:W-:-:S02]  /*87190*/  IMAD R4, R4, 0x100, R14 ;  /* 0x0000010004047824 */ /* 0x008fc400078e020e */
[----:B------:R-:W2:Y:S01]  /*871a0*/  LDL.LU R14, [R1+0x8548] ;  /* 0x00854800010e7983 */ /* 0x000ea20000300800 */
[----:B----4-:R-:W-:-:S03]  /*871b0*/  IMAD R5, R5, 0x100, R13 ;  /* 0x0000010005057824 */ /* 0x010fc600078e020d */
[----:B------:R-:W3:Y:S01]  /*871c0*/  LDL.LU R13, [R1+0x8544] ;  /* 0x00854400010d7983 */ /* 0x000ee20000300800 */
[----:B------:R-:W-:-:S03]  /*871d0*/  IMAD R6, R6, 0x100, R12 ;  /* 0x0000010006067824 */ /* 0x000fc600078e020c */
[----:B------:R-:W4:Y:S01]  /*871e0*/  LDL.LU R12, [R1+0x8540] ;  /* 0x00854000010c7983 */ /* 0x000f220000300800 */
[----:B------:R-:W-:-:S07]  /*871f0*/  F2FP.F16.E5M2.UNPACK_B R11, R11 ;  /* 0x0000000bff0b723e */ /* 0x000fce00020004ff */
[----:B------:R-:W-:-:S15]  /*87200*/  HMMA.16816.F32 R20, R16, R10, R20 ;  /* 0x0000000a1014723c */ /* 0x000fde0000001814 */
[----:B------:R-:W-:-:S08]  /*87210*/  NOP ;  /* 0x0000000000007918 */ /* 0x000fd00000000000 */
[----:B------:R-:W-:Y:S04]  /*87220*/  STL.64 [R1+0x280], R20 ;  /* 0x0002801401007387 */ /* 0x000fe80000100a00 */
[----:B------:R0:W-:Y:S04]  /*87230*/  STL.64 [R1+0x288], R22 ;  /* 0x0002881601007387 */ /* 0x0001e80000100a00 */
[----:B0-----:R-:W2:Y:S04]  /*87240*/  LDL.LU.64 R22, [R1+0x8538] ;  /* 0x0085380001167983 */ /* 0x001ea80000300a00 */
[----:B------:R-:W2:Y:S04]  /*87250*/  LDL.LU.64 R20, [R1+0x8530] ;  /* 0x0085300001147983 */ /* 0x000ea80000300a00 */
[----:B------:R0:W-:Y:S04]  /*87260*/  STL.64 [R1+0x83a8], R10 ;  /* 0x0083a80a01007387 */ /* 0x0001e80000100a00 */
[----:B0-----:R-:W2:Y:S04]  /*87270*/  LDL.LU R10, [R1+0xf8c] ;  /* 0x000f8c00010a7983 */ /* 0x001ea80000300800 */
[----:B------:R-:W2:Y:S04]  /*87280*/  LDL R11, [R1+0xed0] ;  /* 0x000ed000010b7983 */ /* 0x000ea80000100800 */
[----:B------:R-:W-:Y:S01]  /*87290*/  STL.64 [R1+0x83a0], R8 ;  /* 0x0083a00801007387 */ /* 0x000fe20000100a00 */
[----:B---3--:R-:W-:-:S02]  /*872a0*/  F2FP.F16.E5M2.UNPACK_B R13, R13 ;  /* 0x0000000dff0d723e */ /* 0x008fc400020004ff */
[----:B----4-:R-:W-:-:S07]  /*872b0*/  F2FP.F16.E5M2.UNPACK_B R12, R12 ;  /* 0x0000000cff0c723e */ /* 0x010fce00020004ff */
[----:B------:R-:W-:-:S15]  /*872c0*/  HMMA.16816.F32 R24, R16, R12, R24 ;  /* 0x0000000c1018723c */ /* 0x000fde0000001818 */
[----:B------:R-:W-:-:S08]  /*872d0*/  NOP ;  /* 0x0000000000007918 */ /* 0x000fd00000000000 */
[----:B------:R0:W-:Y:S04]  /*872e0*/  STL.64 [R1+0x290], R24 ;  /* 0x0002901801007387 */ /* 0x0001e80000100a00 */
[----:B------:R-:W-:Y:S04]  /*872f0*/  STL.64 [R1+0x298], R26 ;  /* 0x0002981a01007387 */ /* 0x000fe80000100a00 */
[----:B0-----:R-:W3:Y:S04]  /*87300*/  LDL R24, [R1+0xa0] ;  /* 0x0000a00001187983 */ /* 0x001ee80000100800 */
[----:B------:R-:W3:Y:S04]  /*87310*/  LDL R25, [R1+0xa4] ;  /* 0x0000a40001197983 */ /* 0x000ee80000100800 */
[----:B---3--:R0:W-:Y:S04]  /*87320*/  STL.64 [R1+0x8510], R24 ;  /* 0x0085101801007387 */ /* 0x0081e80000100a00 */
[----:B0-----:R-:W3:Y:S04]  /*87330*/  LDL.LU.64 R24, [R1+0xc70] ;  /* 0x000c700001187983 */ /* 0x001ee80000300a00 */
[----:B------:R-:W4:Y:S01]  /*87340*/  LDL.LU.64 R26, [R1+0xc78] ;  /* 0x000c7800011a7983 */ /* 0x000f220000300a00 */
[----:B--2---:R-:W-:-:S02]  /*87350*/  F2FP.F16.E5M2.UNPACK_B R14, R14 ;  /* 0x0000000eff0e723e */ /* 0x004fc400020004ff */
[----:B------:R-:W-:Y:S01]  /*87360*/  F2FP.F16.E5M2.UNPACK_B R15, R15 ;  /* 0x0000000fff0f723e */ /* 0x000fe200020004ff */
[----:B----4-:R-:W-:Y:S04]  /*87370*/  STL.64 [R1+0x8520], R26 ;  /* 0x0085201a01007387 */ /* 0x010fe80000100a00 */
[----:B---3--:R0:W-:Y:S04]  /*87380*/  STL.64 [R1+0x8518], R24 ;  /* 0x0085181801007387 */ /* 0x0081e80000100a00 */
[----:B0-----:R-:W2:Y:S04]  /*87390*/  LDL.LU.64 R24, [R1+0xcb0] ;  /* 0x000cb00001187983 */ /* 0x001ea80000300a00 */
[----:B------:R-:W2:Y:S01]  /*873a0*/  LDL.LU.64 R26, [R1+0xcb8] ;  /* 0x000cb800011a7983 */ /* 0x000ea20000300a00 */
[----:B------:R-:W-:-:S03]  /*873b0*/  F2FP.F16.E5M2.UNPACK_B R9, R0 ;  /* 0x00000000ff09723e */ /* 0x000fc600020004ff */
[----:B------:R-:W-:Y:S04]  /*873c0*/  STL [R1+0x8398], R12 ;  /* 0x0083980c01007387 */ /* 0x000fe80000100800 */
[----:B------:R-:W-:Y:S04]  /*873d0*/  STL [R1+0x8390], R13 ;  /* 0x0083900d01007387 */ /* 0x000fe80000100800 */
[----:B------:R-:W3:Y:S01]  /*873e0*/  LDL.LU R0, [R1+0x8528] ;  /* 0x0085280001007983 */ /* 0x000ee20000300800 */
[----:B------:R-:W-:Y:S01]  /*873f0*/  F2FP.F16.E5M2.UNPACK_B R8, R11 ;  /* 0x0000000bff08723e */ /* 0x000fe200020004ff */
[----:B--2---:R-:W-:-:S15]  /*87400*/  HMMA.16816.F32 R24, R16, R14, R24 ;  /* 0x0000000e1018723c */ /* 0x004fde0000001818 */
[----:B------:R-:W-:-:S08]  /*87410*/  NOP ;  /* 0x0000000000007918 */ /* 0x000fd00000000000 */
[----:B------:R-:W-:Y:S04]  /*87420*/  STL.64 [R1+0x4e0], R24 ;  /* 0x0004e01801007387 */ /* 0x000fe80000100a00 */
[----:B------:R0:W-:Y:S04]  /*87430*/  STL.64 [R1+0x4e8], R26 ;  /* 0x0004e81a01007387 */ /* 0x0001e80000100a00 */
[----:B0-----:R-:W2:Y:S04]  /*87440*/  LDL.LU.64 R26, [R1+0x8520] ;  /* 0x00852000011a7983 */ /* 0x001ea80000300a00 */
[----:B------:R-:W2:Y:S04]  /*87450*/  LDL.LU.64 R24, [R1+0x8518] ;  /* 0x0085180001187983 */ /* 0x000ea80000300a00 */
[----:B------:R-:W-:Y:S04]  /*87460*/  STL [R1+0x837c], R14 ;  /* 0x00837c0e01007387 */ /* 0x000fe80000100800 */
[----:B------:R-:W-:Y:S04]  /*87470*/  STL [R1+0xa8], R8 ;  /* 0x0000a80801007387 */ /* 0x000fe80000100800 */
[----:B------:R0:W-:Y:S04]  /*87480*/  STL [R1+0x8378], R15 ;  /* 0x0083780f01007387 */ /* 0x0001e80000100800 */
[----:B------:R-:W4:Y:S04]  /*87490*/  LDL.LU.64 R12, [R1+0xbe0] ;  /* 0x000be000010c7983 */ /* 0x000f280000300a00 */
[----:B0-----:R-:W4:Y:S01]  /*874a0*/  LDL.LU.64 R14, [R1+0xbe8] ;  /* 0x000be800010e7983 */ /* 0x001f220000300a00 */
[----:B------:R-:W-:-:S02]  /*874b0*/  F2FP.F16.E5M2.UNPACK_B R20, R20 ;  /* 0x00000014ff14723e */ /* 0x000fc400020004ff */
[----:B------:R-:W-:Y:S01]  /*874c0*/  F2FP.F16.E5M2.UNPACK_B R21, R21 ;  /* 0x00000015ff15723e */ /* 0x000fe200020004ff */
[----:B------:R-:W-:Y:S01]  /*874d0*/  STL [R1+0xac], R9 ;  /* 0x0000ac0901007387 */ /* 0x000fe20000100800 */
[----:B------:R-:W-:Y:S02]  /*874e0*/  IMAD R7, R7, 0x100, R10 ;  /* 0x0000010007077824 */ /* 0x000fe400078e020a */
[----:B---3--:R-:W-:Y:S02]  /*874f0*/  IMAD.MOV.U32 R11, RZ, RZ, R0 ;  /* 0x000000ffff0b7224 */ /* 0x008fe400078e0000 */
[----:B------:R-:W-:Y:S01]  /*87500*/  IMAD.MOV.U32 R0, RZ, RZ, R9 ;  /* 0x000000ffff007224 */ /* 0x000fe200078e0009 */
[C---:B--2---:R-:W-:Y:S06]  /*87510*/  HMMA.16816.F32 R24, R16.reuse, R20, R24 ;  /* 0x000000141018723c */ /* 0x044fec0000001818 */
[----:B----4-:R-:W-:-:S15]  /*87520*/  HMMA.16816.F32 R12, R16, R8, R12 ;  /* 0x00000008100c723c */ /* 0x010fde000000180c */
[----:B------:R-:W-:-:S02]  /*87530*/  NOP ;  /* 0x0000000000007918 */ /* 0x000fc40000000000 */
[----:B------:R0:W-:Y:S04]  /*87540*/  STL.64 [R1+0x4d0], R24 ;  /* 0x0004d01801007387 */ /* 0x0001e80000100a00 */
[----:B------:R-:W-:Y:S04]  /*87550*/  STL.64 [R1+0x4d8], R26 ;  /* 0x0004d81a01007387 */ /* 0x000fe80000100a00 */
[----:B0-----:R-:W2:Y:S04]  /*87560*/  LDL.LU.64 R24, [R1+0x8510] ;  /* 0x0085100001187983 */ /* 0x001ea80000300a00 */
[----:B------:R-:W3:Y:S04]  /*87570*/  LDL R10, [R1+0x60] ;  /* 0x00006000010a7983 */ /* 0x000ee80000100800 */
[----:B------:R0:W-:Y:S04]  /*87580*/  STL.64 [R1+0x83c8], R22 ;  /* 0x0083c81601007387 */ /* 0x0001e80000100a00 */
[----:B0-----:R-:W4:Y:S04]  /*87590*/  LDL.64 R22, [R1+0x98] ;  /* 0x0000980001167983 */ /* 0x001f280000100a00 */
[----:B------:R-:W-:Y:S04]  /*875a0*/  STL.64 [R1+0x83c0], R20 ;  /* 0x0083c01401007387 */ /* 0x000fe80000100a00 */
[----:B------:R-:W4:Y:S04]  /*875b0*/  LDL.LU.64 R16, [R1+0xbc0] ;  /* 0x000bc00001107983 */ /* 0x000f280000300a00 */
[----:B------:R-:W-:Y:S04]  /*875c0*/  STL.64 [R1+0x4a0], R12 ;  /* 0x0004a00c01007387 */ /* 0x000fe80000100a00 */
[----:B------:R-:W-:Y:S04]  /*875d0*/  STL.64 [R1+0x4a8], R14 ;  /* 0x0004a80e01007387 */ /* 0x000fe80000100a00 */
[----:B------:R-:W4:Y:S04]  /*875e0*/  LDL.LU.64 R18, [R1+0xbc8] ;  /* 0x000bc80001127983 */ /* 0x000f280000300a00 */
[----:B------:R-:W2:Y:S04]  /*875f0*/  LDL R8, [R1+0x68] ;  /* 0x0000680001087983 */ /* 0x000ea80000100800 */
[----:B------:R-:W2:Y:S04]  /*87600*/  LDL R9, [R1+0x6c] ;  /* 0x00006c0001097983 */ /* 0x000ea80000100800 */
[----:B---3--:R-:W-:Y:S04]  /*87610*/  STL.64 [R1+0x84d8], R10 ;  /* 0x0084d80a01007387 */ /* 0x008fe80000100a00 */
[----:B--2---:R0:W-:Y:S04]  /*87620*/  STL.64 [R1+0x84d0], R8 ;  /* 0x0084d00801007387 */ /* 0x0041e80000100a00 */
[----:B0-----:R-:W2:Y:S04]  /*87630*/  LDL.LU.64 R8, [R1+0xbd0] ;  /* 0x000bd00001087983 */ /* 0x001ea80000300a00 */
[----:B------:R-:W2:Y:S04]  /*87640*/  LDL.LU.64 R10, [R1+0xbd8] ;  /* 0x000bd800010a7983 */ /* 0x000ea80000300a00 */
[----:B------:R-:W3:Y:S04]  /*87650*/  LDL R26, [R1] ;  /* 0x00000000011a7983 */ /* 0x000ee80000100800 */
[----:B------:R-:W3:Y:S01]  /*87660*/  LDL R27, [R1+0x4] ;  /* 0x00000400011b7983 */ /* 0x000ee20000100800 */
[----:B------:R-:W-:-:S02]  /*87670*/  F2FP.F16.E5M2.UNPACK_B R4, R4 ;  /* 0x00000004ff04723e */ /* 0x000fc400020004ff */
[----:B------:R-:W-:Y:S01]  /*87680*/  F2FP.F16.E5M2.UNPACK_B R5, R5 ;  /* 0x00000005ff05723e */ /* 0x000fe200020004ff */
[----:B------:R-:W4:Y:S01]  /*87690*/  LDL R14, [R1+0x70] ;  /* 0x00007000010e7983 */ /* 0x000f220000100800 */
[----:B------:R-:W-:Y:S02]  /*876a0*/  F2FP.F16.E5M2.UNPACK_B R6, R6 ;  /* 0x00000006ff06723e */ /* 0x000fe400020004ff */
[----:B------:R-:W-:Y:S01]  /*876b0*/  F2FP.F16.E5M2.UNPACK_B R7, R7 ;  /* 0x00000007ff07723e */ /* 0x000fe200020004ff */
[----:B------:R-:W4:Y:S04]  /*876c0*/  LDL R15, [R1+0x74] ;  /* 0x00007400010f7983 */ /* 0x000f280000100800 */
[----:B------:R-:W4:Y:S02]  /*876d0*/  LDL.64 R12, [R1+0x90] ;  /* 0x00009000010c7983 */ /* 0x000f240000100a00 */
[----:B--2---:R-:W-:Y:S02]  /*876e0*/  HMMA.16816.F32 R8, R4, R24, R8 ;  /* 0x000000180408723c */ /* 0x004fe40000001808 */
[----:B---3--:R-:W-:Y:S04]  /*876f0*/  STL.64 [R1+0x83e8], R26 ;  /* 0x0083e81a01007387 */ /* 0x008fe80000100a00 */
[----:B------:R-:W-:Y:S04]  /*87700*/  STL [R1+0x8394], R0 ;  /* 0x0083940001007387 */ /* 0x000fe80000100800 */
[----:B------:R-:W2:-:S13]  /*87710*/  LDL R24, [R1+0x8] ;  /* 0x0000080001187983 */ /* 0x000e9a0000100800 */
[----:B------:R-:W-:Y:S04]  /*87720*/  STL.64 [R1+0x490], R8 ;  /* 0x0004900801007387 */ /* 0x000fe80000100a00 */
[----:B------:R4:W-:Y:S04]  /*87730*/  STL.64 [R1+0x498], R10 ;  /* 0x0004980a01007387 */ /* 0x0009e80000100a00 */
[----:B------:R-:W2:Y:S01]  /*87740*/  LDL R25, [R1+0xc] ;  /* 0x00000c0001197983 */ /* 0x000ea20000100800 */
[----:B----4-:R-:W-:Y:S03]  /*87750*/  HMMA.16816.F32 R8, R4, R22, R16 ;  /* 0x000000160408723c */ /* 0x010fe60000001810 */
[----:B--2---:R0:W-:Y:S04]  /*87760*/  STL.64 [R1+0x8400], R24 ;  /* 0x0084001801007387 */ /* 0x0041e80000100a00 */
[----:B------:R-:W2:Y:S04]  /*87770*/  LDL R26, [R1+0x10] ;  /* 0x00001000011a7983 */ /* 0x000ea80000100800 */
[----:B0-----:R-:W3:Y:S04]  /*87780*/  LDL R24, [R1+0x88] ;  /* 0x0000880001187983 */ /* 0x001ee80000100800 */
[----:B------:R-:W3:Y:S08]  /*87790*/  LDL R25, [R1+0x8c] ;  /* 0x00008c0001197983 */ /* 0x000ef00000100800 */
[----:B------:R0:W-:Y:S04]  /*877a0*/  STL.64 [R1+0x480], R8 ;  /* 0x0004800801007387 */ /* 0x0001e80000100a00 */
[----:B------:R1:W-:Y:S04]  /*877b0*/  STL.64 [R1+0x488], R10 ;  /* 0x0004880a01007387 */ /* 0x0003e80000100a00 */
[----:B------:R-:W2:Y:S04]  /*877c0*/  LDL R27, [R1+0x14] ;  /* 0x00001400011b7983 */ /* 0x000ea80000100800 */
[----:B0-----:R-:W4:Y:S04]  /*877d0*/  LDL.LU.64 R8, [R1+0xb80] ;  /* 0x000b800001087983 */ /* 0x001f280000300a00 */
[----:B-1----:R-:W3:Y:S04]  /*877e0*/  LDL.LU.64 R10, [R1+0xb88] ;  /* 0x000b8800010a7983 */ /* 0x002ee80000300a00 */
[----:B---3--:R-:W-:Y:S04]  /*877f0*/  STL.64 [R1+0x84e8], R10 ;  /* 0x0084e80a01007387 */ /* 0x008fe80000100a00 */
[----:B----4-:R0:W-:Y:S04]  /*87800*/  STL.64 [R1+0x84e0], R8 ;  /* 0x0084e00801007387 */ /* 0x0101e80000100a00 */
[----:B0-----:R-:W3:Y:S04]  /*87810*/  LDL.LU.64 R8, [R1+0xb90] ;  /* 0x000b900001087983 */ /* 0x001ee80000300a00 */
[----:B------:R-:W4:Y:S04]  /*87820*/  LDL.LU.64 R10, [R1+0xb98] ;  /* 0x000b9800010a7983 */ /* 0x000f280000300a00 */
[----:B----4-:R-:W-:Y:S04]  /*87830*/  STL.64 [R1+0x84f8], R10 ;  /* 0x0084f80a01007387 */ /* 0x010fe80000100a00 */
[----:B---3--:R0:W-:Y:S04]  /*87840*/  STL.64 [R1+0x84f0], R8 ;  /* 0x0084f00801007387 */ /* 0x0081e80000100a00 */
[----:B0-----:R-:W3:Y:S04]  /*87850*/  LDL.LU.64 R8, [R1+0xba0] ;  /* 0x000ba00001087983 */ /* 0x001ee80000300a00 */
[----:B------:R-:W4:Y:S04]  /*87860*/  LDL.LU.64 R10, [R1+0xba8] ;  /* 0x000ba800010a7983 */ /* 0x000f280000300a00 */
[----:B----4-:R-:W-:Y:S04]  /*87870*/  STL.64 [R1+0x8508], R10 ;  /* 0x0085080a01007387 */ /* 0x010fe80000100a00 */
[----:B---3--:R0:W-:Y:S04]  /*87880*/  STL.64 [R1+0x8500], R8 ;  /* 0x0085000801007387 */ /* 0x0081e80000100a00 */
[----:B0-----:R-:W3:Y:S04]  /*87890*/  LDL.LU.64 R8, [R1+0xbb0] ;  /* 0x000bb00001087983 */ /* 0x001ee80000300a00 */
[----:B------:R-:W3:Y:S01]  /*878a0*/  LDL.LU.64 R10, [R1+0xbb8] ;  /* 0x000bb800010a7983 */ /* 0x000ee20000300a00 */
[----:B------:R-:W-:-:S03]  /*878b0*/  IMAD.MOV.U32 R0, RZ, RZ, R23 ;  /* 0x000000ffff007224 */ /* 0x000fc600078e0017 */
[----:B------:R-:W4:Y:S04]  /*878c0*/  LDL.LU.64 R20, [R1+0xb60] ;  /* 0x000b600001147983 */ /* 0x000f280000300a00 */
[----:B------:R-:W4:Y:S04]  /*878d0*/  LDL.LU.64 R22, [R1+0xb68] ;  /* 0x000b680001167983 */ /* 0x000f280000300a00 */
[----:B------:R-:W4:Y:S04]  /*878e0*/  LDL.LU.64 R16, [R1+0xb50] ;  /* 0x000b500001107983 */ /* 0x000f280000300a00 */
[----:B------:R-:W4:Y:S04]  /*878f0*/  LDL.LU.64 R18, [R1+0xb58] ;  /* 0x000b580001127983 */ /* 0x000f280000300a00 */
[----:B--2---:R0:W-:Y:S04]  /*87900*/  STL.64 [R1+0x8418], R26 ;  /* 0x0084181a01007387 */ /* 0x0041e80000100a00 */
[----:B0-----:R-:W2:Y:S04]  /*87910*/  LDL R26, [R1+0x78] ;  /* 0x00007800011a7983 */ /* 0x001ea80000100800 */
[----:B------:R-:W2:Y:S04]  /*87920*/  LDL R27, [R1+0x7c] ;  /* 0x00007c00011b7983 */ /* 0x000ea80000100800 */
[----:B------:R-:W-:Y:S01]  /*87930*/  STL [R1+0x839c], R0 ;  /* 0x00839c0001007387 */ /* 0x000fe20000100800 */
[----:B---3--:R-:W-:-:S15]  /*87940*/  HMMA.16816.F32 R8, R4, R12, R8 ;  /* 0x0000000c0408723c */ /* 0x008fde0000001808 */
[----:B------:R-:W-:-:S08]  /*87950*/  NOP ;  /* 0x0000000000007918 */ /* 0x000fd00000000000 */
[----:B------:R-:W-:Y:S04]  /*87960*/  STL.64 [R1+0x470], R8 ;  /* 0x0004700801007387 */ /* 0x000fe80000100a00 */
[----:B------:R0:W-:Y:S04]  /*87970*/  STL.64 [R1+0x478], R10 ;  /* 0x0004780a01007387 */ /* 0x0001e80000100a00 */
[----:B0-----:R-:W3:Y:S04]  /*87980*/  LDL.LU.64 R10, [R1+0x8508] ;  /* 0x00850800010a7983 */ /* 0x001ee80000300a00 */
[----:B------:R-:W3:Y:S01]  /*87990*/  LDL.LU.64 R8, [R1+0x8500] ;  /* 0x0085000001087983 */ /* 0x000ee20000300a00 */
[----:B------:R-:W-:-:S05]  /*879a0*/  IMAD.MOV.U32 R12, RZ, RZ, R13 ;  /* 0x000000ffff0c7224 */ /* 0x000fca00078e000d */
[----:B------:R0:W-:Y:S04]  /*879b0*/  STL [R1+0x83e0], R12 ;  /* 0x0083e00c01007387 */ /* 0x0001e80000100800 */
[----:B0-----:R-:W4:Y:S01]  /*879c0*/  LDL.64 R12, [R1+0x80] ;  /* 0x00008000010c7983 */ /* 0x001f220000100a00 */
[----:B---3--:R-:W-:-:S15]  /*879d0*/  HMMA.16816.F32 R8, R4, R24, R8 ;  /* 0x000000180408723c */ /* 0x008fde0000001808 */
[----:B------:R-:W-:-:S08]  /*879e0*/  NOP ;  /* 0x0000000000007918 */ /* 0x000fd00000000000 */
[----:B------:R-:W-:Y:S04]  /*879f0*/  STL.64 [R1+0x460], R8 ;  /* 0x0004600801007387 */ /* 0x000fe80000100a00 */
[----:B------:R0:W-:Y:S04]  /*87a00*/  STL.64 [R1+0x468], R10 ;  /* 0x0004680a01007387 */ /* 0x0001e80000100a00 */
[----:B0-----:R-:W4:Y:S04]  /*87a10*/  LDL.LU.64 R10, [R1+0x84f8] ;  /* 0x0084f800010a7983 */ /* 0x001f280000300a00 */
[----:B------:R-:W4:Y:S04]  /*87a20*/  LDL.LU.64 R8, [R1+0x84f0] ;  /* 0x0084f00001087983 */ /* 0x000f280000300a00 */
[----:B------:R-:W3:Y:S04]  /*87a30*/  LDL R24, [R1+0x18] ;  /* 0x0000180001187983 */ /* 0x000ee80000100800 */
[----:B------:R-:W3:Y:S01]  /*87a40*/  LDL R25, [R1+0x1c] ;  /* 0x00001c0001197983 */ /* 0x000ee20000100800 */
[----:B----4-:R-:W-:Y:S03]  /*87a50*/  HMMA.16816.F32 R8, R4, R12, R8 ;  /* 0x0000000c0408723c */ /* 0x010fe60000001808 */
[----:B---3--:R-:W-:-:S15]  /*87a60*/  STL.64 [R1+0x8430], R24 ;  /* 0x0084301801007387 */ /* 0x008fde0000100a00 */
[----:B------:R-:W-:-:S05]  /*87a70*/  NOP ;  /* 0x0000000000007918 */ /* 0x000fca0000000000 */
[----:B------:R-:W-:Y:S04]  /*87a80*/  STL.64 [R1+0x450], R8 ;  /* 0x0004500801007387 */ /* 0x000fe80000100a00 */
[----:B------:R0:W-:Y:S04]  /*87a90*/  STL.64 [R1+0x458], R10 ;  /* 0x0004580a01007387 */ /* 0x0001e80000100a00 */
[----:B0-----:R-:W2:Y:S04]  /*87aa0*/  LDL.LU.64 R10, [R1+0x84e8] ;  /* 0x0084e800010a7983 */ /* 0x001ea80000300a00 */
[----:B------:R-:W2:Y:S02]  /*87ab0*/  LDL.LU.64 R8, [R1+0x84e0] ;  /* 0x0084e00001087983 */ /* 0x000ea40000300a00 */
[----:B--2---:R-:W-:Y:S02]  /*87ac0*/  HMMA.16816.F32 R24, R4, R26, R8 ;  /* 0x0000001a0418723c */ /* 0x004fe40000001808 */
[----:B------:R-:W2:Y:S04]  /*87ad0*/  LDL.LU.64 R10, [R1+0x84d8] ;  /* 0x0084d800010a7983 */ /* 0x000ea80000300a00 */
[----:B------:R-:W3:-:S15]  /*87ae0*/  LDL.LU.64 R8, [R1+0x84d0] ;  /* 0x0084d00001087983 */ /* 0x000ede0000300a00 */
[----:B------:R-:W-:-:S02]  /*87af0*/  NOP ;  /* 0x0000000000007918 */ /* 0x000fc40000000000 */
[----:B------:R-:W-:Y:S04]  /*87b00*/  STL.64 [R1+0x440], R24 ;  /* 0x0004401801007387 */ /* 0x000fe80000100a00 */
[----:B------:R0:W-:Y:S04]  /*87b10*/  STL.64 [R1+0x448], R26 ;  /* 0x0004481a01007387 */ /* 0x0001e80000100a00 */
[----:B0-----:R-:W4:Y:S04]  /*87b20*/  LDL R26, [R1+0x20] ;  /* 0x00002000011a7983 */ /* 0x001f280000100800 */
[----:B------:R-:W4:Y:S04]  /*87b30*/  LDL R27, [R1+0x24] ;  /* 0x00002400011b7983 */ /* 0x000f280000100800 */
[----:B----4-:R0:W-:Y:S04]  /*87b40*/  STL.64 [R1+0x8448], R26 ;  /* 0x0084481a01007387 */ /* 0x0101e80000100a00 */
[----:B------:R-:W4:Y:S04]  /*87b50*/  LDL.LU.64 R24, [R1+0xb70] ;  /* 0x000b700001187983 */ /* 0x000f280000300a00 */
[----:B0-----:R-:W4:Y:S01]  /*87b60*/  LDL.LU.64 R26, [R1+0xb78] ;  /* 0x000b7800011a7983 */ /* 0x001f220000300a00 */
[----:B------:R-:W-:Y:S01]  /*87b70*/  IMAD.MOV.U32 R0, RZ, RZ, R13 ;  /* 0x000000ffff007224 */ /* 0x000fe200078e000d */
[C---:B----4-:R-:W-:Y:S06]  /*87b80*/  HMMA.16816.F32 R24, R4.reuse, R14, R24 ;  /* 0x0000000e0418723c */ /* 0x050fec0000001818 */
[C---:B---3--:R-:W-:Y:S06]  /*87b90*/  HMMA.16816.F32 R12, R4.reuse, R8, R20 ;  /* 0x00000008040c723c */ /* 0x048fec0000001814 */
[C---:B--2---:R-:W-:Y:S11]  /*87ba0*/  HMMA.16816.F32 R8, R4.reuse, R10, R16 ;  /* 0x0000000a0408723c */ /* 0x044ff60000001810 */
[----:B------:R0:W-:Y:S04]  /*87bb0*/  STL.64 [R1+0x430], R24 ;  /* 0x0004301801007387 */ /* 0x0001e80000100a00 */
[----:B------:R-:W-:Y:S04]  /*87bc0*/  STL.64 [R1+0x438], R26 ;  /* 0x0004381a01007387 */ /* 0x000fe80000100a00 */
[----:B0-----:R-:W2:Y:S04]  /*87bd0*/  LDL R24, [R1+0x28] ;  /* 0x0000280001187983 */ /* 0x001ea80000100800 */
[----:B------:R-:W-:Y:S04]  /*87be0*/  STL.64 [R1+0x420], R12 ;  /* 0x0004200c01007387 */ /* 0x000fe80000100a00 */
[----:B------:R-:W-:Y:S04]  /*87bf0*/  STL.64 [R1+0x428], R14 ;  /* 0x0004280e01007387 */ /* 0x000fe80000100a00 */
[----:B------:R-:W-:Y:S04]  /*87c00*/  STL.64 [R1+0x410], R8 ;  /* 0x0004100801007387 */ /* 0x000fe80000100a00 */
[----:B------:R-:W-:Y:S04]  /*87c10*/  STL.64 [R1+0x418], R10 ;  /* 0x0004180a01007387 */ /* 0x000fe80000100a00 */
[----:B------:R-:W2:Y:S04]  /*87c20*/  LDL R25, [R1+0x2c] ;  /* 0x00002c0001197983 */ /* 0x000ea80000100800 */
[----:B--2---:R-:W-:Y:S04]  /*87c30*/  STL.64 [R1+0x8460], R24 ;  /* 0x0084601801007387 */ /* 0x004fe80000100a00 */
[----:B------:R-:W2:Y:S04]  /*87c40*/  LDL R22, [R1+0x30] ;  /* 0x0000300001167983 */ /* 0x000ea80000100800 */
[----:B------:R-:W2:Y:S04]  /*87c50*/  LDL R23, [R1+0x34] ;  /* 0x0000340001177983 */ /* 0x000ea80000100800 */
[----:B------:R-:W3:Y:S04]  /*87c60*/  LDL R20, [R1+0x38] ;  /* 0x0000380001147983 */ /* 0x000ee80000100800 */
[----:B------:R-:W3:Y:S04]  /*87c70*/  LDL R21, [R1+0x3c] ;  /* 0x00003c0001157983 */ /* 0x000ee80000100800 */
[----:B--2---:R0:W-:Y:S04]  /*87c80*/  STL.64 [R1+0x8468], R22 ;  /* 0x0084681601007387 */ /* 0x0041e80000100a00 */
[----:B0-----:R-:W2:Y:S04]  /*87c90*/  LDL R22, [R1+0x40] ;  /* 0x0000400001167983 */ /* 0x001ea80000100800 */
[----:B------:R-:W2:Y:S04]  /*87ca0*/  LDL R23, [R1+0x44] ;  /* 0x0000440001177983 */ /* 0x000ea80000100800 */
[----:B---3--:R0:W-:Y:S04]  /*87cb0*/  STL.64 [R1+0x8480], R20 ;  /* 0x0084801401007387 */ /* 0x0081e80000100a00 */
[----:B0-----:R-:W3:Y:S04]  /*87cc0*/  LDL R20, [R1+0x48] ;  /* 0x0000480001147983 */ /* 0x001ee80000100800 */
[----:B------:R-:W3:Y:S04]  /*87cd0*/  LDL R21, [R1+0x4c] ;  /* 0x00004c0001157983 */ /* 0x000ee80000100800 */
[----:B--2---:R0:W-:Y:S04]  /*87ce0*/  STL.64 [R1+0x8498], R22 ;  /* 0x0084981601007387 */ /* 0x0041e80000100a00 */
[----:B------:R-:W2:Y:S04]  /*87cf0*/  LDL R10, [R1+0x58] ;  /* 0x00005800010a7983 */ /* 0x000ea80000100800 */
[----:B------:R-:W2:Y:S04]  /*87d00*/  LDL R11, [R1+0x5c] ;  /* 0x00005c00010b7983 */ /* 0x000ea80000100800 */
[----:B0-----:R-:W4:Y:S04]  /*87d10*/  LDL R22, [R1+0x50] ;  /* 0x0000500001167983 */ /* 0x001f280000100800 */
[----:B------:R-:W4:Y:S04]  /*87d20*/  LDL R23, [R1+0x54] ;  /* 0x0000540001177983 */ /* 0x000f280000100800 */
[----:B---3--:R0:W-:Y:S04]  /*87d30*/  STL.64 [R1+0x84b0], R20 ;  /* 0x0084b01401007387 */ /* 0x0081e80000100a00 */
[----:B----4-:R1:W-:Y:S04]  /*87d40*/  STL.64 [R1+0x84c8], R22 ;  /* 0x0084c81601007387 */ /* 0x0103e80000100a00 */
[----:B0-----:R-:W2:Y:S04]  /*87d50*/  LDL.LU.64 R20, [R1+0xb40] ;  /* 0x000b400001147983 */ /* 0x001ea80000300a00 */
[----:B-1----:R-:W2:Y:S04]  /*87d60*/  LDL.LU.64 R22, [R1+0xb48] ;  /* 0x000b480001167983 */ /* 0x002ea80000300a00 */
[----:B------:R-:W3:Y:S04]  /*87d70*/  LDL.LU.64 R24, [R1+0xaf0] ;  /* 0x000af00001187983 */ /* 0x000ee80000300a00 */
        /* <DEDUP_REMOVED lines=16> */
[----:B------:R-:W3:Y:S04]  /*87e80*/  LDL.LU.64 R26, [R1+0xb38] ;  /* 0x000b3800011a7983 */ /* 0x000ee80000300a00 */
[----:B------:R-:W4:Y:S04]  /*87e90*/  LDL.LU.64 R12, [R1+0xa90] ;  /* 0x000a9000010c7983 */ /* 0x000f280000300a00 */
[----:B------:R-:W2:Y:S04]  /*87ea0*/  LDL.LU.64 R14, [R1+0xa98] ;  /* 0x000a9800010e7983 */ /* 0x000ea80000300a00 */
[----:B--2---:R-:W-:Y:S04]  /*87eb0*/  STL.64 [R1+0x83f8], R14 ;  /* 0x0083f80e01007387 */ /* 0x004fe80000100a00 */
[----:B----4-:R0:W-:Y:S04]  /*87ec0*/  STL.64 [R1+0x83f0], R12 ;  /* 0x0083f00c01007387 */ /* 0x0101e80000100a00 */
[----:B0-----:R-:W2:Y:S04]  /*87ed0*/  LDL.LU.64 R12, [R1+0xaa0] ;  /* 0x000aa000010c7983 */ /* 0x001ea80000300a00 */
[----:B------:R-:W4:Y:S04]  /*87ee0*/  LDL.LU.64 R14, [R1+0xaa8] ;  /* 0x000aa800010e7983 */ /* 0x000f280000300a00 */
[----:B----4-:R-:W-:Y:S04]  /*87ef0*/  STL.64 [R1+0x8410], R14 ;  /* 0x0084100e01007387 */ /* 0x010fe80000100a00 */
[----:B--2---:R0:W-:Y:S04]  /*87f00*/  STL.64 [R1+0x8408], R12 ;  /* 0x0084080c01007387 */ /* 0x0041e80000100a00 */
        /* <DEDUP_REMOVED lines=9> */
[----:B------:R-:W4:Y:S01]  /*87fa0*/  LDL.LU.64 R14, [R1+0xad8] ;  /* 0x000ad800010e7983 */ /* 0x000f220000300a00 */
[C---:B------:R-:W-:Y:S03]  /*87fb0*/  HMMA.16816.F32 R8, R4.reuse, R10, R20 ;  /* 0x0000000a0408723c */ /* 0x040fe60000001814 */
[----:B----4-:R-:W-:Y:S04]  /*87fc0*/  STL.64 [R1+0x8458], R14 ;  /* 0x0084580e01007387 */ /* 0x010fe80000100a00 */
[----:B--2---:R0:W-:Y:S04]  /*87fd0*/  STL.64 [R1+0x8450], R12 ;  /* 0x0084500c01007387 */ /* 0x0041e80000100a00 */
[----:B0-----:R-:W2:Y:S04]  /*87fe0*/  LDL.LU.64 R12, [R1+0xae0] ;  /* 0x000ae000010c7983 */ /* 0x001ea80000300a00 */
[----:B------:R-:W2:Y:S04]  /*87ff0*/  LDL.LU.64 R14, [R1+0xae8] ;  /* 0x000ae800010e7983 */ /* 0x000ea80000300a00 */
[----:B------:R-:W4:Y:S04]  /*88000*/  LDL.LU.64 R16, [R1+0xa80] ;  /* 0x000a800001107983 */ /* 0x000f280000300a00 */
[----:B------:R-:W4:Y:S04]  /*88010*/  LDL.LU.64 R18, [R1+0xa88] ;  /* 0x000a880001127983 */ /* 0x000f280000300a00 */
[----:B------:R-:W3:Y:S04]  /*88020*/  LDL.LU.64 R22, [R1+0x84c8] ;  /* 0x0084c80001167983 */ /* 0x000ee80000300a00 */
[----:B------:R0:W-:Y:S04]  /*88030*/  STL.64 [R1+0x400], R8 ;  /* 0x0004000801007387 */ /* 0x0001e80000100a00 */
[----:B------:R1:W-:Y:S04]  /*88040*/  STL.64 [R1+0x408], R10 ;  /* 0x0004080a01007387 */ /* 0x0003e80000100a00 */
[----:B0-----:R-:W4:Y:S04]  /*88050*/  LDL.LU.64 R8, [R1+0xa70] ;  /* 0x000a700001087983 */ /* 0x001f280000300a00 */
[----:B-1----:R-:W4:Y:S01]  /*88060*/  LDL.LU.64 R10, [R1+0xa78] ;  /* 0x000a7800010a7983 */ /* 0x002f220000300a00 */
[----:B---3--:R-:W-:Y:S03]  /*88070*/  HMMA.16816.F32 R20, R4, R22, R24 ;  /* 0x000000160414723c */ /* 0x008fe60000001818 */
[----:B------:R-:W3:Y:S04]  /*88080*/  LDL.LU.64 R26, [R1+0x84c0] ;  /* 0x0084c000011a7983 */ /* 0x000ee80000300a00 */
[----:B------:R-:W3:-:S15]  /*88090*/  LDL.LU.64 R24, [R1+0x84b8] ;  /* 0x0084b80001187983 */ /* 0x000ede0000300a00 */
[----:B------:R-:W-:-:S01]  /*880a0*/  NOP ;  /* 0x0000000000007918 */ /* 0x000fc20000000000 */
[----:B------:R0:W-:Y:S04]  /*880b0*/  STL.64 [R1+0x3f0], R20 ;  /* 0x0003f01401007387 */ /* 0x0001e80000100a00 */
[----:B------:R3:W-:Y:S04]  /*880c0*/  STL.64 [R1+0x3f8], R22 ;  /* 0x0003f81601007387 */ /* 0x0007e80000100a00 */
[----:B0-----:R-:W3:Y:S02]  /*880d0*/  LDL.LU.64 R20, [R1+0x84b0] ;  /* 0x0084b00001147983 */ /* 0x001ee40000300a00 */
[----:B---3--:R-:W-:Y:S02]  /*880e0*/  HMMA.16816.F32 R20, R4, R20, R24 ;  /* 0x000000140414723c */ /* 0x008fe40000001818 */
[----:B------:R-:W3:Y:S04]  /*880f0*/  LDL.LU.64 R26, [R1+0x84a8] ;  /* 0x0084a800011a7983 */ /* 0x000ee80000300a00 */
[----:B------:R-:W3:-:S15]  /*88100*/  LDL.LU.64 R24, [R1+0x84a0] ;  /* 0x0084a00001187983 */ /* 0x000ede0000300a00 */
[----:B------:R-:W-:-:S02]  /*88110*/  NOP ;  /* 0x0000000000007918 */ /* 0x000fc40000000000 */
[----:B------:R-:W-:Y:S04]  /*88120*/  STL.64 [R1+0x3e0], R20 ;  /* 0x0003e01401007387 */ /* 0x000fe80000100a00 */
[----:B------:R0:W-:Y:S04]  /*88130*/  STL.64 [R1+0x3e8], R22 ;  /* 0x0003e81601007387 */ /* 0x0001e80000100a00 */
[----:B0-----:R-:W3:Y:S02]  /*88140*/  LDL.LU.64 R22, [R1+0x8498] ;  /* 0x0084980001167983 */ /* 0x001ee40000300a00 */
[----:B---3--:R-:W-:Y:S02]  /*88150*/  HMMA.16816.F32 R20, R4, R22, R24 ;  /* 0x000000160414723c */ /* 0x008fe40000001818 */
[----:B------:R-:W3:Y:S04]  /*88160*/  LDL.LU.64 R26, [R1+0x8490] ;  /* 0x00849000011a7983 */ /* 0x000ee80000300a00 */
[----:B------:R-:W3:-:S15]  /*88170*/  LDL.LU.64 R24, [R1+0x8488] ;  /* 0x0084880001187983 */ /* 0x000ede0000300a00 */
[----:B------:R-:W-:-:S02]  /*88180*/  NOP ;  /* 0x0000000000007918 */ /* 0x000fc40000000000 */
        /* <DEDUP_REMOVED lines=11> */
[----:B------:R-:W2:-:S15]  /*88240*/  LDL.LU.64 R24, [R1+0x8460] ;  /* 0x0084600001187983 */ /* 0x000e9e0000300a00 */
[----:B------:R-:W-:-:S06]  /*88250*/  NOP ;  /* 0x0000000000007918 */ /* 0x000fcc0000000000 */
[----:B------:R0:W-:Y:S04]  /*88260*/  STL.64 [R1+0x3b0], R20 ;  /* 0x0003b01401007387 */ /* 0x0001e80000100a00 */
[----:B------:R1:W-:Y:S04]  /*88270*/  STL.64 [R1+0x3b8], R22 ;  /* 0x0003b81601007387 */ /* 0x0003e80000100a00 */
[----:B0-----:R-:W3:Y:S04]  /*88280*/  LDL.LU.64 R20, [R1+0xa60] ;  /* 0x000a600001147983 */ /* 0x001ee80000300a00 */
[----:B-1----:R-:W3:Y:S01]  /*88290*/  LDL.LU.64 R22, [R1+0xa68] ;  /* 0x000a680001167983 */ /* 0x002ee20000300a00 */
[----:B--2---:R-:W-:Y:S03]  /*882a0*/  HMMA.16816.F32 R24, R4, R24, R12 ;  /* 0x000000180418723c */ /* 0x004fe6000000180c */
[----:B------:R-:W2:Y:S04]  /*882b0*/  LDL.LU.64 R14, [R1+0x8458] ;  /* 0x00845800010e7983 */ /* 0x000ea80000300a00 */
[----:B------:R-:W2:-:S15]  /*882c0*/  LDL.LU.64 R12, [R1+0x8450] ;  /* 0x00845000010c7983 */ /* 0x000e9e0000300a00 */
[----:B------:R-:W-:-:S01]  /*882d0*/  NOP ;  /* 0x0000000000007918 */ /* 0x000fc20000000000 */
[----:B------:R-:W-:Y:S04]  /*882e0*/  STL.64 [R1+0x3a0], R24 ;  /* 0x0003a01801007387 */ /* 0x000fe80000100a00 */
[----:B------:R0:W-:Y:S04]  /*882f0*/  STL.64 [R1+0x3a8], R26 ;  /* 0x0003a81a01007387 */ /* 0x0001e80000100a00 */
[----:B0-----:R-:W2:Y:S02]  /*88300*/  LDL.LU.64 R26, [R1+0x8448] ;  /* 0x00844800011a7983 */ /* 0x001ea40000300a00 */
[----:B--2---:R-:W-:Y:S02]  /*88310*/  HMMA.16816.F32 R24, R4, R26, R12 ;  /* 0x0000001a0418723c */ /* 0x004fe4000000180c */
[----:B------:R-:W2:Y:S04]  /*88320*/  LDL.LU.64 R14, [R1+0x8440] ;  /* 0x00844000010e7983 */ /* 0x000ea80000300a00 */
[----:B------:R-:W2:-:S15]  /*88330*/  LDL.LU.64 R12, [R1+0x8438] ;  /* 0x00843800010c7983 */ /* 0x000e9e0000300a00 */
[----:B------:R-:W-:-:S02]  /*88340*/  NOP ;  /* 0x0000000000007918 */ /* 0x000fc40000000000 */
[----:B------:R0:W-:Y:S04]  /*88350*/  STL.64 [R1+0x390], R24 ;  /* 0x0003901801007387 */ /* 0x0001e80000100a00 */
[----:B------:R2:W-:Y:S04]  /*88360*/  STL.64 [R1+0x398], R26 ;  /* 0x0003981a01007387 */ /* 0x0005e80000100a00 */
[----:B0-----:R-:W2:Y:S02]  /*88370*/  LDL.LU.64 R24, [R1+0x8430] ;  /* 0x0084300001187983 */ /* 0x001ea40000300a00 */
[----:B--2---:R-:W-:Y:S02]  /*88380*/  HMMA.16816.F32 R24, R4, R24, R12 ;  /* 0x000000180418723c */ /* 0x004fe4000000180c */
[----:B------:R-:W2:Y:S04]  /*88390*/  LDL.LU.64 R14, [R1+0x8428] ;  /* 0x00842800010e7983 */ /* 0x000ea80000300a00 */
[----:B------:R-:W2:-:S15]  /*883a0*/  LDL.LU.64 R12, [R1+0x8420] ;  /* 0x00842000010c7983 */ /* 0x000e9e0000300a00 */
[----:B------:R-:W-:-:S02]  /*883b0*/  NOP ;  /* 0x0000000000007918 */ /* 0x000fc40000000000 */
        /* <DEDUP_REMOVED lines=18> */
[----:B------:R-:W2:-:S15]  /*884e0*/  LDL.LU R12, [R1+0x83e0] ;  /* 0x0083e000010c7983 */ /* 0x000e9e0000300800 */
[----:B------:R-:W-:-:S06]  /*884f0*/  NOP ;  /* 0x0000000000007918 */ /* 0x000fcc0000000000 */
[----:B------:R-:W-:Y:S04]  /*88500*/  STL.64 [R1+0x350], R24 ;  /* 0x0003501801007387 */ /* 0x000fe80000100a00 */
[----:B------:R0:W-:Y:S04]  /*88510*/  STL.64 [R1+0x358], R26 ;  /* 0x0003581a01007387 */ /* 0x0001e80000100a00 */
[----:B0-----:R-:W3:Y:S01]  /*88520*/  LDL.LU.64 R26, [R1+0x83d8] ;  /* 0x0083d800011a7983 */ /* 0x001ee20000300a00 */
[----:B----4-:R-:W-:Y:S03]  /*88530*/  HMMA.16816.F32 R16, R4, R28, R16 ;  /* 0x0000001c0410723c */ /* 0x010fe60000001810 */
[----:B------:R-:W4:-:S15]  /*88540*/  LDL.LU.64 R24, [R1+0x83d0] ;  /* 0x0083d00001187983 */ /* 0x000f1e0000300a00 */
[----:B------:R-:W-:-:S05]  /*88550*/  NOP ;  /* 0x0000000000007918 */ /* 0x000fca0000000000 */
[----:B------:R0:W-:Y:S04]  /*88560*/  STL.64 [R1+0x340], R16 ;  /* 0x0003401001007387 */ /* 0x0001e80000100a00 */
[----:B------:R-:W-:Y:S04]  /*88570*/  STL.64 [R1+0x348], R18 ;  /* 0x0003481201007387 */ /* 0x000fe80000100a00 */
[----:B0-----:R-:W2:Y:S04]  /*88580*/  LDL.LU R16, [R1+0x11c8] ;  /* 0x0011c80001107983 */ /* 0x001ea80000300800 */
[----:B------:R-:W-:Y:S01]  /*88590*/  STL.64 [R1+0x8260], R28 ;  /* 0x0082601c01007387 */ /* 0x000fe20000100a00 */
[----:B---3--:R-:W-:-:S15]  /*885a0*/  HMMA.16816.F32 R8, R4, R26, R8 ;  /* 0x0000001a0408723c */ /* 0x008fde0000001808 */
[----:B------:R-:W-:-:S08]  /*885b0*/  NOP ;  /* 0x0000000000007918 */ /* 0x000fd00000000000 */
[----:B------:R0:W-:Y:S04]  /*885c0*/  STL.64 [R1+0x330], R8 ;  /* 0x0003300801007387 */ /* 0x0001e80000100a00 */
[----:B------:R1:W-:Y:S04]  /*885d0*/  STL.64 [R1+0x338], R10 ;  /* 0x0003380a01007387 */ /* 0x0003e80000100a00 */
[----:B0-----:R-:W3:Y:S04]  /*885e0*/  LDL.LU.64 R8, [R1+0xa40] ;  /* 0x000a400001087983 */ /* 0x001ee80000300a00 */
[----:B-1----:R-:W2:Y:S01]  /*885f0*/  LDL.LU.64 R10, [R1+0xa48] ;  /* 0x000a4800010a7983 */ /* 0x002ea20000300a00 */
[C---:B----4-:R-:W-:Y:S03]  /*88600*/  HMMA.16816.F32 R20, R4.reuse, R24, R20 ;  /* 0x000000180414723c */ /* 0x050fe60000001814 */
[----:B--2---:R-:W-:Y:S04]  /*88610*/  STL.64 [R1+0x83b8], R10 ;  /* 0x0083b80a01007387 */ /* 0x004fe80000100a00 */
[----:B---3--:R0:W-:Y:S04]  /*88620*/  STL.64 [R1+0x83b0], R8 ;  /* 0x0083b00801007387 */ /* 0x0081e80000100a00 */
[----:B0-----:R-:W2:Y:S04]  /*88630*/  LDL.LU.64 R8, [R1+0xa50] ;  /* 0x000a500001087983 */ /* 0x001ea80000300a00 */
[----:B------:R-:W2:Y:S08]  /*88640*/  LDL.LU.64 R10, [R1+0xa58] ;  /* 0x000a5800010a7983 */ /* 0x000eb00000300a00 */
[----:B------:R-:W-:Y:S04]  /*88650*/  STL.64 [R1+0x320], R20 ;  /* 0x0003201401007387 */ /* 0x000fe80000100a00 */
[----:B------:R0:W-:Y:S04]  /*88660*/  STL.64 [R1+0x328], R22 ;  /* 0x0003281601007387 */ /* 0x0001e80000100a00 */
[----:B0-----:R-:W2:Y:S04]  /*88670*/  LDL.LU.64 R22, [R1+0x83c8] ;  /* 0x0083c80001167983 */ /* 0x001ea80000300a00 */
[----:B------:R-:W3:Y:S04]  /*88680*/  LDL.LU.64 R20, [R1+0x83c0] ;  /* 0x0083c00001147983 */ /* 0x000ee80000300a00 */
[----:B------:R-:W4:Y:S04]  /*88690*/  LDL.LU R13, [R1+0x11dc] ;  /* 0x0011dc00010d7983 */ /* 0x000f280000300800 */
[----:B------:R-:W4:Y:S04]  /*886a0*/  LDL.LU R17, [R1+0x11d4] ;  /* 0x0011d40001117983 */ /* 0x000f280000300800 */
[----:B------:R-:W4:Y:S04]  /*886b0*/  LDL.LU R14, [R1+0x11f8] ;  /* 0x0011f800010e7983 */ /* 0x000f280000300800 */
[----:B------:R-:W4:Y:S04]  /*886c0*/  LDL.LU R18, [R1+0x11f4] ;  /* 0x0011f40001127983 */ /* 0x000f280000300800 */
[----:B------:R-:W4:Y:S04]  /*886d0*/  LDL.LU R15, [R1+0x1208] ;  /* 0x00120800010f7983 */ /* 0x000f280000300800 */
[----:B------:R-:W4:Y:S04]  /*886e0*/  LDL.LU R19, [R1+0x1204] ;  /* 0x0012040001137983 */ /* 0x000f280000300800 */
[----:B------:R-:W-:Y:S04]  /*886f0*/  STL.64 [R1+0x8258], R26 ;  /* 0x0082581a01007387 */ /* 0x000fe80000100a00 */
[----:B------:R0:W-:Y:S04]  /*88700*/  STL.64 [R1+0x8250], R24 ;  /* 0x0082501801007387 */ /* 0x0001e80000100a00 */
[----:B0-----:R-:W4:Y:S04]  /*88710*/  LDL.LU.64 R24, [R1+0xa20] ;  /* 0x000a200001187983 */ /* 0x001f280000300a00 */
[----:B------:R-:W4:Y:S01]  /*88720*/  LDL.LU.64 R26, [R1+0xa28] ;  /* 0x000a2800011a7983 */ /* 0x000f220000300a00 */
[----:B--2---:R-:W-:-:S15]  /*88730*/  HMMA.16816.F32 R8, R4, R22, R8 ;  /* 0x000000160408723c */ /* 0x004fde0000001808 */
[----:B------:R-:W-:-:S08]  /*88740*/  NOP ;  /* 0x0000000000007918 */ /* 0x000fd00000000000 */
[----:B------:R-:W-:Y:S04]  /*88750*/  STL.64 [R1+0x310], R8 ;  /* 0x0003100801007387 */ /* 0x000fe80000100a00 */
[----:B------:R0:W-:Y:S04]  /*88760*/  STL.64 [R1+0x318], R10 ;  /* 0x0003180a01007387 */ /* 0x0001e80000100a00 */
[----:B0-----:R-:W2:Y:S04]  /*88770*/  LDL.LU.64 R10, [R1+0x83b8] ;  /* 0x0083b800010a7983 */ /* 0x001ea80000300a00 */
[----:B------:R-:W2:Y:S04]  /*88780*/  LDL.LU.64 R8, [R1+0x83b0] ;  /* 0x0083b00001087983 */ /* 0x000ea80000300a00 */
[----:B------:R-:W-:Y:S04]  /*88790*/  STL.64 [R1+0x8388], R22 ;  /* 0x0083881601007387 */ /* 0x000fe80000100a00 */
[----:B---3--:R0:W-:Y:S04]  /*887a0*/  STL.64 [R1+0x8380], R20 ;  /* 0x0083801401007387 */ /* 0x0081e80000100a00 */
[----:B0-----:R-:W3:Y:S04]  /*887b0*/  LDL.LU.64 R20, [R1+0xa30] ;  /* 0x000a300001147983 */ /* 0x001ee80000300a00 */
[----:B------:R-:W3:Y:S01]  /*887c0*/  LDL.LU.64 R22, [R1+0xa38] ;  /* 0x000a380001167983 */ /* 0x000ee20000300a00 */
[----:B--2---:R-:W-:-:S15]  /*887d0*/  HMMA.16816.F32 R8, R4, R2, R8 ;  /* 0x000000020408723c */ /* 0x004fde0000001808 */
[----:B------:R-:W-:-:S08]  /*887e0*/  NOP ;  /* 0x0000000000007918 */ /* 0x000fd00000000000 */
[----:B------:R-:W-:Y:S04]  /*887f0*/  STL.64 [R1+0x300], R8 ;  /* 0x0003000801007387 */ /* 0x000fe80000100a00 */
[----:B------:R0:W-:Y:S04]  /*88800*/  STL.64 [R1+0x308], R10 ;  /* 0x0003080a01007387 */ /* 0x0001e80000100a00 */
[----:B0-----:R-:W4:Y:S04]  /*88810*/  LDL.LU.64 R10, [R1+0x83a8] ;  /* 0x0083a800010a7983 */ /* 0x001f280000300a00 */
[----:B------:R-:W3:Y:S02]  /*88820*/  LDL.LU.64 R8, [R1+0x83a0] ;  /* 0x0083a00001087983 */ /* 0x000ee40000300a00 */
[----:B---3--:R-:W-:-:S15]  /*88830*/  HMMA.16816.F32 R20, R4, R8, R20 ;  /* 0x000000080414723c */ /* 0x008fde0000001814 */
[----:B------:R-:W-:-:S08]  /*88840*/  NOP ;  /* 0x0000000000007918 */ /* 0x000fd00000000000 */
[----:B------:R-:W-:Y:S04]  /*88850*/  STL.64 [R1+0x2f0], R20 ;  /* 0x0002f01401007387 */ /* 0x000fe80000100a00 */
[----:B------:R4:W-:Y:S02]  /*88860*/  STL.64 [R1+0x2f8], R22 ;  /* 0x0002f81601007387 */ /* 0x0009e40000100a00 */
[----:B----4-:R-:W-:Y:S02]  /*88870*/  HMMA.16816.F32 R20, R4, R10, R24 ;  /* 0x0000000a0414723c */ /* 0x010fe40000001818 */
[----:B------:R-:W2:Y:S05]  /*88880*/  LDL R26, [R1+0x80] ;  /* 0x00008000011a7983 */ /* 0x000eaa0000100800 */
[----:B------:R-:W-:-:S15]  /*88890*/  IMAD.MOV.U32 R27, RZ, RZ, R0 ;  /* 0x000000ffff1b7224 */ /* 0x000fde00078e0000 */
[----:B------:R-:W-:-:S01]  /*888a0*/  NOP ;  /* 0x0000000000007918 */ /* 0x000fc20000000000 */
[----:B------:R-:W-:Y:S04]  /*888b0*/  STL.64 [R1+0x2e0], R20 ;  /* 0x0002e01401007387 */ /* 0x000fe80000100a00 */
[----:B------:R-:W-:Y:S04]  /*888c0*/  STL.64 [R1+0x2e8], R22 ;  /* 0x0002e81601007387 */ /* 0x000fe80000100a00 */
[----:B------:R-:W3:Y:S04]  /*888d0*/  LDL.LU R0, [R1+0x839c] ;  /* 0x00839c0001007983 */ /* 0x000ee80000300800 */
[----:B------:R-:W4:Y:S04]  /*888e0*/  LDL.LU.64 R24, [R1+0x88] ;  /* 0x0000880001187983 */ /* 0x000f280000300a00 */
[----:B--2---:R0:W-:Y:S04]  /*888f0*/  STL.64 [R1+0x8328], R26 ;  /* 0x0083281a01007387 */ /* 0x0041e80000100a00 */
[----:B0-----:R-:W2:Y:S01]  /*88900*/  LDL R26, [R1+0x90] ;  /* 0x00009000011a7983 */ /* 0x001ea20000100800 */
[----:B------:R-:W-:-:S03]  /*88910*/  IMAD.MOV.U32 R27, RZ, RZ, R12 ;  /* 0x000000ffff1b7224 */ /* 0x000fc600078e000c */
[----:B------:R-:W3:Y:S04]  /*88920*/  LDL.LU R12, [R1+0x8398] ;  /* 0x00839800010c7983 */ /* 0x000ee80000300800 */
[----:B------:R-:W3:Y:S04]  /*88930*/  LDL.LU.64 R20, [R1+0xca0] ;  /* 0x000ca00001147983 */ /* 0x000ee80000300a00 */
[----:B------:R-:W3:Y:S04]  /*88940*/  LDL.LU.64 R22, [R1+0xca8] ;  /* 0x000ca80001167983 */ /* 0x000ee80000300a00 */
[----:B----4-:R0:W-:Y:S04]  /*88950*/  STL.64 [R1+0x8320], R24 ;  /* 0x0083201801007387 */ /* 0x0101e80000100a00 */
[----:B0-----:R-:W4:Y:S04]  /*88960*/  LDL.LU R25, [R1+0x11cc] ;  /* 0x0011cc0001197983 */ /* 0x001f280000300800 */
[----:B--2---:R-:W-:Y:S04]  /*88970*/  STL.64 [R1+0x8340], R26 ;  /* 0x0083401a01007387 */ /* 0x004fe80000100a00 */
[----:B------:R-:W2:Y:S04]  /*88980*/  LDL.64 R28, [R1+0x78] ;  /* 0x00007800011c7983 */ /* 0x000ea80000100a00 */
[----:B------:R-:W-:Y:S04]  /*88990*/  STL.64 [R1+0x8218], R10 ;  /* 0x0082180a01007387 */ /* 0x000fe80000100a00 */
[----:B------:R0:W-:Y:S04]  /*889a0*/  STL.64 [R1+0x8210], R8 ;  /* 0x0082100801007387 */ /* 0x0001e80000100a00 */
[----:B0-----:R-:W2:Y:S04]  /*889b0*/  LDL.LU.64 R8, [R1+0xc60] ;  /* 0x000c600001087983 */ /* 0x001ea80000300a00 */
[----:B------:R-:W2:Y:S04]  /*889c0*/  LDL.LU.64 R10, [R1+0xc68] ;  /* 0x000c6800010a7983 */ /* 0x000ea80000300a00 */
[----:B------:R-:W2:Y:S04]  /*889d0*/  LDL.LU.64 R26, [R1+0xa0] ;  /* 0x0000a000011a7983 */ /* 0x000ea80000300a00 */
[----:B------:R-:W2:Y:S01]  /*889e0*/  LDL R24, [R1+0x98] ;  /* 0x0000980001187983 */ /* 0x000ea20000100800 */
[----:B----4-:R-:W-:-:S02]  /*889f0*/  IMAD R16, R16, 0x100, R25 ;  /* 0x0000010010107824 */ /* 0x010fc400078e0219 */
[----:B---3--:R-:W-:Y:S02]  /*88a00*/  IMAD.MOV.U32 R25, RZ, RZ, R0 ;  /* 0x000000ffff197224 */ /* 0x008fe400078e0000 */
[----:B------:R-:W3:Y:S01]  /*88a10*/  LDL.LU R0, [R1+0x8394] ;  /* 0x0083940001007983 */ /* 0x000ee20000300800 */
[----:B------:R-:W-:-:S03]  /*88a20*/  IMAD R17, R17, 0x100, R13 ;  /* 0x0000010011117824 */ /* 0x000fc600078e020d */
[----:B--2---:R-:W-:Y:S04]  /*88a30*/  STL.64 [R1+0x8370], R26 ;  /* 0x0083701a01007387 */ /* 0x004fe80000100a00 */
[----:B------:R0:W-:Y:S04]  /*88a40*/  STL.64 [R1+0x8368], R24 ;  /* 0x0083681801007387 */ /* 0x0001e80000100a00 */
[----:B0-----:R-:W2:Y:S04]  /*88a50*/  LDL.LU.64 R24, [R1+0x4c0] ;  /* 0x0004c00001187983 */ /* 0x001ea80000300a00 */
[----:B------:R-:W2:Y:S04]  /*88a60*/  LDL.LU.64 R26, [R1+0x4c8] ;  /* 0x0004c800011a7983 */ /* 0x000ea80000300a00 */
[----:B------:R-:W4:Y:S01]  /*88a70*/  LDL.LU R13, [R1+0x8390] ;  /* 0x00839000010d7983 */ /* 0x000f220000300800 */
[----:B------:R-:W-:-:S02]  /*88a80*/  IMAD R18, R18, 0x100, R14 ;  /* 0x0000010012127824 */ /* 0x000fc400078e020e */
[----:B------:R-:W-:Y:S01]  /*88a90*/  IMAD R19, R19, 0x100, R15 ;  /* 0x0000010013137824 */ /* 0x000fe200078e020f */
[----:B----4-:R-:W-:-:S15]  /*88aa0*/  HMMA.16816.F32 R20, R4, R12, R20 ;  /* 0x0000000c0414723c */ /* 0x010fde0000001814 */
[----:B------:R-:W-:-:S08]  /*88ab0*/  NOP ;  /* 0x0000000000007918 */ /* 0x000fd00000000000 */
[----:B------:R-:W-:Y:S04]  /*88ac0*/  STL.64 [R1+0x2d0], R20 ;  /* 0x0002d01401007387 */ /* 0x000fe80000100a00 */
[----:B------:R0:W-:Y:S04]  /*88ad0*/  STL.64 [R1+0x2d8], R22 ;  /* 0x0002d81601007387 */ /* 0x0001e80000100a00 */
[----:B0-----:R-:W4:Y:S04]  /*88ae0*/  LDL.LU.64 R22, [R1+0x8388] ;  /* 0x0083880001167983 */ /* 0x001f280000300a00 */
[----:B------:R-:W3:Y:S04]  /*88af0*/  LDL.LU.64 R20, [R1+0x8380] ;  /* 0x0083800001147983 */ /* 0x000ee80000300a00 */
[----:B------:R-:W2:Y:S04]  /*88b00*/  LDL.LU R14, [R1+0x837c] ;  /* 0x00837c00010e7983 */ /* 0x000ea80000300800 */
[----:B------:R-:W2:Y:S01]  /*88b10*/  LDL.LU R15, [R1+0x8378] ;  /* 0x00837800010f7983 */ /* 0x000ea20000300800 */
[C---:B---3--:R-:W-:Y:S06]  /*88b20*/  HMMA.16816.F32 R8, R4.reuse, R20, R8 ;  /* 0x000000140408723c */ /* 0x048fec0000001808 */
[----:B--2---:R-:W-:Y:S06]  /*88b30*/  HMMA.16816.F32 R24, R4, R14, R24 ;  /* 0x0000000e0418723c */ /* 0x004fec0000001818 */
[----:B------:R-:W-:Y:S04]  /*88b40*/  STL.64 [R1+0x81f8], R14 ;  /* 0x0081f80e01007387 */ /* 0x000fe80000100a00 */
[----:B------:R-:W-:-:S13]  /*88b50*/  STL.64 [R1+0x81f0], R12 ;  /* 0x0081f00c01007387 */ /* 0x000fda0000100a00 */
[----:B------:R0:W-:Y:S04]  /*88b60*/  STL.64 [R1+0x4c0], R24 ;  /* 0x0004c01801007387 */ /* 0x0001e80000100a00 */
[----:B------:R1:W-:Y:S04]  /*88b70*/  STL.64 [R1+0x4c8], R26 ;  /* 0x0004c81a01007387 */ /* 0x0003e80000100a00 */
[----:B0-----:R-:W2:Y:S04]  /*88b80*/  LDL.LU.64 R24, [R1+0xa10] ;  /* 0x000a100001187983 */ /* 0x001ea80000300a00 */
[----:B-1----:R-:W2:Y:S04]  /*88b90*/  LDL.LU.64 R26, [R1+0xa18] ;  /* 0x000a1800011a7983 */ /* 0x002ea80000300a00 */
[----:B------:R-:W-:Y:S04]  /*88ba0*/  STL.64 [R1+0x4b0], R8 ;  /* 0x0004b00801007387 */ /* 0x000fe80000100a00 */
[----:B------:R-:W-:Y:S04]  /*88bb0*/  STL.64 [R1+0x4b8], R10 ;  /* 0x0004b80a01007387 */ /* 0x000fe80000100a00 */
        /* <DEDUP_REMOVED lines=15> */
[----:B------:R-:W4:Y:S04]  /*88cb0*/  LDL.LU.64 R10, [R1+0x548] ;  /* 0x00054800010a7983 */ /* 0x000f280000300a00 */
[----:B------:R0:W-:Y:S04]  /*88cc0*/  STL [R1+0x81c4], R20 ;  /* 0x0081c41401007387 */ /* 0x0001e80000100800 */
[----:B------:R1:W-:Y:S04]  /*88cd0*/  STL [R1+0x81c0], R21 ;  /* 0x0081c01501007387 */ /* 0x0003e80000100800 */
[----:B0-----:R-:W2:Y:S01]  /*88ce0*/  LDL R20, [R1+0xa8] ;  /* 0x0000a80001147983 */ /* 0x001ea20000100800 */
[----:B-1----:R-:W-:Y:S01]  /*88cf0*/  IMAD.MOV.U32 R21, RZ, RZ, R0 ;  /* 0x000000ffff157224 */ /* 0x002fe200078e0000 */
[----:B------:R-:W-:-:S06]  /*88d00*/  F2FP.F16.E5M2.UNPACK_B R16, R16 ;  /* 0x00000010ff10723e */ /* 0x000fcc00020004ff */
[----:B--2---:R-:W-:Y:S01]  /*88d10*/  HMMA.16816.F32 R4, R4, R20, R24 ;  /* 0x000000140404723c */ /* 0x004fe20000001818 */
[----:B------:R-:W3:Y:S01]  /*88d20*/  LDL.LU.64 R26, [R1+0x8370] ;  /* 0x00837000011a7983 */ /* 0x000ee20000300a00 */
[----:B------:R-:W-:Y:S02]  /*88d30*/  F2FP.F16.E5M2.UNPACK_B R17, R17 ;  /* 0x00000011ff11723e */ /* 0x000fe400020004ff */
[----:B------:R-:W-:Y:S01]  /*88d40*/  F2FP.F16.E5M2.UNPACK_B R18, R18 ;  /* 0x00000012ff12723e */ /* 0x000fe200020004ff */
[----:B------:R-:W2:Y:S01]  /*88d50*/  LDL.LU.64 R24, [R1+0x8368] ;  /* 0x0083680001187983 */ /* 0x000ea20000300a00 */
[----:B------:R-:W-:-:S15]  /*88d60*/  F2FP.F16.E5M2.UNPACK_B R19, R19 ;  /* 0x00000013ff13723e */ /* 0x000fde00020004ff */
[----:B------:R-:W-:-:S02]  /*88d70*/  NOP ;  /* 0x0000000000007918 */ /* 0x000fc40000000000 */
[----:B------:R0:W-:Y:S04]  /*88d80*/  STL.64 [R1+0x2c0], R4 ;  /* 0x0002c00401007387 */ /* 0x0001e80000100a00 */
[----:B------:R1:W-:Y:S04]  /*88d90*/  STL.64 [R1+0x2c8], R6 ;  /* 0x0002c80601007387 */ /* 0x0003e80000100a00 */
[----:B0-----:R-:W4:Y:S04]  /*88da0*/  LDL.LU.64 R4, [R1+0x510] ;  /* 0x0005100001047983 */ /* 0x001f280000300a00 */
[----:B-1----:R-:W4:Y:S01]  /*88db0*/  LDL.LU.64 R6, [R1+0x518] ;  /* 0x0005180001067983 */ /* 0x002f220000300a00 */
[----:B---3--:R-:W-:-:S15]  /*88dc0*/  HMMA.16816.F32 R12, R16, R26, R12 ;  /* 0x0000001a100c723c */ /* 0x008fde000000180c */
[----:B------:R-:W-:-:S08]  /*88dd0*/  NOP ;  /* 0x0000000000007918 */ /* 0x000fd00000000000 */
[----:B------:R-:W-:Y:S04]  /*88de0*/  STL.64 [R1+0x2b0], R12 ;  /* 0x0002b00c01007387 */ /* 0x000fe80000100a00 */
[----:B------:R0:W-:Y:S04]  /*88df0*/  STL.64 [R1+0x2b8], R14 ;  /* 0x0002b80e01007387 */ /* 0x0001e80000100a00 */
[----:B0-----:R-:W2:Y:S04]  /*88e00*/  LDL.LU.64 R14, [R1+0x8360] ;  /* 0x00836000010e7983 */ /* 0x001ea80000300a00 */
[----:B------:R-:W2:Y:S01]  /*88e10*/  LDL.LU.64 R12, [R1+0x8358] ;  /* 0x00835800010c7983 */ /* 0x000ea20000300a00 */
[----:B------:R-:W-:-:S02]  /*88e20*/  IMAD.MOV.U32 R20, RZ, RZ, R26 ;  /* 0x000000ffff147224 */ /* 0x000fc400078e001a */
[----:B------:R-:W-:-:S05]  /*88e30*/  IMAD.MOV.U32 R21, RZ, RZ, R27 ;  /* 0x000000ffff157224 */ /* 0x000fca00078e001b */
[----:B------:R-:W-:Y:S04]  /*88e40*/  STL [R1+0x81cc], R21 ;  /* 0x0081cc1501007387 */ /* 0x000fe80000100800 */
[----:B------:R-:W-:Y:S01]  /*88e50*/  STL [R1+0x81c8], R20 ;  /* 0x0081c81401007387 */ /* 0x000fe20000100800 */
        /* <DEDUP_REMOVED lines=13> */
[----:B0-----:R-:W2:Y:S04]  /*88f30*/  LDL.LU.64 R26, [R1+0x8328] ;  /* 0x00832800011a7983 */ /* 0x001ea80000300a00 */
[----:B------:R-:W4:Y:S02]  /*88f40*/  LDL.LU.64 R24, [R1+0x8320] ;  /* 0x0083200001187983 */ /* 0x000f240000300a00 */
[C---:B----4-:R-:W-:Y:S06]  /*88f50*/  HMMA.16816.F32 R4, R16.reuse, R24, R4 ;  /* 0x000000181004723c */ /* 0x050fec0000001804 */
[----:B--2---:R-:W-:Y:S01]  /*88f60*/  HMMA.16816.F32 R12, R16, R26, R12 ;  /* 0x0000001a100c723c */ /* 0x004fe2000000180c */
[----:B------:R-:W-:-:S15]  /*88f70*/  IMAD.MOV.U32 R21, RZ, RZ, R24 ;  /* 0x000000ffff157224 */ /* 0x000fde00078e0018 */
[----:B------:R-:W-:-:S01]  /*88f80*/  NOP ;  /* 0x0000000000007918 */ /* 0x000fc20000000000 */
[----:B------:R-:W-:Y:S04]  /*88f90*/  STL.64 [R1+0x510], R4 ;  /* 0x0005100401007387 */ /* 0x000fe80000100a00 */
[----:B------:R0:W-:Y:S02]  /*88fa0*/  STL.64 [R1+0x518], R6 ;  /* 0x0005180601007387 */ /* 0x0001e40000100a00 */
[----:B0-----:R-:W-:Y:S01]  /*88fb0*/  HMMA.16816.F32 R4, R16, R28, R8 ;  /* 0x0000001c1004723c */ /* 0x001fe20000001808 */
[----:B------:R-:W-:Y:S01]  /*88fc0*/  IMAD.MOV.U32 R20, RZ, RZ, R25 ;  /* 0x000000ffff147224 */ /* 0x000fe200078e0019 */
[----:B------:R-:W-:Y:S04]  /*88fd0*/  STL [R1+0x81d8], R21 ;  /* 0x0081d81501007387 */ /* 0x000fe80000100800 */
[----:B------:R0:W-:Y:S04]  /*88fe0*/  STL [R1+0x81d4], R20 ;  /* 0x0081d41401007387 */ /* 0x0001e80000100800 */
[----:B------:R-:W-:Y:S04]  /*88ff0*/  STL.64 [R1+0x530], R12 ;  /* 0x0005300c01007387 */ /* 0x000fe80000100a00 */
[----:B------:R1:W-:Y:S04]  /*89000*/  STL.64 [R1+0x538], R14 ;  /* 0x0005380e01007387 */ /* 0x0003e80000100a00 */
[----:B0-----:R-:W2:Y:S05]  /*89010*/  LDL R20, [R1+0x18] ;  /* 0x0000180001147983 */ /* 0x001eaa0000100800 */
[----:B------:R-:W-:Y:S04]  /*89020*/  STL.64 [R1+0x540], R4 ;  /* 0x0005400401007387 */ /* 0x000fe80000100a00 */
[----:B------:R-:W-:Y:S04]  /*89030*/  STL.64 [R1+0x548], R6 ;  /* 0x0005480601007387 */ /* 0x000fe80000100a00 */
[----:B------:R-:W3:Y:S04]  /*89040*/  LDL.64 R10, [R1+0x38] ;  /* 0x00003800010a7983 */ /* 0x000ee80000100a00 */
[----:B------:R-:W4:Y:S04]  /*89050*/  LDL R8, [R1+0x40] ;  /* 0x0000400001087983 */ /* 0x000f280000100800 */
[----:B------:R-:W4:Y:S04]  /*89060*/  LDL R9, [R1+0x44] ;  /* 0x0000440001097983 */ /* 0x000f280000100800 */
[----:B------:R-:W2:Y:S04]  /*89070*/  LDL R21, [R1+0x1c] ;  /* 0x00001c0001157983 */ /* 0x000ea80000100800 */
[----:B-1----:R-:W2:Y:S04]  /*89080*/  LDL R14, [R1+0x70] ;  /* 0x00007000010e7983 */ /* 0x002ea80000100800 */
[----:B------:R-:W2:Y:S04]  /*89090*/  LDL R15, [R1+0x74] ;  /* 0x00007400010f7983 */ /* 0x000ea80000100800 */
[----:B---3--:R-:W-:Y:S04]  /*890a0*/  STL.64 [R1+0x82b8], R10 ;  /* 0x0082b80a01007387 */ /* 0x008fe80000100a00 */
[----:B----4-:R0:W-:Y:S04]  /*890b0*/  STL.64 [R1+0x82b0], R8 ;  /* 0x0082b00801007387 */ /* 0x0101e80000100a00 */
[----:B0-----:R-:W3:Y:S04]  /*890c0*/  LDL.LU.64 R8, [R1+0x550] ;  /* 0x0005500001087983 */ /* 0x001ee80000300a00 */
[----:B------:R-:W3:Y:S04]  /*890d0*/  LDL.LU.64 R10, [R1+0x558] ;  /* 0x00055800010a7983 */ /* 0x000ee80000300a00 */
[----:B------:R-:W4:Y:S04]  /*890e0*/  LDL R6, [R1+0x30] ;  /* 0x0000300001067983 */ /* 0x000f280000100800 */
[----:B------:R-:W4:Y:S04]  /*890f0*/  LDL R7, [R1+0x34] ;  /* 0x0000340001077983 */ /* 0x000f280000100800 */
[----:B------:R-:W2:Y:S04]  /*89100*/  LDL R4, [R1+0x48] ;  /* 0x0000480001047983 */ /* 0x000ea80000100800 */
[----:B------:R-:W2:Y:S04]  /*89110*/  LDL R5, [R1+0x4c] ;  /* 0x00004c0001057983 */ /* 0x000ea80000100800 */
[----:B----4-:R-:W-:Y:S04]  /*89120*/  STL.64 [R1+0x82c8], R6 ;  /* 0x0082c80601007387 */ /* 0x010fe80000100a00 */
[----:B--2---:R0:W-:Y:S04]  /*89130*/  STL.64 [R1+0x82c0], R4 ;  /* 0x0082c00401007387 */ /* 0x0041e80000100a00 */
[----:B0-----:R-:W2:Y:S04]  /*89140*/  LDL.LU.64 R4, [R1+0x5b0] ;  /* 0x0005b00001047983 */ /* 0x001ea80000300a00 */
[----:B------:R-:W4:Y:S04]  /*89150*/  LDL.LU.64 R6, [R1+0x5b8] ;  /* 0x0005b80001067983 */ /* 0x000f280000300a00 */
[----:B----4-:R0:W-:Y:S04]  /*89160*/  STL.64 [R1+0x82d8], R6 ;  /* 0x0082d80601007387 */ /* 0x0101e80000100a00 */
[----:B0-----:R-:W4:Y:S04]  /*89170*/  LDL R6, [R1+0x58] ;  /* 0x0000580001067983 */ /* 0x001f280000100800 */
[----:B------:R-:W4:Y:S04]  /*89180*/  LDL R7, [R1+0x5c] ;  /* 0x00005c0001077983 */ /* 0x000f280000100800 */
[----:B--2---:R0:W-:Y:S04]  /*89190*/  STL.64 [R1+0x82d0], R4 ;  /* 0x0082d00401007387 */ /* 0x0041e80000100a00 */
[----:B0-----:R-:W2:Y:S01]  /*891a0*/  LDL.64 R4, [R1+0x60] ;  /* 0x0000600001047983 */ /* 0x001ea20000100a00 */
[----:B------:R-:W-:-:S03]  /*891b0*/  IMAD.MOV.U32 R0, RZ, RZ, R29 ;  /* 0x000000ffff007224 */ /* 0x000fc600078e001d */
[----:B----4-:R0:W-:Y:S04]  /*891c0*/  STL.64 [R1+0x8308], R6 ;  /* 0x0083080601007387 */ /* 0x0101e80000100a00 */
[----:B0-----:R-:W4:Y:S04]  /*891d0*/  LDL R6, [R1+0x68] ;  /* 0x0000680001067983 */ /* 0x001f280000100800 */
[----:B------:R-:W4:Y:S04]  /*891e0*/  LDL R7, [R1+0x6c] ;  /* 0x00006c0001077983 */ /* 0x000f280000100800 */
[----:B--2---:R-:W-:Y:S04]  /*891f0*/  STL.64 [R1+0x8300], R4 ;  /* 0x0083000401007387 */ /* 0x004fe80000100a00 */
[----:B------:R-:W2:Y:S04]  /*89200*/  LDL.64 R28, [R1+0x28] ;  /* 0x00002800011c7983 */ /* 0x000ea80000100a00 */
[----:B------:R-:W-:Y:S04]  /*89210*/  STL.64 [R1+0x8280], R22 ;  /* 0x0082801601007387 */ /* 0x000fe80000100a00 */
[----:B------:R0:W-:Y:S04]  /*89220*/  STL.64 [R1+0x8278], R20 ;  /* 0x0082781401007387 */ /* 0x0001e80000100a00 */
[----:B------:R-:W4:Y:S04]  /*89230*/  LDL.64 R24, [R1+0x10] ;  /* 0x0000100001187983 */ /* 0x000f280000100a00 */
[----:B0-----:R-:W2:Y:S04]  /*89240*/  LDL.64 R20, [R1+0x50] ;  /* 0x0000500001147983 */ /* 0x001ea80000100a00 */
[----:B------:R-:W4:Y:S01]  /*89250*/  LDL.LU.64 R26, [R1+0x8] ;  /* 0x00000800011a7983 */ /* 0x000f220000300a00 */
[C---:B---3--:R-:W-:Y:S03]  /*89260*/  HMMA.16816.F32 R8, R16.reuse, R14, R8 ;  /* 0x0000000e1008723c */ /* 0x048fe60000001808 */
[----:B----4-:R-:W-:Y:S04]  /*89270*/  STL.64 [R1+0x8290], R26 ;  /* 0x0082901a01007387 */ /* 0x010fe80000100a00 */
[----:B------:R-:W-:Y:S04]  /*89280*/  STL.64 [R1+0x8288], R24 ;  /* 0x0082881801007387 */ /* 0x000fe80000100a00 */
[----:B------:R-:W-:Y:S04]  /*89290*/  STL [R1+0x8160], R0 ;  /* 0x0081600001007387 */ /* 0x000fe80000100800 */
[----:B------:R-:W3:Y:S08]  /*892a0*/  LDL R22, [R1+0x20] ;  /* 0x0000200001167983 */ /* 0x000ef00000100800 */
[----:B------:R0:W-:Y:S04]  /*892b0*/  STL.64 [R1+0x550], R8 ;  /* 0x0005500801007387 */ /* 0x0001e80000100a00 */
[----:B------:R1:W-:Y:S04]  /*892c0*/  STL.64 [R1+0x558], R10 ;  /* 0x0005580a01007387 */ /* 0x0003e80000100a00 */
[----:B------:R-:W3:Y:S04]  /*892d0*/  LDL R23, [R1+0x24] ;  /* 0x0000240001177983 */ /* 0x000ee80000100800 */
[----:B0-----:R-:W4:Y:S04]  /*892e0*/  LDL.LU.64 R8, [R1+0x5c0] ;  /* 0x0005c00001087983 */ /* 0x001f280000300a00 */
[----:B-1----:R-:W2:Y:S04]  /*892f0*/  LDL.LU.64 R10, [R1+0x5c8] ;  /* 0x0005c800010a7983 */ /* 0x002ea80000300a00 */
        /* <DEDUP_REMOVED lines=11> */
[----:B------:R-:W2:Y:S04]  /*893b0*/  LDL.LU.64 R10, [R1+0x568] ;  /* 0x00056800010a7983 */ /* 0x000ea80000300a00 */
[----:B------:R-:W4:Y:S04]  /*893c0*/  LDL.LU.64 R24, [R1+0x5e0] ;  /* 0x0005e00001187983 */ /* 0x000f280000300a00 */
[----:B------:R-:W4:Y:S04]  /*893d0*/  LDL.LU.64 R26, [R1+0x5e8] ;  /* 0x0005e800011a7983 */ /* 0x000f280000300a00 */
[----:B------:R-:W4:Y:S04]  /*893e0*/  LDL.LU.64 R12, [R1+0x5f0] ;  /* 0x0005f000010c7983 */ /* 0x000f280000300a00 */
[----:B------:R-:W4:Y:S04]  /*893f0*/  LDL.LU.64 R14, [R1+0x5f8] ;  /* 0x0005f800010e7983 */ /* 0x000f280000300a00 */
[----:B---3--:R-:W-:Y:S01]  /*89400*/  STL.64 [R1+0x8298], R22 ;  /* 0x0082981601007387 */ /* 0x008fe20000100a00 */
[----:B--2---:R-:W-:Y:S03]  /*89410*/  HMMA.16816.F32 R4, R16, R6, R8 ;  /* 0x000000061004723c */ /* 0x004fe60000001808 */
[----:B------:R-:W2:Y:S04]  /*89420*/  LDL.LU.64 R10, [R1+0x8318] ;  /* 0x00831800010a7983 */ /* 0x000ea80000300a00 */
[----:B------:R-:W2:-:S15]  /*89430*/  LDL.LU.64 R8, [R1+0x8310] ;  /* 0x0083100001087983 */ /* 0x000e9e0000300a00 */
[----:B------:R-:W-:-:S01]  /*89440*/  NOP ;  /* 0x0000000000007918 */ /* 0x000fc20000000000 */
[----:B------:R-:W-:Y:S04]  /*89450*/  STL.64 [R1+0x560], R4 ;  /* 0x0005600401007387 */ /* 0x000fe80000100a00 */
[----:B------:R0:W-:Y:S04]  /*89460*/  STL.64 [R1+0x568], R6 ;  /* 0x0005680601007387 */ /* 0x0001e80000100a00 */
[----:B0-----:R-:W3:Y:S04]  /*89470*/  LDL.LU.64 R6, [R1+0x8308] ;  /* 0x0083080001067983 */ /* 0x001ee80000300a00 */
[----:B------:R-:W2:Y:S02]  /*89480*/  LDL.LU.64 R4, [R1+0x8300] ;  /* 0x0083000001047983 */ /* 0x000ea40000300a00 */
[----:B--2---:R-:W-:-:S15]  /*89490*/  HMMA.16816.F32 R8, R16, R4, R8 ;  /* 0x000000041008723c */ /* 0x004fde0000001808 */
[----:B------:R-:W-:-:S08]  /*894a0*/  NOP ;  /* 0x0000000000007918 */ /* 0x000fd00000000000 */
[----:B------:R-:W-:Y:S04]  /*894b0*/  STL.64 [R1+0x580], R8 ;  /* 0x0005800801007387 */ /* 0x000fe80000100a00 */
[----:B------:R0:W-:Y:S04]  /*894c0*/  STL.64 [R1+0x588], R10 ;  /* 0x0005880a01007387 */ /* 0x0001e80000100a00 */
[----:B0-----:R-:W3:Y:S04]  /*894d0*/  LDL.LU.64 R10, [R1+0x82f8] ;  /* 0x0082f800010a7983 */ /* 0x001ee80000300a00 */
[----:B------:R-:W3:Y:S01]  /*894e0*/  LDL.LU.64 R8, [R1+0x82f0] ;  /* 0x0082f00001087983 */ /* 0x000ee20000300a00 */
[----:B------:R-:W-:-:S05]  /*894f0*/  IMAD.MOV.U32 R0, RZ, RZ, R5 ;  /* 0x000000ffff007224 */ /* 0x000fca00078e0005 */
[----:B------:R-:W-:Y:S01]  /*89500*/  STL [R1+0x8164], R0 ;  /* 0x0081640001007387 */ /* 0x000fe20000100800 */
[----:B---3--:R-:W-:Y:S03]  /*89510*/  HMMA.16816.F32 R4, R16, R6, R8 ;  /* 0x000000061004723c */ /* 0x008fe60000001808 */
[----:B------:R-:W2:Y:S04]  /*89520*/  LDL.LU.64 R10, [R1+0x82e8] ;  /* 0x0082e800010a7983 */ /* 0x000ea80000300a00 */
[----:B------:R-:W2:-:S15]  /*89530*/  LDL.LU.64 R8, [R1+0x82e0] ;  /* 0x0082e00001087983 */ /* 0x000e9e0000300a00 */
[----:B------:R-:W-:-:S01]  /*89540*/  NOP ;  /* 0x0000000000007918 */ /* 0x000fc20000000000 */
[----:B------:R-:W-:Y:S04]  /*89550*/  STL.64 [R1+0x590], R4 ;  /* 0x0005900401007387 */ /* 0x000fe80000100a00 */
[----:B------:R0:W-:Y:S04]  /*89560*/  STL.64 [R1+0x598], R6 ;  /* 0x0005980601007387 */ /* 0x0001e80000100a00 */
[----:B0-----:R-:W3:Y:S04]  /*89570*/  LDL.LU.64 R6, [R1+0x82d8] ;  /* 0x0082d80001067983 */ /* 0x001ee80000300a00 */
[----:B------:R-:W3:Y:S01]  /*89580*/  LDL.LU.64 R4, [R1+0x82d0] ;  /* 0x0082d00001047983 */ /* 0x000ee20000300a00 */
[----:B------:R-:W-:Y:S01]  /*89590*/  IMAD.MOV.U32 R0, RZ, RZ, R20 ;  /* 0x000000ffff007224 */ /* 0x000fe200078e0014 */
[----:B---3--:R-:W-:-:S15]  /*895a0*/  HMMA.16816.F32 R4, R16, R20, R4 ;  /* 0x000000141004723c */ /* 0x008fde0000001804 */
[----:B------:R-:W-:-:S08]  /*895b0*/  NOP ;  /* 0x0000000000007918 */ /* 0x000fd00000000000 */
[----:B------:R-:W-:Y:S04]  /*895c0*/  STL.64 [R1+0x5b0], R4 ;  /* 0x0005b00401007387 */ /* 0x000fe80000100a00 */
[----:B------:R0:W-:Y:S04]  /*895d0*/  STL.64 [R1+0x5b8], R6 ;  /* 0x0005b80601007387 */ /* 0x0001e80000100a00 */
[----:B0-----:R-:W3:Y:S04]  /*895e0*/  LDL.LU.64 R6, [R1+0x82c8] ;  /* 0x0082c80001067983 */ /* 0x001ee80000300a00 */
[----:B------:R-:W2:Y:S04]  /*895f0*/  LDL.LU.64 R4, [R1+0x82c0] ;  /* 0x0082c00001047983 */ /* 0x000ea80000300a00 */
[----:B------:R-:W4:Y:S04]  /*89600*/  LDL.LU.64 R20, [R1+0x620] ;  /* 0x0006200001147983 */ /* 0x000f280000300a00 */
[----:B------:R-:W3:Y:S01]  /*89610*/  LDL.LU.64 R22, [R1+0x628] ;  /* 0x0006280001167983 */ /* 0x000ee20000300a00 */
[C---:B--2---:R-:W-:Y:S03]  /*89620*/  HMMA.16816.F32 R8, R16.reuse, R4, R8 ;  /* 0x000000041008723c */ /* 0x044fe60000001808 */
[----:B---3--:R-:W-:Y:S04]  /*89630*/  STL.64 [R1+0x82a8], R22 ;  /* 0x0082a81601007387 */ /* 0x008fe80000100a00 */
[----:B----4-:R0:W-:Y:S04]  /*89640*/  STL.64 [R1+0x82a0], R20 ;  /* 0x0082a01401007387 */ /* 0x0101e80000100a00 */
[----:B0-----:R-:W2:Y:S04]  /*89650*/  LDL.LU.64 R20, [R1+0x610] ;  /* 0x0006100001147983 */ /* 0x001ea80000300a00 */
[----:B------:R-:W2:Y:S04]  /*89660*/  LDL.LU.64 R22, [R1+0x618] ;  /* 0x0006180001167983 */ /* 0x000ea80000300a00 */
[----:B------:R-:W-:Y:S04]  /*89670*/  STL [R1+0x8168], R0 ;  /* 0x0081680001007387 */ /* 0x000fe80000100800 */
[----:B------:R-:W-:Y:S04]  /*89680*/  STL.64 [R1+0x5c0], R8 ;  /* 0x0005c00801007387 */ /* 0x000fe80000100a00 */
[----:B------:R0:W-:Y:S04]  /*89690*/  STL.64 [R1+0x5c8], R10 ;  /* 0x0005c80a01007387 */ /* 0x0001e80000100a00 */
[----:B0-----:R-:W3:Y:S04]  /*896a0*/  LDL.LU.64 R10, [R1+0x82b8] ;  /* 0x0082b800010a7983 */ /* 0x001ee80000300a00 */
[----:B------:R-:W4:Y:S01]  /*896b0*/  LDL.LU.64 R8, [R1+0x82b0] ;  /* 0x0082b00001087983 */ /* 0x000f220000300a00 */
[C---:B---3--:R-:W-:Y:S06]  /*896c0*/  HMMA.16816.F32 R12, R16.reuse, R10, R12 ;  /* 0x0000000a100c723c */ /* 0x048fec000000180c */
[----:B----4-:R-:W-:Y:S01]  /*896d0*/  HMMA.16816.F32 R24, R16, R8, R24 ;  /* 0x000000081018723c */ /* 0x010fe20000001818 */
[----:B------:R-:W-:-:S05]  /*896e0*/  IMAD.MOV.U32 R0, RZ, RZ, R11 ;  /* 0x000000ffff007224 */ /* 0x000fca00078e000b */
[----:B--2---:R-:W-:-:S15]  /*896f0*/  HMMA.16816.F32 R4, R16, R6, R20 ;  /* 0x000000061004723c */ /* 0x004fde0000001814 */
[----:B------:R-:W-:-:S02]  /*89700*/  NOP ;  /* 0x0000000000007918 */ /* 0x000fc40000000000 */
[----:B------:R0:W-:Y:S04]  /*89710*/  STL.64 [R1+0x5e0], R24 ;  /* 0x0005e01801007387 */ /* 0x0001e80000100a00 */
[----:B------:R1:W-:Y:S04]  /*89720*/  STL.64 [R1+0x5e8], R26 ;  /* 0x0005e81a01007387 */ /* 0x0003e80000100a00 */
[----:B0-----:R-:W2:Y:S04]  /*89730*/  LDL.LU.64 R24, [R1+0x640] ;  /* 0x0006400001187983 */ /* 0x001ea80000300a00 */
[----:B------:R0:W-:Y:S04]  /*89740*/  STL.64 [R1+0x5f0], R12 ;  /* 0x0005f00c01007387 */ /* 0x0001e80000100a00 */
[----:B------:R3:W-:Y:S04]  /*89750*/  STL.64 [R1+0x5f8], R14 ;  /* 0x0005f80e01007387 */ /* 0x0007e80000100a00 */
[----:B-1----:R-:W2:Y:S04]  /*89760*/  LDL.LU.64 R26, [R1+0x648] ;  /* 0x00064800011a7983 */ /* 0x002ea80000300a00 */
[----:B0-----:R-:W4:Y:S04]  /*89770*/  LDL.LU.64 R12, [R1+0x680] ;  /* 0x00068000010c7983 */ /* 0x001f280000300a00 */
[----:B---3--:R-:W4:Y:S04]  /*89780*/  LDL.LU.64 R14, [R1+0x688] ;  /* 0x00068800010e7983 */ /* 0x008f280000300a00 */
[----:B------:R-:W3:Y:S04]  /*89790*/  LDL.LU.64 R8, [R1+0x690] ;  /* 0x0006900001087983 */ /* 0x000ee80000300a00 */
[----:B------:R-:W3:Y:S04]  /*897a0*/  LDL.LU.64 R10, [R1+0x698] ;  /* 0x00069800010a7983 */ /* 0x000ee80000300a00 */
[----:B------:R-:W-:Y:S04]  /*897b0*/  STL [R1+0x81b8], R0 ;  /* 0x0081b80001007387 */ /* 0x000fe80000100800 */
[----:B------:R-:W2:Y:S04]  /*897c0*/  LDL.LU.64 R22, [R1+0x82a8] ;  /* 0x0082a80001167983 */ /* 0x000ea80000300a00 */
[----:B------:R-:W2:Y:S04]  /*897d0*/  LDL.LU.64 R20, [R1+0x82a0] ;  /* 0x0082a00001147983 */ /* 0x000ea80000300a00 */
[----:B------:R-:W-:Y:S04]  /*897e0*/  STL.64 [R1+0x610], R4 ;  /* 0x0006100401007387 */ /* 0x000fe80000100a00 */
[----:B------:R0:W-:Y:S04]  /*897f0*/  STL.64 [R1+0x618], R6 ;  /* 0x0006180601007387 */ /* 0x0001e80000100a00 */
[----:B0-----:R-:W4:Y:S04]  /*89800*/  LDL.LU R6, [R1+0x1440] ;  /* 0x0014400001067983 */ /* 0x001f280000300800 */
[----:B------:R-:W4:Y:S01]  /*89810*/  LDL.LU R7, [R1+0x144c] ;  /* 0x00144c0001077983 */ /* 0x000f220000300800 */
[----:B------:R-:W-:Y:S01]  /*89820*/  IMAD.MOV.U32 R0, RZ, RZ, R29 ;  /* 0x000000ffff007224 */ /* 0x000fe200078e001d */
[----:B--2---:R-:W-:-:S15]  /*89830*/  HMMA.16816.F32 R20, R16, R28, R20 ;  /* 0x0000001c1014723c */ /* 0x004fde0000001814 */
[----:B------:R-:W-:-:S08]  /*89840*/  NOP ;  /* 0x0000000000007918 */ /* 0x000fd00000000000 */
[----:B------:R-:W-:Y:S04]  /*89850*/  STL.64 [R1+0x620], R20 ;  /* 0x0006201401007387 */ /* 0x000fe80000100a00 */
[----:B------:R0:W-:Y:S04]  /*89860*/  STL.64 [R1+0x628], R22 ;  /* 0x0006281601007387 */ /* 0x0001e80000100a00 */
[----:B0-----:R-:W2:Y:S04]  /*89870*/  LDL.LU.64 R22, [R1+0x8298] ;  /* 0x0082980001167983 */ /* 0x001ea80000300a00 */
[----:B------:R-:W3:Y:S04]  /*89880*/  LDL.64 R28, [R1] ;  /* 0x00000000011c7983 */ /* 0x000ee80000100a00 */
[----:B------:R-:W3:Y:S04]  /*89890*/  LDL.LU R4, [R1+0x1410] ;  /* 0x0014100001047983 */ /* 0x000ee80000300800 */
[----:B------:R-:W3:Y:S04]  /*898a0*/  LDL.LU R5, [R1+0x1420] ;  /* 0x0014200001057983 */ /* 0x000ee80000300800 */
[----:B----4-:R-:W-:Y:S01]  /*898b0*/  STL.64 [R1+0x8208], R6 ;  /* 0x0082080601007387 */ /* 0x010fe20000100a00 */
[C---:B--2---:R-:W-:Y:S03]  /*898c0*/  HMMA.16816.F32 R20, R16.reuse, R22, R24 ;  /* 0x000000161014723c */ /* 0x044fe60000001818 */
[----:B---3--:R0:W-:Y:S04]  /*898d0*/  STL.64 [R1+0x8200], R4 ;  /* 0x0082000401007387 */ /* 0x0081e80000100a00 */
[----:B0-----:R-:W2:Y:S04]  /*898e0*/  LDL.LU.64 R4, [R1+0x660] ;  /* 0x0006600001047983 */ /* 0x001ea80000300a00 */
[----:B------:R-:W2:Y:S04]  /*898f0*/  LDL.LU.64 R6, [R1+0x668] ;  /* 0x0006680001067983 */ /* 0x000ea80000300a00 */
[----:B------:R-:W-:Y:S04]  /*89900*/  STL [R1+0x81bc], R0 ;  /* 0x0081bc0001007387 */ /* 0x000fe80000100800 */
[----:B------:R-:W3:Y:S04]  /*89910*/  LDL.LU.64 R26, [R1+0x8290] ;  /* 0x00829000011a7983 */ /* 0x000ee80000300a00 */
[----:B------:R-:W4:Y:S04]  /*89920*/  LDL.LU.64 R24, [R1+0x8288] ;  /* 0x0082880001187983 */ /* 0x000f280000300a00 */
[----:B------:R-:W-:Y:S04]  /*89930*/  STL.64 [R1+0x640], R20 ;  /* 0x0006401401007387 */ /* 0x000fe80000100a00 */
[----:B------:R0:W-:Y:S04]  /*89940*/  STL.64 [R1+0x648], R22 ;  /* 0x0006481601007387 */ /* 0x0001e80000100a00 */
[----:B0-----:R-:W3:Y:S04]  /*89950*/  LDL.LU.64 R22, [R1+0x8280] ;  /* 0x0082800001167983 */ /* 0x001ee80000300a00 */
[----:B------:R-:W2:Y:S02]  /*89960*/  LDL.LU.64 R20, [R1+0x8278] ;  /* 0x0082780001147983 */ /* 0x000ea40000300a00 */
[----:B--2---:R-:W-:Y:S01]  /*89970*/  HMMA.16816.F32 R4, R16, R20, R4 ;  /* 0x000000141004723c */ /* 0x004fe20000001804 */
[----:B----4-:R-:W-:-:S15]  /*89980*/  IMAD.MOV.U32 R0, RZ, RZ, R25 ;  /* 0x000000ffff007224 */ /* 0x010fde00078e0019 */
[----:B------:R-:W-:-:S07]  /*89990*/  NOP ;  /* 0x0000000000007918 */ /* 0x000fce0000000000 */
[----:B------:R-:W-:Y:S04]  /*899a0*/  STL.64 [R1+0x660], R4 ;  /* 0x0006600401007387 */ /* 0x000fe80000100a00 */
[----:B------:R0:W-:Y:S02]  /*899b0*/  STL.64 [R1+0x668], R6 ;  /* 0x0006680601007387 */ /* 0x0001e40000100a00 */
[----:B0-----:R-:W-:Y:S02]  /*899c0*/  HMMA.16816.F32 R4, R16, R24, R12 ;  /* 0x000000181004723c */ /* 0x001fe4000000180c */
[----:B------:R-:W-:-:S15]  /*899d0*/  STL [R1+0x81d0], R0 ;  /* 0x0081d00001007387 */ /* 0x000fde0000100800 */
[----:B------:R-:W-:-:S06]  /*899e0*/  NOP ;  /* 0x0000000000007918 */ /* 0x000fcc0000000000 */
[----:B------:R-:W-:Y:S04]  /*899f0*/  STL.64 [R1+0x680], R4 ;  /* 0x0006800401007387 */ /* 0x000fe80000100a00 */
[----:B------:R3:W-:Y:S02]  /*89a00*/  STL.64 [R1+0x688], R6 ;  /* 0x0006880601007387 */ /* 0x0007e40000100a00 */
[----:B---3--:R-:W-:Y:S06]  /*89a10*/  HMMA.16816.F32 R4, R16, R26, R8 ;  /* 0x0000001a1004723c */ /* 0x008fec0000001808 */
[----:B------:R-:W-:-:S02]  /*89a20*/  IMAD.MOV.U32 R21, RZ, RZ, R26 ;  /* 0x000000ffff157224 */ /* 0x000fc400078e001a */
[----:B------:R-:W-:-:S15]  /*89a30*/  IMAD.MOV.U32 R20, RZ, RZ, R27 ;  /* 0x000000ffff147224 */ /* 0x000fde00078e001b */
[----:B------:R-:W-:Y:S04]  /*89a40*/  STL.64 [R1+0x690], R4 ;  /* 0x0006900401007387 */ /* 0x000fe80000100a00 */
[----:B------:R-:W-:Y:S04]  /*89a50*/  STL.64 [R1+0x698], R6 ;  /* 0x0006980601007387 */ /* 0x000fe80000100a00 */
[----:B------:R-:W2:Y:S04]  /*89a60*/  LDL.LU.64 R24, [R1+0x6c0] ;  /* 0x0006c00001187983 */ /* 0x000ea80000300a00 */
[----:B------:R-:W3:Y:S04]  /*89a70*/  LDL.LU.64 R26, [R1+0x6c8] ;  /* 0x0006c800011a7983 */ /* 0x000ee80000300a00 */
[----:B---3--:R-:W-:Y:S04]  /*89a80*/  STL.64 [R1+0x8270], R26 ;  /* 0x0082701a01007387 */ /* 0x008fe80000100a00 */
[----:B--2---:R0:W-:Y:S04]  /*89a90*/  STL.64 [R1+0x8268], R24 ;  /* 0x0082681801007387 */ /* 0x0041e80000100a00 */
[----:B0-----:R-:W2:Y:S04]  /*89aa0*/  LDL.LU.64 R24, [R1+0x6b0] ;  /* 0x0006b00001187983 */ /* 0x001ea80000300a00 */
[----:B------:R-:W2:Y:S04]  /*89ab0*/  LDL.LU.64 R26, [R1+0x6b8] ;  /* 0x0006b800011a7983 */ /* 0x000ea80000300a00 */
[----:B------:R-:W-:Y:S04]  /*89ac0*/  STL.64 [R1+0x8238], R22 ;  /* 0x0082381601007387 */ /* 0x000fe80000100a00 */
[----:B------:R0:W-:Y:S04]  /*89ad0*/  STL.64 [R1+0x8230], R20 ;  /* 0x0082301401007387 */ /* 0x0001e80000100a00 */
[----:B0-----:R-:W3:Y:S04]  /*89ae0*/  LDL.LU.64 R20, [R1+0x6e0] ;  /* 0x0006e00001147983 */ /* 0x001ee80000300a00 */
[----:B------:R-:W4:Y:S04]  /*89af0*/  LDL.LU.64 R22, [R1+0x6e8] ;  /* 0x0006e80001167983 */ /* 0x000f280000300a00 */
[----:B----4-:R-:W-:Y:S04]  /*89b00*/  STL.64 [R1+0x8248], R22 ;  /* 0x0082481601007387 */ /* 0x010fe80000100a00 */
[----:B---3--:R0:W-:Y:S04]  /*89b10*/  STL.64 [R1+0x8240], R20 ;  /* 0x0082401401007387 */ /* 0x0081e80000100a00 */
[----:B0-----:R-:W3:Y:S04]  /*89b20*/  LDL.LU.64 R20, [R1+0x6d0] ;  /* 0x0006d00001147983 */ /* 0x001ee80000300a00 */
[----:B------:R-:W3:Y:S04]  /*89b30*/  LDL.LU.64 R22, [R1+0x6d8] ;  /* 0x0006d80001167983 */ /* 0x000ee80000300a00 */
[----:B------:R-:W4:Y:S04]  /*89b40*/  LDL.LU.64 R8, [R1+0x700] ;  /* 0x0007000001087983 */ /* 0x000f280000300a00 */
[----:B------:R-:W3:Y:S01]  /*89b50*/  LDL.LU.64 R10, [R1+0x708] ;  /* 0x00070800010a7983 */ /* 0x000ee20000300a00 */
[C---:B--2---:R-:W-:Y:S06]  /*89b60*/  HMMA.16816.F32 R24, R16.reuse, R28, R24 ;  /* 0x0000001c1018723c */ /* 0x044fec0000001818 */
[----:B------:R-:W-:Y:S01]  /*89b70*/  IMAD.MOV.U32 R0, RZ, RZ, R29 ;  /* 0x000000ffff007224 */ /* 0x000fe200078e001d */
[----:B---3--:R-:W-:Y:S04]  /*89b80*/  STL.64 [R1+0x8228], R10 ;  /* 0x0082280a01007387 */ /* 0x008fe80000100a00 */
[----:B----4-:R0:W-:Y:S04]  /*89b90*/  STL.64 [R1+0x8220], R8 ;  /* 0x0082200801007387 */ /* 0x0101e80000100a00 */
[----:B0-----:R-:W2:Y:S04]  /*89ba0*/  LDL.LU.64 R8, [R1+0x6f0] ;  /* 0x0006f00001087983 */ /* 0x001ea80000300a00 */
[----:B------:R-:W2:Y:S04]  /*89bb0*/  LDL.LU.64 R10, [R1+0x6f8] ;  /* 0x0006f800010a7983 */ /* 0x000ea80000300a00 */
[----:B------:R-:W3:Y:S04]  /*89bc0*/  LDL.LU.64 R4, [R1+0x710] ;  /* 0x0007100001047983 */ /* 0x000ee80000300a00 */
[----:B------:R-:W3:Y:S04]  /*89bd0*/  LDL.LU.64 R6, [R1+0x718] ;  /* 0x0007180001067983 */ /* 0x000ee80000300a00 */
[----:B------:R-:W4:Y:S04]  /*89be0*/  LDL.LU.64 R12, [R1+0x720] ;  /* 0x00072000010c7983 */ /* 0x000f280000300a00 */
[----:B------:R-:W4:Y:S04]  /*89bf0*/  LDL.LU.64 R14, [R1+0x728] ;  /* 0x00072800010e7983 */ /* 0x000f280000300a00 */
[----:B------:R-:W-:Y:S04]  /*89c00*/  STL.64 [R1+0x6b0], R24 ;  /* 0x0006b01801007387 */ /* 0x000fe80000100a00 */
[----:B------:R0:W-:Y:S04]  /*89c10*/  STL.64 [R1+0x6b8], R26 ;  /* 0x0006b81a01007387 */ /* 0x0001e80000100a00 */
[----:B0-----:R-:W2:Y:S04]  /*89c20*/  LDL.LU.64 R26, [R1+0x8270] ;  /* 0x00827000011a7983 */ /* 0x001ea80000300a00 */
[----:B------:R-:W2:Y:S04]  /*89c30*/  LDL.LU.64 R24, [R1+0x8268] ;  /* 0x0082680001187983 */ /* 0x000ea80000300a00 */
[----:B------:R-:W2:Y:S02]  /*89c40*/  LDL.LU.64 R28, [R1+0x8260] ;  /* 0x00826000011c7983 */ /* 0x000ea40000300a00 */
[----:B--2---:R-:W-:-:S15]  /*89c50*/  HMMA.16816.F32 R24, R16, R28, R24 ;  /* 0x0000001c1018723c */ /* 0x004fde0000001818 */
[----:B------:R-:W-:-:S08]  /*89c60*/  NOP ;  /* 0x0000000000007918 */ /* 0x000fd00000000000 */
[----:B------:R-:W-:Y:S04]  /*89c70*/  STL.64 [R1+0x6c0], R24 ;  /* 0x0006c01801007387 */ /* 0x000fe80000100a00 */
[----:B------:R0:W-:Y:S04]  /*89c80*/  STL.64 [R1+0x6c8], R26 ;  /* 0x0006c81a01007387 */ /* 0x0001e80000100a00 */
[----:B0-----:R-:W2:Y:S04]  /*89c90*/  LDL.LU.64 R26, [R1+0x8258] ;  /* 0x00825800011a7983 */ /* 0x001ea80000300a00 */
[----:B------:R-:W3:Y:S01]  /*89ca0*/  LDL.LU.64 R24, [R1+0x8250] ;  /* 0x0082500001187983 */ /* 0x000ee20000300a00 */
[----:B--2---:R-:W-:-:S15]  /*89cb0*/  HMMA.16816.F32 R20, R16, R26, R20 ;  /* 0x0000001a1014723c */ /* 0x004fde0000001814 */
[----:B------:R-:W-:-:S08]  /*89cc0*/  NOP ;  /* 0x0000000000007918 */ /* 0x000fd00000000000 */
[----:B------:R-:W-:Y:S04]  /*89cd0*/  STL.64 [R1+0x6d0], R20 ;  /* 0x0006d01401007387 */ /* 0x000fe80000100a00 */
[----:B------:R0:W-:Y:S04]  /*89ce0*/  STL.64 [R1+0x6d8], R22 ;  /* 0x0006d81601007387 */ /* 0x0001e80000100a00 */
[----:B0-----:R-:W3:Y:S04]  /*89cf0*/  LDL.LU.64 R22, [R1+0x8248] ;  /* 0x0082480001167983 */ /* 0x001ee80000300a00 */
[----:B------:R-:W3:Y:S02]  /*89d00*/  LDL.LU.64 R20, [R1+0x8240] ;  /* 0x0082400001147983 */ /* 0x000ee40000300a00 */
[----:B---3--:R-:W-:-:S15]  /*89d10*/  HMMA.16816.F32 R20, R16, R24, R20 ;  /* 0x000000181014723c */ /* 0x008fde0000001814 */
[----:B------:R-:W-:-:S08]  /*89d20*/  NOP ;  /* 0x0000000000007918 */ /* 0x000fd00000000000 */
[----:B------:R-:W-:Y:S04]  /*89d30*/  STL.64 [R1+0x6e0], R20 ;  /* 0x0006e01401007387 */ /* 0x000fe80000100a00 */
[----:B------:R0:W-:Y:S04]  /*89d40*/  STL.64 [R1+0x6e8], R22 ;  /* 0x0006e81601007387 */ /* 0x0001e80000100a00 */
[----:B0-----:R-:W2:Y:S04]  /*89d50*/  LDL.LU.64 R22, [R1+0x8238] ;  /* 0x0082380001167983 */ /* 0x001ea80000300a00 */
[----:B------:R-:W3:Y:S04]  /*89d60*/  LDL.LU.64 R20, [R1+0x8230] ;  /* 0x0082300001147983 */ /* 0x000ee80000300a00 */
[----:B------:R-:W-:Y:S04]  /*89d70*/  STL.64 [R1+0x8030], R26 ;  /* 0x0080301a01007387 */ /* 0x000fe80000100a00 */
[----:B------:R0:W-:Y:S04]  /*89d80*/  STL.64 [R1+0x8028], R24 ;  /* 0x0080281801007387 */ /* 0x0001e80000100a00 */
[----:B0-----:R-:W4:Y:S04]  /*89d90*/  LDL.LU.64 R24, [R1+0xc80] ;  /* 0x000c800001187983 */ /* 0x001f280000300a00 */
[----:B------:R-:W3:Y:S01]  /*89da0*/  LDL.LU.64 R26, [R1+0xc88] ;  /* 0x000c8800011a7983 */ /* 0x000ee20000300a00 */
[C---:B--2---:R-:W-:Y:S03]  /*89db0*/  HMMA.16816.F32 R8, R16.reuse, R22, R8 ;  /* 0x000000161008723c */ /* 0x044fe60000001808 */
[----:B---3--:R-:W-:Y:S04]  /*89dc0*/  STL.64 [R1+0x81e8], R26 ;  /* 0x0081e81a01007387 */ /* 0x008fe80000100a00 */
[----:B----4-:R0:W-:Y:S04]  /*89dd0*/  STL.64 [R1+0x81e0], R24 ;  /* 0x0081e01801007387 */ /* 0x0101e80000100a00 */
[----:B0-----:R-:W2:Y:S04]  /*89de0*/  LDL.LU.64 R24, [R1+0xc90] ;  /* 0x000c900001187983 */ /* 0x001ea80000300a00 */
[----:B------:R-:W2:Y:S08]  /*89df0*/  LDL.LU.64 R26, [R1+0xc98] ;  /* 0x000c9800011a7983 */ /* 0x000eb00000300a00 */
        /* <DEDUP_REMOVED lines=8> */
[----:B0-----:R-:W3:Y:S04]  /*89e80*/  LDL.LU.64 R10, [R1+0x8218] ;  /* 0x00821800010a7983 */ /* 0x001ee80000300a00 */
[----:B------:R-:W4:Y:S01]  /*89e90*/  LDL.LU.64 R8, [R1+0x8210] ;  /* 0x0082100001087983 */ /* 0x000f220000300a00 */
[C---:B---3--:R-:W-:Y:S06]  /*89ea0*/  HMMA.16816.F32 R12, R16.reuse, R10, R12 ;  /* 0x0000000a100c723c */ /* 0x048fec000000180c */
[----:B----4-:R-:W-:-:S15]  /*89eb0*/  HMMA.16816.F32 R4, R16, R8, R4 ;  /* 0x000000081004723c */ /* 0x010fde0000001804 */
[----:B------:R-:W-:-:S08]  /*89ec0*/  NOP ;  /* 0x0000000000007918 */ /* 0x000fd00000000000 */
[----:B------:R-:W-:Y:S04]  /*89ed0*/  STL.64 [R1+0x710], R4 ;  /* 0x0007100401007387 */ /* 0x000fe80000100a00 */
[----:B------:R0:W-:Y:S04]  /*89ee0*/  STL.64 [R1+0x718], R6 ;  /* 0x0007180601007387 */ /* 0x0001e80000100a00 */
[----:B0-----:R-:W3:Y:S04]  /*89ef0*/  LDL.LU.64 R6, [R1+0x8208] ;  /* 0x0082080001067983 */ /* 0x001ee80000300a00 */
[----:B------:R-:W4:Y:S04]  /*89f00*/  LDL.LU.64 R4, [R1+0x8200] ;  /* 0x0082000001047983 */ /* 0x000f280000300a00 */
[----:B------:R-:W-:Y:S04]  /*89f10*/  STL.64 [R1+0x720], R12 ;  /* 0x0007200c01007387 */ /* 0x000fe80000100a00 */
[----:B------:R0:W-:Y:S04]  /*89f20*/  STL.64 [R1+0x728], R14 ;  /* 0x0007280e01007387 */ /* 0x0001e80000100a00 */
[----:B0-----:R-:W3:Y:S04]  /*89f30*/  LDL.LU.64 R14, [R1+0x81f8] ;  /* 0x0081f800010e7983 */ /* 0x001ee80000300a00 */
[----:B------:R-:W2:Y:S04]  /*89f40*/  LDL.LU.64 R12, [R1+0x81f0] ;  /* 0x0081f000010c7983 */ /* 0x000ea80000300a00 */
[----:B------:R0:W-:Y:S04]  /*89f50*/  STL.64 [R1+0x7ff0], R10 ;  /* 0x007ff00a01007387 */ /* 0x0001e80000100a00 */
[----:B0-----:R-:W3:Y:S04]  /*89f60*/  LDL.LU R10, [R1+0x1444] ;  /* 0x00144400010a7983 */ /* 0x001ee80000300800 */
[----:B------:R-:W3:Y:S04]  /*89f70*/  LDL.LU R11, [R1+0x1454] ;  /* 0x00145400010b7983 */ /* 0x000ee80000300800 */
[----:B------:R0:W-:Y:S04]  /*89f80*/  STL.64 [R1+0x7fe8], R8 ;  /* 0x007fe80801007387 */ /* 0x0001e80000100a00 */
[----:B0-----:R-:W4:Y:S04]  /*89f90*/  LDL.LU R8, [R1+0x1418] ;  /* 0x0014180001087983 */ /* 0x001f280000300800 */
[----:B------:R-:W3:Y:S01]  /*89fa0*/  LDL.LU R9, [R1+0x1424] ;  /* 0x0014240001097983 */ /* 0x000ee20000300800 */
[----:B--2---:R-:W-:-:S15]  /*89fb0*/  HMMA.16816.F32 R24, R16, R12, R24 ;  /* 0x0000000c1018723c */ /* 0x004fde0000001818 */
[----:B------:R-:W-:-:S08]  /*89fc0*/  NOP ;  /* 0x0000000000007918 */ /* 0x000fd00000000000 */
[----:B------:R-:W-:Y:S04]  /*89fd0*/  STL.64 [R1+0x730], R24 ;  /* 0x0007301801007387 */ /* 0x000fe80000100a00 */
[----:B------:R0:W-:Y:S04]  /*89fe0*/  STL.64 [R1+0x738], R26 ;  /* 0x0007381a01007387 */ /* 0x0001e80000100a00 */
[----:B0-----:R-:W2:Y:S04]  /*89ff0*/  LDL.LU.64 R26, [R1+0x81e8] ;  /* 0x0081e800011a7983 */ /* 0x001ea80000300a00 */
[----:B------:R-:W2:Y:S01]  /*8a000*/  LDL.LU.64 R24, [R1+0x81e0] ;  /* 0x0081e00001187983 */ /* 0x000ea20000300a00 */
[----:B----4-:R-:W-:-:S02]  /*8a010*/  IMAD R4, R4, 0x100, R8 ;  /* 0x0000010004047824 */ /* 0x010fc400078e0208 */
[----:B------:R-:W-:Y:S02]  /*8a020*/  IMAD.MOV.U32 R8, RZ, RZ, R21 ;  /* 0x000000ffff087224 */ /* 0x000fe400078e0015 */
[----:B------:R-:W4:Y:S01]  /*8a030*/  LDL.LU R21, [R1+0x81d8] ;  /* 0x0081d80001157983 */ /* 0x000f220000300800 */
[----:B---3--:R-:W-:Y:S02]  /*8a040*/  IMAD R5, R5, 0x100, R9 ;  /* 0x0000010005057824 */ /* 0x008fe400078e0209 */
[----:B------:R-:W-:Y:S02]  /*8a050*/  IMAD.MOV.U32 R9, RZ, RZ, R20 ;  /* 0x000000ffff097224 */ /* 0x000fe400078e0014 */
[----:B------:R-:W-:Y:S02]  /*8a060*/  IMAD R6, R6, 0x100, R10 ;  /* 0x0000010006067824 */ /* 0x000fe400078e020a */
[----:B------:R-:W-:Y:S02]  /*8a070*/  IMAD R7, R7, 0x100, R11 ;  /* 0x0000010007077824 */ /* 0x000fe400078e020b */
[----:B------:R-:W-:Y:S01]  /*8a080*/  IMAD.MOV.U32 R11, RZ, RZ, R0 ;  /* 0x000000ffff0b7224 */ /* 0x000fe200078e0000 */
[----:B--2---:R-:W-:-:S15]  /*8a090*/  HMMA.16816.F32 R24, R16, R14, R24 ;  /* 0x0000000e1018723c */ /* 0x004fde0000001818 */
[----:B------:R-:W-:-:S08]  /*8a0a0*/  NOP ;  /* 0x0000000000007918 */ /* 0x000fd00000000000 */
[----:B------:R-:W-:Y:S04]  /*8a0b0*/  STL.64 [R1+0x740], R24 ;  /* 0x0007401801007387 */ /* 0x000fe80000100a00 */
[----:B------:R0:W-:Y:S04]  /*8a0c0*/  STL.64 [R1+0x748], R26 ;  /* 0x0007481a01007387 */ /* 0x0001e80000100a00 */
[----:B------:R-:W2:Y:S04]  /*8a0d0*/  LDL.LU R20, [R1+0x81d4] ;  /* 0x0081d40001147983 */ /* 0x000ea80000300800 */
[----:B------:R-:W3:Y:S04]  /*8a0e0*/  LDL.LU R10, [R1] ;  /* 0x00000000010a7983 */ /* 0x000ee80000300800 */
[----:B------:R-:W3:Y:S04]  /*8a0f0*/  LDL.LU R0, [R1+0x81d0] ;  /* 0x0081d00001007983 */ /* 0x000ee80000300800 */
[----:B0-----:R-:W3:Y:S04]  /*8a100*/  LDL.LU R26, [R1+0x80] ;  /* 0x00008000011a7983 */ /* 0x001ee80000300800 */
[----:B------:R-:W3:Y:S01]  /*8a110*/  LDL.LU R27, [R1+0x84] ;  /* 0x00008400011b7983 */ /* 0x000ee20000300800 */
[----:B----4-:R-:W-:-:S03]  /*8a120*/  IMAD.MOV.U32 R24, RZ, RZ, R21 ;  /* 0x000000ffff187224 */ /* 0x010fc600078e0015 */
[----:B------:R-:W4:Y:S01]  /*8a130*/  LDL.LU R21, [R1+0x81cc] ;  /* 0x0081cc0001157983 */ /* 0x000f220000300800 */
[----:B--2---:R-:W-:-:S03]  /*8a140*/  IMAD.MOV.U32 R25, RZ, RZ, R20 ;  /* 0x000000ffff197224 */ /* 0x004fc600078e0014 */
[----:B------:R-:W2:Y:S04]  /*8a150*/  LDL.LU R20, [R1+0x81c8] ;  /* 0x0081c80001147983 */ /* 0x000ea80000300800 */
[----:B---3--:R-:W-:Y:S04]  /*8a160*/  STL.64 [R1+0x8178], R26 ;  /* 0x0081781a01007387 */ /* 0x008fe80000100a00 */
[----:B------:R-:W-:Y:S04]  /*8a170*/  STL.64 [R1+0x8170], R24 ;  /* 0x0081701801007387 */ /* 0x000fe80000100a00 */
[----:B------:R0:W-:Y:S04]  /*8a180*/  STL.64 [R1+0x8040], R10 ;  /* 0x0080400a01007387 */ /* 0x0001e80000100a00 */
[----:B0-----:R-:W3:Y:S04]  /*8a190*/  LDL.LU R10, [R1+0x18] ;  /* 0x00001800010a7983 */ /* 0x001ee80000300800 */
[----:B------:R-:W3:Y:S04]  /*8a1a0*/  LDL.LU R11, [R1+0x1c] ;  /* 0x00001c00010b7983 */ /* 0x000ee80000300800 */
[----:B------:R-:W3:Y:S04]  /*8a1b0*/  LDL.LU R26, [R1+0x98] ;  /* 0x00009800011a7983 */ /* 0x000ee80000300800 */
[----:B------:R-:W3:Y:S01]  /*8a1c0*/  LDL.LU R27, [R1+0x9c] ;  /* 0x00009c00011b7983 */ /* 0x000ee20000300800 */
[----:B----4-:R-:W-:-:S02]  /*8a1d0*/  IMAD.MOV.U32 R25, RZ, RZ, R21 ;  /* 0x000000ffff197224 */ /* 0x010fc400078e0015 */
[----:B--2---:R-:W-:Y:S02]  /*8a1e0*/  IMAD.MOV.U32 R24, RZ, RZ, R20 ;  /* 0x000000ffff187224 */ /* 0x004fe400078e0014 */
[----:B------:R-:W2:Y:S04]  /*8a1f0*/  LDL.LU R20, [R1+0x81c4] ;  /* 0x0081c40001147983 */ /* 0x000ea80000300800 */
[----:B------:R-:W2:Y:S04]  /*8a200*/  LDL.LU R21, [R1+0x81c0] ;  /* 0x0081c00001157983 */ /* 0x000ea80000300800 */
[----:B---3--:R0:W-:Y:S04]  /*8a210*/  STL.64 [R1+0x8190], R26 ;  /* 0x0081901a01007387 */ /* 0x0081e80000100a00 */
[----:B0-----:R-:W3:Y:S04]  /*8a220*/  LDL R26, [R1+0xa8] ;  /* 0x0000a800011a7983 */ /* 0x001ee80000100800 */
[----:B------:R-:W3:Y:S04]  /*8a230*/  LDL R27, [R1+0xac] ;  /* 0x0000ac00011b7983 */ /* 0x000ee80000100800 */
[----:B------:R0:W-:Y:S04]  /*8a240*/  STL.64 [R1+0x8038], R8 ;  /* 0x0080380801007387 */ /* 0x0001e80000100a00 */
[----:B------:R1:W-:Y:S04]  /*8a250*/  STL.64 [R1+0x8050], R10 ;  /* 0x0080500a01007387 */ /* 0x0003e80000100a00 */
[----:B0-----:R-:W2:Y:S04]  /*8a260*/  LDL.LU.64 R8, [R1+0xc50] ;  /* 0x000c500001087983 */ /* 0x001ea80000300a00 */
[----:B-1----:R-:W2:Y:S01]  /*8a270*/  LDL.LU.64 R10, [R1+0xc58] ;  /* 0x000c5800010a7983 */ /* 0x002ea20000300a00 */
[----:B------:R-:W-:-:S02]  /*8a280*/  F2FP.F16.E5M2.UNPACK_B R6, R6 ;  /* 0x00000006ff06723e */ /* 0x000fc400020004ff */
[----:B------:R-:W-:Y:S02]  /*8a290*/  F2FP.F16.E5M2.UNPACK_B R7, R7 ;  /* 0x00000007ff07723e */ /* 0x000fe400020004ff */
[----:B------:R-:W-:Y:S02]  /*8a2a0*/  F2FP.F16.E5M2.UNPACK_B R4, R4 ;  /* 0x00000004ff04723e */ /* 0x000fe400020004ff */
[----:B------:R-:W-:Y:S01]  /*8a2b0*/  F2FP.F16.E5M2.UNPACK_B R5, R5 ;  /* 0x00000005ff05723e */ /* 0x000fe200020004ff */
[----:B------:R-:W-:Y:S04]  /*8a2c0*/  STL.64 [R1+0x7fd0], R14 ;  /* 0x007fd00e01007387 */ /* 0x000fe80000100a00 */
[----:B------:R-:W-:Y:S04]  /*8a2d0*/  STL.64 [R1+0x7fc8], R12 ;  /* 0x007fc80c01007387 */ /* 0x000fe80000100a00 */
[----:B------:R-:W-:Y:S04]  /*8a2e0*/  STL.64 [R1+0x81b0], R6 ;  /* 0x0081b00601007387 */ /* 0x000fe80000100a00 */
[----:B------:R0:W-:Y:S04]  /*8a2f0*/  STL.64 [R1+0x81a8], R4 ;  /* 0x0081a80401007387 */ /* 0x0001e80000100a00 */
[----:B0-----:R-:W3:Y:S04]  /*8a300*/  LDL.LU.64 R4, [R1+0x9f0] ;  /* 0x0009f00001047983 */ /* 0x001ee80000300a00 */
[----:B------:R-:W3:Y:S01]  /*8a310*/  LDL.LU.64 R6, [R1+0x9f8] ;  /* 0x0009f80001067983 */ /* 0x000ee20000300a00 */
[----:B--2---:R-:W-:-:S15]  /*8a320*/  HMMA.16816.F32 R8, R16, R20, R8 ;  /* 0x000000141008723c */ /* 0x004fde0000001808 */
[----:B------:R-:W-:-:S08]  /*8a330*/  NOP ;  /* 0x0000000000007918 */ /* 0x000fd00000000000 */
[----:B------:R0:W-:Y:S04]  /*8a340*/  STL.64 [R1+0x950], R8 ;  /* 0x0009500801007387 */ /* 0x0001e80000100a00 */
[----:B------:R-:W-:Y:S04]  /*8a350*/  STL.64 [R1+0x958], R10 ;  /* 0x0009580a01007387 */ /* 0x000fe80000100a00 */
[----:B0-----:R-:W2:Y:S04]  /*8a360*/  LDL.LU R8, [R1+0x20] ;  /* 0x0000200001087983 */ /* 0x001ea80000300800 */
[----:B------:R-:W2:Y:S04]  /*8a370*/  LDL.LU R9, [R1+0x24] ;  /* 0x0000240001097983 */ /* 0x000ea80000300800 */
[----:B--2---:R-:W-:Y:S04]  /*8a380*/  STL.64 [R1+0x8068], R8 ;  /* 0x0080680801007387 */ /* 0x004fe80000100a00 */
[----:B------:R0:W-:Y:S04]  /*8a390*/  STL.64 [R1+0x8010], R22 ;  /* 0x0080101601007387 */ /* 0x0001e80000100a00 */
[----:B0-----:R-:W2:Y:S01]  /*8a3a0*/  LDL.LU R22, [R1+0x10] ;  /* 0x0000100001167983 */ /* 0x001ea20000300800 */
[----:B------:R-:W-:-:S03]  /*8a3b0*/  IMAD.MOV.U32 R23, RZ, RZ, R0 ;  /* 0x000000ffff177224 */ /* 0x000fc600078e0000 */
[----:B------:R-:W4:Y:S04]  /*8a3c0*/  LDL.LU R0, [R1+0x81bc] ;  /* 0x0081bc0001007983 */ /* 0x000f280000300800 */
[----:B------:R-:W3:Y:S04]  /*8a3d0*/  LDL.LU.64 R12, [R1+0x8f0] ;  /* 0x0008f000010c7983 */ /* 0x000ee80000300a00 */
[----:B------:R-:W2:Y:S04]  /*8a3e0*/  LDL.LU.64 R14, [R1+0x8f8] ;  /* 0x0008f800010e7983 */ /* 0x000ea80000300a00 */
[----:B--2---:R-:W-:Y:S04]  /*8a3f0*/  STL.64 [R1+0x8188], R14 ;  /* 0x0081880e01007387 */ /* 0x004fe80000100a00 */
[----:B---3--:R0:W-:Y:S04]  /*8a400*/  STL.64 [R1+0x8180], R12 ;  /* 0x0081800c01007387 */ /* 0x0081e80000100a00 */
[----:B0-----:R-:W2:Y:S04]  /*8a410*/  LDL.LU.64 R12, [R1+0x9d0] ;  /* 0x0009d000010c7983 */ /* 0x001ea80000300a00 */
[----:B------:R-:W3:Y:S01]  /*8a420*/  LDL.LU.64 R14, [R1+0x9d8] ;  /* 0x0009d800010e7983 */ /* 0x000ee20000300a00 */
[----:B----4-:R-:W-:-:S03]  /*8a430*/  IMAD.MOV.U32 R11, RZ, RZ, R0 ;  /* 0x000000ffff0b7224 */ /* 0x010fc600078e0000 */
[----:B---3--:R-:W-:Y:S04]  /*8a440*/  STL.64 [R1+0x81a0], R14 ;  /* 0x0081a00e01007387 */ /* 0x008fe80000100a00 */
[----:B--2---:R0:W-:Y:S04]  /*8a450*/  STL.64 [R1+0x8198], R12 ;  /* 0x0081980c01007387 */ /* 0x0041e80000100a00 */
[----:B0-----:R-:W2:Y:S04]  /*8a460*/  LDL.LU.64 R12, [R1+0x9e0] ;  /* 0x0009e000010c7983 */ /* 0x001ea80000300a00 */
[----:B------:R-:W2:Y:S04]  /*8a470*/  LDL.LU.64 R14, [R1+0x9e8] ;  /* 0x0009e800010e7983 */ /* 0x000ea80000300a00 */
[----:B------:R-:W3:Y:S01]  /*8a480*/  LDL.LU R10, [R1+0x28] ;  /* 0x00002800010a7983 */ /* 0x000ee20000300800 */
[----:B------:R-:W-:Y:S03]  /*8a490*/  HMMA.16816.F32 R16, R16, R26, R4 ;  /* 0x0000001a1010723c */ /* 0x000fe60000001804 */
[----:B------:R-:W4:Y:S04]  /*8a4a0*/  LDL.LU R0, [R1+0x81b8] ;  /* 0x0081b80001007983 */ /* 0x000f280000300800 */
[----:B---3--:R0:W-:Y:S04]  /*8a4b0*/  STL.64 [R1+0x8080], R10 ;  /* 0x0080800a01007387 */ /* 0x0081e80000100a00 */
[----:B0-----:R-:W3:Y:S04]  /*8a4c0*/  LDL.LU R10, [R1+0x90] ;  /* 0x00009000010a7983 */ /* 0x001ee80000300800 */
[----:B------:R-:W3:Y:S04]  /*8a4d0*/  LDL.LU R11, [R1+0x94] ;  /* 0x00009400010b7983 */ /* 0x000ee80000300800 */
[----:B------:R0:W-:Y:S04]  /*8a4e0*/  STL.64 [R1+0x8008], R20 ;  /* 0x0080081401007387 */ /* 0x0001e80000100a00 */
[----:B------:R1:W-:Y:S04]  /*8a4f0*/  STL.64 [R1+0x8048], R22 ;  /* 0x0080481601007387 */ /* 0x0003e80000100a00 */
[----:B0-----:R-:W4:Y:S04]  /*8a500*/  LDL.LU.64 R20, [R1+0x900] ;  /* 0x0009000001147983 */ /* 0x001f280000300a00 */
[----:B-1----:R-:W4:Y:S04]  /*8a510*/  LDL.LU.64 R22, [R1+0x908] ;  /* 0x0009080001167983 */ /* 0x002f280000300a00 */
[----:B------:R-:W2:Y:S04]  /*8a520*/  LDL.LU.64 R6, [R1+0x81b0] ;  /* 0x0081b00001067983 */ /* 0x000ea80000300a00 */
[----:B------:R-:W2:Y:S04]  /*8a530*/  LDL.LU.64 R4, [R1+0x81a8] ;  /* 0x0081a80001047983 */ /* 0x000ea80000300a00 */
[----:B------:R0:W-:Y:S04]  /*8a540*/  STL.64 [R1+0x940], R16 ;  /* 0x0009401001007387 */ /* 0x0001e80000100a00 */
[----:B------:R1:W-:Y:S04]  /*8a550*/  STL.64 [R1+0x948], R18 ;  /* 0x0009481201007387 */ /* 0x0003e80000100a00 */
[----:B0-----:R-:W3:Y:S04]  /*8a560*/  LDL.LU.64 R16, [R1+0x9b0] ;  /* 0x0009b00001107983 */ /* 0x001ee80000300a00 */
[----:B-1----:R-:W3:Y:S04]  /*8a570*/  LDL.LU.64 R18, [R1+0x9b8] ;  /* 0x0009b80001127983 */ /* 0x002ee80000300a00 */
[----:B------:R-:W4:Y:S04]  /*8a580*/  LDL.LU R8, [R1+0x30] ;  /* 0x0000300001087983 */ /* 0x000f280000300800 */
[----:B------:R-:W4:Y:S01]  /*8a590*/  LDL.LU R9, [R1+0x34] ;  /* 0x0000340001097983 */ /* 0x000f220000300800 */
[----:B--2---:R-:W-:Y:S03]  /*8a5a0*/  HMMA.16816.F32 R24, R4, R24, R12 ;  /* 0x000000180418723c */ /* 0x004fe6000000180c */
[----:B----4-:R-:W-:Y:S04]  /*8a5b0*/  STL.64 [R1+0x8098], R8 ;  /* 0x0080980801007387 */ /* 0x010fe80000100a00 */
[----:B------:R-:W2:Y:S04]  /*8a5c0*/  LDL.LU.64 R14, [R1+0x81a0] ;  /* 0x0081a000010e7983 */ /* 0x000ea80000300a00 */
[----:B------:R-:W2:-:S12]  /*8a5d0*/  LDL.LU.64 R12, [R1+0x8198] ;  /* 0x00819800010c7983 */ /* 0x000e980000300a00 */
[----:B------:R-:W-:Y:S04]  /*8a5e0*/  STL.64 [R1+0x930], R24 ;  /* 0x0009301801007387 */ /* 0x000fe80000100a00 */
[----:B------:R0:W-:Y:S04]  /*8a5f0*/  STL.64 [R1+0x938], R26 ;  /* 0x0009381a01007387 */ /* 0x0001e80000100a00 */
[----:B0-----:R-:W2:Y:S01]  /*8a600*/  LDL.LU.64 R26, [R1+0x8190] ;  /* 0x00819000011a7983 */ /* 0x001ea20000300a00 */
[C---:B---3--:R-:W-:Y:S06]  /*8a610*/  HMMA.16816.F32 R16, R4.reuse, R10, R16 ;  /* 0x0000000a0410723c */ /* 0x048fec0000001810 */
[----:B--2---:R-:W-:Y:S01]  /*8a620*/  HMMA.16816.F32 R24, R4, R26, R12 ;  /* 0x0000001a0418723c */ /* 0x004fe2000000180c */
[----:B------:R-:W2:Y:S04]  /*8a630*/  LDL.LU.64 R14, [R1+0x8188] ;  /* 0x00818800010e7983 */ /* 0x000ea80000300a00 */
[----:B------:R-:W2:-:S15]  /*8a640*/  LDL.LU.64 R12, [R1+0x8180] ;  /* 0x00818000010c7983 */ /* 0x000e9e0000300a00 */
[----:B------:R-:W-:-:S03]  /*8a650*/  NOP ;  /* 0x0000000000007918 */ /* 0x000fc60000000000 */
[----:B------:R-:W-:Y:S04]  /*8a660*/  STL.64 [R1+0x920], R24 ;  /* 0x0009201801007387 */ /* 0x000fe80000100a00 */
[----:B------:R0:W-:Y:S04]  /*8a670*/  STL.64 [R1+0x928], R26 ;  /* 0x0009281a01007387 */ /* 0x0001e80000100a00 */
[----:B0-----:R-:W2:Y:S04]  /*8a680*/  LDL.LU.64 R26, [R1+0x8178] ;  /* 0x00817800011a7983 */ /* 0x001ea80000300a00 */
[----:B------:R-:W3:Y:S04]  /*8a690*/  LDL.LU.64 R24, [R1+0x8170] ;  /* 0x0081700001187983 */ /* 0x000ee80000300a00 */
[----:B------:R-:W4:Y:S04]  /*8a6a0*/  LDL.LU R10, [R1+0x38] ;  /* 0x00003800010a7983 */ /* 0x000f280000300800 */
[----:B------:R-:W-:Y:S04]  /*8a6b0*/  STL.64 [R1+0x910], R16 ;  /* 0x0009101001007387 */ /* 0x000fe80000100a00 */
[----:B------:R3:W-:Y:S01]  /*8a6c0*/  STL.64 [R1+0x918], R18 ;  /* 0x0009181201007387 */ /* 0x0007e20000100a00 */
[----:B------:R-:W-:-:S03]  /*8a6d0*/  IMAD.MOV.U32 R11, RZ, RZ, R0 ;  /* 0x000000ffff0b7224 */ /* 0x000fc600078e0000 */
[----:B------:R-:W4:Y:S01]  /*8a6e0*/  LDL.LU R0, [R1+0x8168] ;  /* 0x0081680001007983 */ /* 0x000f220000300800 */
[C---:B--2---:R-:W-:Y:S06]  /*8a6f0*/  HMMA.16816.F32 R12, R4.reuse, R26, R12 ;  /* 0x0000001a040c723c */ /* 0x044fec000000180c */
[----:B---3--:R-:W-:Y:S01]  /*8a700*/  HMMA.16816.F32 R16, R4, R24, R20 ;  /* 0x000000180410723c */ /* 0x008fe20000001814 */
[----:B----4-:R0:W-:Y:S04]  /*8a710*/  STL.64 [R1+0x80b0], R10 ;  /* 0x0080b00a01007387 */ /* 0x0101e80000100a00 */
[----:B------:R-:W2:-:S15]  /*8a720*/  LDL.LU R8, [R1+0x40] ;  /* 0x0000400001087983 */ /* 0x000e9e0000300800 */
[----:B------:R-:W-:-:S03]  /*8a730*/  NOP ;  /* 0x0000000000007918 */ /* 0x000fc60000000000 */
[----:B------:R-:W-:Y:S04]  /*8a740*/  STL.64 [R1+0x900], R16 ;  /* 0x0009001001007387 */ /* 0x000fe80000100a00 */
[----:B------:R-:W-:Y:S04]  /*8a750*/  STL.64 [R1+0x908], R18 ;  /* 0x0009081201007387 */ /* 0x000fe80000100a00 */
[----:B------:R-:W-:Y:S04]  /*8a760*/  STL.64 [R1+0x8f0], R12 ;  /* 0x0008f00c01007387 */ /* 0x000fe80000100a00 */
[----:B------:R-:W-:Y:S04]  /*8a770*/  STL.64 [R1+0x8f8], R14 ;  /* 0x0008f80e01007387 */ /* 0x000fe80000100a00 */
[----:B------:R-:W2:Y:S04]  /*8a780*/  LDL.LU R9, [R1+0x44] ;  /* 0x0000440001097983 */ /* 0x000ea80000300800 */
[----:B0-----:R-:W3:Y:S04]  /*8a790*/  LDL.LU R10, [R1+0x48] ;  /* 0x00004800010a7983 */ /* 0x001ee80000300800 */
[----:B------:R-:W3:Y:S04]  /*8a7a0*/  LDL.LU R11, [R1+0x4c] ;  /* 0x00004c00010b7983 */ /* 0x000ee80000300800 */
[----:B--2---:R0:W-:Y:S02]  /*8a7b0*/  STL.64 [R1+0x80c8], R8 ;  /* 0x0080c80801007387 */ /* 0x0041e40000100a00 */
[----:B0-----:R-:W-:-:S02]  /*8a7c0*/  IMAD.MOV.U32 R8, RZ, RZ, R0 ;  /* 0x000000ffff087224 */ /* 0x001fc400078e0000 */
[----:B------:R-:W2:Y:S04]  /*8a7d0*/  LDL.LU R0, [R1+0x8164] ;  /* 0x0081640001007983 */ /* 0x000ea80000300800 */
[----:B------:R-:W4:Y:S04]  /*8a7e0*/  LDL.LU R9, [R1+0x54] ;  /* 0x0000540001097983 */ /* 0x000f280000300800 */
[----:B---3--:R0:W-:Y:S04]  /*8a7f0*/  STL.64 [R1+0x80e0], R10 ;  /* 0x0080e00a01007387 */ /* 0x0081e80000100a00 */
[----:B0-----:R-:W3:Y:S04]  /*8a800*/  LDL.LU R10, [R1+0x58] ;  /* 0x00005800010a7983 */ /* 0x001ee80000300800 */
[----:B------:R-:W3:Y:S04]  /*8a810*/  LDL.LU R11, [R1+0x5c] ;  /* 0x00005c00010b7983 */ /* 0x000ee80000300800 */
[----:B----4-:R0:W-:Y:S04]  /*8a820*/  STL.64 [R1+0x80f8], R8 ;  /* 0x0080f80801007387 */ /* 0x0101e80000100a00 */
[----:B0-----:R-:W4:Y:S01]  /*8a830*/  LDL.LU R8, [R1+0x60] ;  /* 0x0000600001087983 */ /* 0x001f220000300800 */
[----:B--2---:R-:W-:-:S03]  /*8a840*/  IMAD.MOV.U32 R9, RZ, RZ, R0 ;  /* 0x000000ffff097224 */ /* 0x004fc600078e0000 */
[----:B------:R-:W2:Y:S04]  /*8a850*/  LDL.LU R0, [R1+0x8160] ;  /* 0x0081600001007983 */ /* 0x000ea80000300800 */
[----:B------:R-:W3:Y:S04]  /*8a860*/  LDL.LU R14, [R1+0x68] ;  /* 0x00006800010e7983 */ /* 0x000ee80000300800 */
[----:B------:R-:W3:Y:S04]  /*8a870*/  LDL.LU R15, [R1+0x6c] ;  /* 0x00006c00010f7983 */ /* 0x000ee80000300800 */
[----:B------:R-:W4:Y:S04]  /*8a880*/  LDL.LU R12, [R1+0x70] ;  /* 0x00007000010c7983 */ /* 0x000f280000300800 */
[----:B------:R-:W4:Y:S04]  /*8a890*/  LDL.LU R13, [R1+0x74] ;  /* 0x00007400010d7983 */ /* 0x000f280000300800 */
[----:B---3--:R0:W-:Y:S04]  /*8a8a0*/  STL.64 [R1+0x8130], R14 ;  /* 0x0081300e01007387 */ /* 0x0081e80000100a00 */
[----:B0-----:R-:W3:Y:S04]  /*8a8b0*/  LDL.LU R14, [R1+0x78] ;  /* 0x00007800010e7983 */ /* 0x001ee80000300800 */
[----:B----4-:R-:W-:Y:S04]  /*8a8c0*/  STL.64 [R1+0x8148], R12 ;  /* 0x0081480c01007387 */ /* 0x010fe80000100a00 */
[----:B------:R-:W-:Y:S04]  /*8a8d0*/  STL.64 [R1+0x8110], R10 ;  /* 0x0081100a01007387 */ /* 0x000fe80000100a00 */
[----:B------:R0:W-:Y:S04]  /*8a8e0*/  STL.64 [R1+0x8128], R8 ;  /* 0x0081280801007387 */ /* 0x0001e80000100a00 */
[----:B0-----:R-:W4:Y:S04]  /*8a8f0*/  LDL.LU.64 R8, [R1+0x8c0] ;  /* 0x0008c00001087983 */ /* 0x001f280000300a00 */
[----:B------:R-:W2:Y:S04]  /*8a900*/  LDL.LU.64 R10, [R1+0x8c8] ;  /* 0x0008c800010a7983 */ /* 0x000ea80000300a00 */
[----:B--2---:R-:W-:Y:S04]  /*8a910*/  STL.64 [R1+0x8140], R10 ;  /* 0x0081400a01007387 */ /* 0x004fe80000100a00 */
[----:B----4-:R0:W-:Y:S04]  /*8a920*/  STL.64 [R1+0x8138], R8 ;  /* 0x0081380801007387 */ /* 0x0101e80000100a00 */
[----:B0-----:R-:W2:Y:S04]  /*8a930*/  LDL.LU.64 R8, [R1+0x990] ;  /* 0x0009900001087983 */ /* 0x001ea80000300a00 */
[----:B------:R-:W4:Y:S04]  /*8a940*/  LDL.LU.64 R10, [R1+0x998] ;  /* 0x00099800010a7983 */ /* 0x000f280000300a00 */
[----:B----4-:R-:W-:Y:S04]  /*8a950*/  STL.64 [R1+0x8158], R10 ;  /* 0x0081580a01007387 */ /* 0x010fe80000100a00 */
[----:B--2---:R0:W-:Y:S04]  /*8a960*/  STL.64 [R1+0x8150], R8 ;  /* 0x0081500801007387 */ /* 0x0041e80000100a00 */
[----:B0-----:R-:W3:Y:S04]  /*8a970*/  LDL.LU.64 R8, [R1+0x9a0] ;  /* 0x0009a00001087983 */ /* 0x001ee80000300a00 */
[----:B------:R-:W3:Y:S04]  /*8a980*/  LDL.LU.64 R10, [R1+0x9a8] ;  /* 0x0009a800010a7983 */ /* 0x000ee80000300a00 */
[----:B------:R-:W2:Y:S04]  /*8a990*/  LDL.LU.64 R20, [R1+0x790] ;  /* 0x0007900001147983 */ /* 0x000ea80000300a00 */
        /* <DEDUP_REMOVED lines=29> */
[----:B------:R-:W-:-:S07]  /*8ab70*/  IMAD.MOV.U32 R15, RZ, RZ, R0 ;  /* 0x000000ffff0f7224 */ /* 0x000fce00078e0000 */
[C---:B---3--:R-:W-:Y:S01]  /*8ab80*/  HMMA.16816.F32 R12, R4.reuse, R14, R8 ;  /* 0x0000000e040c723c */ /* 0x048fe20000001808 */
[----:B----4-:R-:W-:Y:S04]  /*8ab90*/  STL.64 [R1+0x8108], R22 ;  /* 0x0081081601007387 */ /* 0x010fe80000100a00 */
[----:B--2---:R0:W-:Y:S04]  /*8aba0*/  STL.64 [R1+0x8100], R20 ;  /* 0x0081001401007387 */ /* 0x0041e80000100a00 */
[----:B0-----:R-:W2:Y:S04]  /*8abb0*/  LDL.LU.64 R20, [R1+0x980] ;  /* 0x0009800001147983 */ /* 0x001ea80000300a00 */
[----:B------:R-:W3:Y:S04]  /*8abc0*/  LDL.LU.64 R22, [R1+0x988] ;  /* 0x0009880001167983 */ /* 0x000ee80000300a00 */
[----:B---3--:R-:W-:Y:S04]  /*8abd0*/  STL.64 [R1+0x8120], R22 ;  /* 0x0081201601007387 */ /* 0x008fe80000100a00 */
[----:B--2---:R0:W-:Y:S04]  /*8abe0*/  STL.64 [R1+0x8118], R20 ;  /* 0x0081181401007387 */ /* 0x0041e80000100a00 */
[----:B0-----:R-:W2:Y:S04]  /*8abf0*/  LDL.LU.64 R20, [R1+0x8b0] ;  /* 0x0008b00001147983 */ /* 0x001ea80000300a00 */
[----:B------:R-:W2:Y:S04]  /*8ac00*/  LDL.LU.64 R22, [R1+0x8b8] ;  /* 0x0008b80001167983 */ /* 0x000ea80000300a00 */
[----:B------:R-:W3:Y:S04]  /*8ac10*/  LDL.LU.64 R24, [R1+0x780] ;  /* 0x0007800001187983 */ /* 0x000ee80000300a00 */
[----:B------:R-:W3:Y:S04]  /*8ac20*/  LDL.LU.64 R26, [R1+0x788] ;  /* 0x00078800011a7983 */ /* 0x000ee80000300a00 */
[----:B------:R-:W4:Y:S04]  /*8ac30*/  LDL.LU.64 R16, [R1+0x770] ;  /* 0x0007700001107983 */ /* 0x000f280000300a00 */
[----:B------:R-:W4:Y:S04]  /*8ac40*/  LDL.LU.64 R18, [R1+0x778] ;  /* 0x0007780001127983 */ /* 0x000f280000300a00 */
[----:B------:R-:W2:Y:S04]  /*8ac50*/  LDL.LU.64 R10, [R1+0x8158] ;  /* 0x00815800010a7983 */ /* 0x000ea80000300a00 */
[----:B------:R-:W2:Y:S04]  /*8ac60*/  LDL.LU.64 R8, [R1+0x8150] ;  /* 0x0081500001087983 */ /* 0x000ea80000300a00 */
        /* <DEDUP_REMOVED lines=11> */
[----:B------:R-:W2:-:S15]  /*8ad20*/  LDL.LU.64 R8, [R1+0x8128] ;  /* 0x0081280001087983 */ /* 0x000e9e0000300a00 */
[----:B------:R-:W-:-:S06]  /*8ad30*/  NOP ;  /* 0x0000000000007918 */ /* 0x000fcc0000000000 */
[----:B------:R0:W-:Y:S04]  /*8ad40*/  STL.64 [R1+0x8c0], R12 ;  /* 0x0008c00c01007387 */ /* 0x0001e80000100a00 */
[----:B------:R1:W-:Y:S04]  /*8ad50*/  STL.64 [R1+0x8c8], R14 ;  /* 0x0008c80e01007387 */ /* 0x0003e80000100a00 */
[----:B0-----:R-:W4:Y:S04]  /*8ad60*/  LDL.LU.64 R12, [R1+0x760] ;  /* 0x00076000010c7983 */ /* 0x001f280000300a00 */
[----:B-1----:R-:W4:Y:S01]  /*8ad70*/  LDL.LU.64 R14, [R1+0x768] ;  /* 0x00076800010e7983 */ /* 0x002f220000300a00 */
        /* <DEDUP_REMOVED lines=64> */
[----:B------:R-:W3:-:S15]  /*8b180*/  LDL.LU.64 R22, [R1+0x8048] ;  /* 0x0080480001167983 */ /* 0x000ede0000300a00 */
[----:B------:R-:W-:-:S06]  /*8b190*/  NOP ;  /* 0x0000000000007918 */ /* 0x000fcc0000000000 */
[----:B------:R-:W-:Y:S04]  /*8b1a0*/  STL.64 [R1+0x820], R8 ;  /* 0x0008200801007387 */ /* 0x000fe80000100a00 */
[----:B------:R0:W-:Y:S04]  /*8b1b0*/  STL.64 [R1+0x828], R10 ;  /* 0x0008280a01007387 */ /* 0x0001e80000100a00 */
[----:B0-----:R-:W2:Y:S04]  /*8b1c0*/  LDL.LU.64 R10, [R1+0x8040] ;  /* 0x00804000010a7983 */ /* 0x001ea80000300a00 */
[----:B------:R-:W4:Y:S01]  /*8b1d0*/  LDL.LU.64 R8, [R1+0x8038] ;  /* 0x0080380001087983 */ /* 0x000f220000300a00 */
[----:B---3--:R-:W-:Y:S03]  /*8b1e0*/  HMMA.16816.F32 R20, R4, R22, R24 ;  /* 0x000000160414723c */ /* 0x008fe60000001818 */
[----:B------:R-:W3:Y:S04]  /*8b1f0*/  LDL.LU.64 R26, [R1+0x8030] ;  /* 0x00803000011a7983 */ /* 0x000ee80000300a00 */
[----:B------:R-:W3:-:S15]  /*8b200*/  LDL.LU.64 R24, [R1+0x8028] ;  /* 0x0080280001187983 */ /* 0x000ede0000300a00 */
[----:B------:R-:W-:-:S01]  /*8b210*/  NOP ;  /* 0x0000000000007918 */ /* 0x000fc20000000000 */
[----:B------:R-:W-:Y:S04]  /*8b220*/  STL.64 [R1+0x810], R20 ;  /* 0x0008101401007387 */ /* 0x000fe80000100a00 */
[----:B------:R4:W-:Y:S02]  /*8b230*/  STL.64 [R1+0x818], R22 ;  /* 0x0008181601007387 */ /* 0x0009e40000100a00 */
[C---:B----4-:R-:W-:Y:S02]  /*8b240*/  HMMA.16816.F32 R20, R4.reuse, R8, R16 ;  /* 0x000000080414723c */ /* 0x050fe40000001810 */
[----:B------:R-:W4:Y:S04]  /*8b250*/  LDL.LU.64 R16, [R1+0x5d0] ;  /* 0x0005d00001107983 */ /* 0x000f280000300a00 */
[----:B------:R-:W3:Y:S01]  /*8b260*/  LDL.LU.64 R18, [R1+0x5d8] ;  /* 0x0005d80001127983 */ /* 0x000ee20000300a00 */
[----:B--2---:R-:W-:-:S15]  /*8b270*/  HMMA.16816.F32 R8, R4, R10, R12 ;  /* 0x0000000a0408723c */ /* 0x004fde000000180c */
[----:B------:R-:W-:-:S01]  /*8b280*/  NOP ;  /* 0x0000000000007918 */ /* 0x000fc20000000000 */
[----:B------:R-:W-:Y:S04]  /*8b290*/  STL.64 [R1+0x800], R20 ;  /* 0x0008001401007387 */ /* 0x000fe80000100a00 */
[----:B------:R-:W-:Y:S04]  /*8b2a0*/  STL.64 [R1+0x808], R22 ;  /* 0x0008081601007387 */ /* 0x000fe80000100a00 */
[----:B---3--:R-:W-:Y:S04]  /*8b2b0*/  STL.64 [R1+0x7fc0], R18 ;  /* 0x007fc01201007387 */ /* 0x008fe80000100a00 */
[----:B----4-:R0:W-:Y:S04]  /*8b2c0*/  STL.64 [R1+0x7fb8], R16 ;  /* 0x007fb81001007387 */ /* 0x0101e80000100a00 */
[----:B0-----:R-:W2:Y:S04]  /*8b2d0*/  LDL.LU.64 R16, [R1+0x750] ;  /* 0x0007500001107983 */ /* 0x001ea80000300a00 */
[----:B------:R-:W2:Y:S04]  /*8b2e0*/  LDL.LU.64 R18, [R1+0x758] ;  /* 0x0007580001127983 */ /* 0x000ea80000300a00 */
[----:B------:R-:W-:Y:S04]  /*8b2f0*/  STL.64 [R1+0x7f0], R8 ;  /* 0x0007f00801007387 */ /* 0x000fe80000100a00 */
[----:B------:R-:W-:Y:S04]  /*8b300*/  STL.64 [R1+0x7f8], R10 ;  /* 0x0007f80a01007387 */ /* 0x000fe80000100a00 */
[----:B------:R-:W3:Y:S04]  /*8b310*/  LDL.LU.64 R20, [R1+0x670] ;  /* 0x0006700001147983 */ /* 0x000ee80000300a00 */
[----:B------:R-:W4:Y:S04]  /*8b320*/  LDL.LU.64 R22, [R1+0x678] ;  /* 0x0006780001167983 */ /* 0x000f280000300a00 */
[----:B----4-:R-:W-:Y:S04]  /*8b330*/  STL.64 [R1+0x8020], R22 ;  /* 0x0080201601007387 */ /* 0x010fe80000100a00 */
[----:B---3--:R0:W-:Y:S04]  /*8b340*/  STL.64 [R1+0x8018], R20 ;  /* 0x0080181401007387 */ /* 0x0081e80000100a00 */
[----:B0-----:R-:W3:Y:S04]  /*8b350*/  LDL.LU.64 R20, [R1+0x6a0] ;  /* 0x0006a00001147983 */ /* 0x001ee80000300a00 */
[----:B------:R-:W3:Y:S04]  /*8b360*/  LDL.LU.64 R22, [R1+0x6a8] ;  /* 0x0006a80001167983 */ /* 0x000ee80000300a00 */
[----:B------:R-:W4:Y:S04]  /*8b370*/  LDL.LU.64 R8, [R1+0x630] ;  /* 0x0006300001087983 */ /* 0x000f280000300a00 */
[----:B------:R-:W3:Y:S01]  /*8b380*/  LDL.LU.64 R10, [R1+0x638] ;  /* 0x00063800010a7983 */ /* 0x000ee20000300a00 */
[C---:B--2---:R-:W-:Y:S03]  /*8b390*/  HMMA.16816.F32 R16, R4.reuse, R28, R16 ;  /* 0x0000001c0410723c */ /* 0x044fe60000001810 */
[----:B---3--:R-:W-:Y:S04]  /*8b3a0*/  STL.64 [R1+0x8000], R10 ;  /* 0x0080000a01007387 */ /* 0x008fe80000100a00 */
[----:B----4-:R0:W-:Y:S04]  /*8b3b0*/  STL.64 [R1+0x7ff8], R8 ;  /* 0x007ff80801007387 */ /* 0x0101e80000100a00 */
[----:B0-----:R-:W2:Y:S04]  /*8b3c0*/  LDL.LU.64 R8, [R1+0x650] ;  /* 0x0006500001087983 */ /* 0x001ea80000300a00 */
[----:B------:R-:W2:Y:S04]  /*8b3d0*/  LDL.LU.64 R10, [R1+0x658] ;  /* 0x00065800010a7983 */ /* 0x000ea80000300a00 */
[----:B------:R-:W3:Y:S04]  /*8b3e0*/  LDL.LU.64 R12, [R1+0x570] ;  /* 0x00057000010c7983 */ /* 0x000ee80000300a00 */
[----:B------:R-:W4:Y:S01]  /*8b3f0*/  LDL.LU.64 R14, [R1+0x578] ;  /* 0x00057800010e7983 */ /* 0x000f220000300a00 */
[C---:B------:R-:W-:Y:S03]  /*8b400*/  HMMA.16816.F32 R20, R4.reuse, R26, R20 ;  /* 0x0000001a0414723c */ /* 0x040fe60000001814 */
[----:B----4-:R-:W-:Y:S04]  /*8b410*/  STL.64 [R1+0x7fe0], R14 ;  /* 0x007fe00e01007387 */ /* 0x010fe80000100a00 */
[----:B---3--:R0:W-:Y:S04]  /*8b420*/  STL.64 [R1+0x7fd8], R12 ;  /* 0x007fd80c01007387 */ /* 0x0081e80000100a00 */
[----:B0-----:R-:W3:Y:S04]  /*8b430*/  LDL.LU.64 R12, [R1+0x600] ;  /* 0x00060000010c7983 */ /* 0x001ee80000300a00 */
[----:B------:R-:W3:Y:S04]  /*8b440*/  LDL.LU.64 R14, [R1+0x608] ;  /* 0x00060800010e7983 */ /* 0x000ee80000300a00 */
[----:B------:R0:W-:Y:S04]  /*8b450*/  STL.64 [R1+0x7e0], R16 ;  /* 0x0007e01001007387 */ /* 0x0001e80000100a00 */
[----:B------:R1:W-:Y:S04]  /*8b460*/  STL.64 [R1+0x7e8], R18 ;  /* 0x0007e81201007387 */ /* 0x0003e80000100a00 */
[----:B0-----:R-:W4:Y:S04]  /*8b470*/  LDL.LU.64 R16, [R1+0x520] ;  /* 0x0005200001107983 */ /* 0x001f280000300a00 */
[----:B-1----:R-:W4:Y:S04]  /*8b480*/  LDL.LU.64 R18, [R1+0x528] ;  /* 0x0005280001127983 */ /* 0x002f280000300a00 */
[----:B------:R-:W4:Y:S04]  /*8b490*/  LDL.LU R28, [R1+0x16ac] ;  /* 0x0016ac00011c7983 */ /* 0x000f280000300800 */
[----:B------:R-:W4:Y:S04]  /*8b4a0*/  LDL.LU R29, [R1+0x16a8] ;  /* 0x0016a800011d7983 */ /* 0x000f280000300800 */
[----:B------:R-:W-:Y:S04]  /*8b4b0*/  STL.64 [R1+0x7d0], R20 ;  /* 0x0007d01401007387 */ /* 0x000fe80000100a00 */
[----:B------:R0:W-:Y:S04]  /*8b4c0*/  STL.64 [R1+0x7d8], R22 ;  /* 0x0007d81601007387 */ /* 0x0001e80000100a00 */
[----:B0-----:R-:W2:Y:S04]  /*8b4d0*/  LDL.LU.64 R22, [R1+0x8020] ;  /* 0x0080200001167983 */ /* 0x001ea80000300a00 */
[----:B------:R-:W2:Y:S04]  /*8b4e0*/  LDL.LU.64 R20, [R1+0x8018] ;  /* 0x0080180001147983 */ /* 0x000ea80000300a00 */
[----:B------:R-:W4:Y:S04]  /*8b4f0*/  LDL.LU R26, [R1+0x16a0] ;  /* 0x0016a000011a7983 */ /* 0x000f280000300800 */
[----:B------:R-:W4:Y:S01]  /*8b500*/  LDL.LU R27, [R1+0x1698] ;  /* 0x00169800011b7983 */ /* 0x000f220000300800 */
[----:B--2---:R-:W-:-:S15]  /*8b510*/  HMMA.16816.F32 R20, R4, R24, R20 ;  /* 0x000000180414723c */ /* 0x004fde0000001814 */
[----:B------:R-:W-:-:S08]  /*8b520*/  NOP ;  /* 0x0000000000007918 */ /* 0x000fd00000000000 */
[----:B------:R-:W-:Y:S04]  /*8b530*/  STL.64 [R1+0x7c0], R20 ;  /* 0x0007c01401007387 */ /* 0x000fe80000100a00 */
[----:B------:R0:W-:Y:S04]  /*8b540*/  STL.64 [R1+0x7c8], R22 ;  /* 0x0007c81601007387 */ /* 0x0001e80000100a00 */
[----:B0-----:R-:W2:Y:S04]  /*8b550*/  LDL.LU.64 R22, [R1+0x8010] ;  /* 0x0080100001167983 */ /* 0x001ea80000300a00 */
[----:B------:R-:W4:Y:S04]  /*8b560*/  LDL.LU.64 R20, [R1+0x8008] ;  /* 0x0080080001147983 */ /* 0x000f280000300a00 */
[----:B------:R-:W4:Y:S04]  /*8b570*/  LDL.LU R24, [R1+0x1690] ;  /* 0x0016900001187983 */ /* 0x000f280000300800 */
[----:B------:R-:W4:Y:S01]  /*8b580*/  LDL.LU R25, [R1+0x168c] ;  /* 0x00168c0001197983 */ /* 0x000f220000300800 */
[----:B--2---:R-:W-:-:S15]  /*8b590*/  HMMA.16816.F32 R8, R4, R22, R8 ;  /* 0x000000160408723c */ /* 0x004fde0000001808 */
[----:B------:R-:W-:-:S08]  /*8b5a0*/  NOP ;  /* 0x0000000000007918 */ /* 0x000fd00000000000 */
        /* <DEDUP_REMOVED lines=11> */
[----:B------:R-:W3:Y:S02]  /*8b660*/  LDL.LU.64 R8, [R1+0x7fe8] ;  /* 0x007fe80001087983 */ /* 0x000ee40000300a00 */
[----:B---3--:R-:W-:-:S15]  /*8b670*/  HMMA.16816.F32 R12, R4, R8, R12 ;  /* 0x00000008040c723c */ /* 0x008fde000000180c */
[----:B------:R-:W-:-:S08]  /*8b680*/  NOP ;  /* 0x0000000000007918 */ /* 0x000fd00000000000 */
[----:B------:R-:W-:Y:S04]  /*8b690*/  STL.64 [R1+0x790], R12 ;  /* 0x0007900c01007387 */ /* 0x000fe80000100a00 */
[----:B------:R0:W-:Y:S04]  /*8b6a0*/  STL.64 [R1+0x798], R14 ;  /* 0x0007980e01007387 */ /* 0x0001e80000100a00 */
[----:B0-----:R-:W2:Y:S04]  /*8b6b0*/  LDL.LU.64 R14, [R1+0x7fe0] ;  /* 0x007fe000010e7983 */ /* 0x001ea80000300a00 */
[----:B------:R-:W2:Y:S02]  /*8b6c0*/  LDL.LU.64 R12, [R1+0x7fd8] ;  /* 0x007fd800010c7983 */ /* 0x000ea40000300a00 */
[----:B--2---:R-:W-:Y:S02]  /*8b6d0*/  HMMA.16816.F32 R8, R4, R10, R12 ;  /* 0x0000000a0408723c */ /* 0x004fe4000000180c */
[----:B------:R-:W2:Y:S04]  /*8b6e0*/  LDL.LU.64 R14, [R1+0x7fd0] ;  /* 0x007fd000010e7983 */ /* 0x000ea80000300a00 */
[----:B------:R-:W4:-:S15]  /*8b6f0*/  LDL.LU.64 R12, [R1+0x7fc8] ;  /* 0x007fc800010c7983 */ /* 0x000f1e0000300a00 */
[----:B------:R-:W-:-:S02]  /*8b700*/  NOP ;  /* 0x0000000000007918 */ /* 0x000fc40000000000 */
[----:B------:R0:W-:Y:S04]  /*8b710*/  STL.64 [R1+0x780], R8 ;  /* 0x0007800801007387 */ /* 0x0001e80000100a00 */
[----:B------:R1:W-:Y:S04]  /*8b720*/  STL.64 [R1+0x788], R10 ;  /* 0x0007880a01007387 */ /* 0x0003e80000100a00 */
[----:B0-----:R-:W2:Y:S04]  /*8b730*/  LDL.LU.64 R8, [R1+0x4f0] ;  /* 0x0004f00001087983 */ /* 0x001ea80000300a00 */
[----:B-1----:R-:W2:Y:S01]  /*8b740*/  LDL.LU.64 R10, [R1+0x4f8] ;  /* 0x0004f800010a7983 */ /* 0x002ea20000300a00 */
[----:B----4-:R-:W-:-:S15]  /*8b750*/  HMMA.16816.F32 R16, R4, R12, R16 ;  /* 0x0000000c0410723c */ /* 0x010fde0000001810 */
[----:B------:R-:W-:-:S08]  /*8b760*/  NOP ;  /* 0x0000000000007918 */ /* 0x000fd00000000000 */
[----:B------:R-:W-:Y:S04]  /*8b770*/  STL.64 [R1+0x770], R16 ;  /* 0x0007701001007387 */ /* 0x000fe80000100a00 */
[----:B------:R0:W-:Y:S04]  /*8b780*/  STL.64 [R1+0x778], R18 ;  /* 0x0007781201007387 */ /* 0x0001e80000100a00 */
[----:B0-----:R-:W3:Y:S04]  /*8b790*/  LDL.LU.64 R18, [R1+0x7fc0] ;  /* 0x007fc00001127983 */ /* 0x001ee80000300a00 */
[----:B------:R-:W3:Y:S01]  /*8b7a0*/  LDL.LU.64 R16, [R1+0x7fb8] ;  /* 0x007fb80001107983 */ /* 0x000ee20000300a00 */
[----:B--2---:R-:W-:-:S15]  /*8b7b0*/  HMMA.16816.F32 R8, R4, R14, R8 ;  /* 0x0000000e0408723c */ /* 0x004fde0000001808 */
[----:B------:R-:W-:-:S09]  /*8b7c0*/  NOP ;  /* 0x0000000000007918 */ /* 0x000fd20000000000 */
[----:B------:R-:W-:Y:S01]  /*8b7d0*/  IMAD.MOV.U32 R0, RZ, RZ, R11 ;  /* 0x000000ffff007224 */ /* 0x000fe200078e000b */
[----:B------:R-:W-:Y:S04]  /*8b7e0*/  STL.64 [R1+0x760], R8 ;  /* 0x0007600801007387 */ /* 0x000fe80000100a00 */
[----:B------:R-:W-:Y:S04]  /*8b7f0*/  STL [R1+0x768], R10 ;  /* 0x0007680a01007387 */ /* 0x000fe80000100800 */
[----:B------:R0:W-:Y:S01]  /*8b800*/  STL [R1+0x7730], R0 ;  /* 0x0077300001007387 */ /* 0x0001e20000100800 */
[----:B---3--:R-:W-:-:S15]  /*8b810*/  HMMA.16816.F32 R12, R4, R20, R16 ;  /* 0x00000014040c723c */ /* 0x008fde0000001810 */
[----:B------:R-:W-:-:S08]  /*8b820*/  NOP ;  /* 0x0000000000007918 */ /* 0x000fd00000000000 */
[----:B------:R1:W-:Y:S01]  /*8b830*/  STL.64 [R1+0x750], R12 ;  /* 0x0007500c01007387 */ /* 0x0003e20000100a00 */
[----:B0-----:R-:W-:-:S03]  /*8b840*/  IMAD.MOV.U32 R0, RZ, RZ, R15 ;  /* 0x000000ffff007224 */ /* 0x001fc600078e000f */
[----:B------:R0:W-:Y:S04]  /*8b850*/  STL [R1+0x758], R14 ;  /* 0x0007580e01007387 */ /* 0x0001e80000100800 */
[----:B-1----:R-:W2:Y:S04]  /*8b860*/  LDL.LU R12, [R1+0x120] ;  /* 0x00012000010c7983 */ /* 0x002ea80000300800 */
[----:B------:R-:W2:Y:S04]  /*8b870*/  LDL.LU R13, [R1+0x124] ;  /* 0x00012400010d7983 */ /* 0x000ea80000300800 */
[----:B0-----:R-:W3:Y:S04]  /*8b880*/  LDL.LU R14, [R1+0x128] ;  /* 0x00012800010e7983 */ /* 0x001ee80000300800 */
[----:B------:R-:W3:Y:S04]  /*8b890*/  LDL.LU R15, [R1+0x12c] ;  /* 0x00012c00010f7983 */ /* 0x000ee80000300800 */
[----:B---3--:R-:W-:Y:S04]  /*8b8a0*/  STL.64 [R1+0x7f50], R14 ;  /* 0x007f500e01007387 */ /* 0x008fe80000100a00 */
[----:B--2---:R0:W-:Y:S04]  /*8b8b0*/  STL.64 [R1+0x7f48], R12 ;  /* 0x007f480c01007387 */ /* 0x0041e80000100a00 */
[----:B0-----:R-:W2:Y:S04]  /*8b8c0*/  LDL.LU R12, [R1+0xf0] ;  /* 0x0000f000010c7983 */ /* 0x001ea80000300800 */
[----:B------:R-:W2:Y:S04]  /*8b8d0*/  LDL.LU R13, [R1+0xf4] ;  /* 0x0000f400010d7983 */ /* 0x000ea80000300800 */
[----:B------:R-:W3:Y:S04]  /*8b8e0*/  LDL.LU R14, [R1+0xf8] ;  /* 0x0000f800010e7983 */ /* 0x000ee80000300800 */
[----:B------:R-:W3:Y:S04]  /*8b8f0*/  LDL.LU R15, [R1+0xfc] ;  /* 0x0000fc00010f7983 */ /* 0x000ee80000300800 */
[----:B---3--:R-:W-:Y:S04]  /*8b900*/  STL.64 [R1+0x7f60], R14 ;  /* 0x007f600e01007387 */ /* 0x008fe80000100a00 */
[----:B--2---:R0:W-:Y:S04]  /*8b910*/  STL.64 [R1+0x7f58], R12 ;  /* 0x007f580c01007387 */ /* 0x0041e80000100a00 */
[----:B0-----:R-:W2:Y:S04]  /*8b920*/  LDL.LU R12, [R1+0xe0] ;  /* 0x0000e000010c7983 */ /* 0x001ea80000300800 */
[----:B------:R-:W2:Y:S04]  /*8b930*/  LDL.LU R13, [R1+0xe4] ;  /* 0x0000e400010d7983 */ /* 0x000ea80000300800 */
[----:B------:R-:W3:Y:S04]  /*8b940*/  LDL.LU R14, [R1+0xe8] ;  /* 0x0000e800010e7983 */ /* 0x000ee80000300800 */
[----:B------:R-:W3:Y:S01]  /*8b950*/  LDL.LU R15, [R1+0xec] ;  /* 0x0000ec00010f7983 */ /* 0x000ee20000300800 */
[----:B------:R-:W-:-:S03]  /*8b960*/  IMAD R2, R23, 0x100, R22 ;  /* 0x0000010017027824 */ /* 0x000fc600078e0216 */
[----:B---3--:R0:W-:Y:S04]  /*8b970*/  STL.64 [R1+0x7f70], R14 ;  /* 0x007f700e01007387 */ /* 0x0081e80000100a00 */
[----:B0-----:R-:W3:Y:S04]  /*8b980*/  LDL.LU R14, [R1+0xd00] ;  /* 0x000d0000010e7983 */ /* 0x001ee80000300800 */
[----:B------:R-:W3:Y:S04]  /*8b990*/  LDL.LU R15, [R1+0xd04] ;  /* 0x000d0400010f7983 */ /* 0x000ee80000300800 */
[----:B--2---:R-:W-:Y:S04]  /*8b9a0*/  STL.64 [R1+0x7f68], R12 ;  /* 0x007f680c01007387 */ /* 0x004fe80000100a00 */
[----:B------:R-:W2:Y:S04]  /*8b9b0*/  LDL.LU R20, [R1+0xd90] ;  /* 0x000d900001147983 */ /* 0x000ea80000300800 */
[----:B------:R-:W2:Y:S04]  /*8b9c0*/  LDL.LU R21, [R1+0xd94] ;  /* 0x000d940001157983 */ /* 0x000ea80000300800 */
[----:B------:R-:W4:Y:S04]  /*8b9d0*/  LDL.LU R22, [R1+0xd80] ;  /* 0x000d800001167983 */ /* 0x000f280000300800 */
[----:B------:R-:W4:Y:S04]  /*8b9e0*/  LDL.LU R23, [R1+0xd84] ;  /* 0x000d840001177983 */ /* 0x000f280000300800 */
[----:B----4-:R-:W-:Y:S04]  /*8b9f0*/  STL.64 [R1+0x7f80], R22 ;  /* 0x007f801601007387 */ /* 0x010fe80000100a00 */
[----:B--2---:R0:W-:Y:S04]  /*8ba00*/  STL.64 [R1+0x7f78], R20 ;  /* 0x007f781401007387 */ /* 0x0041e80000100a00 */
[----:B0-----:R-:W2:Y:S04]  /*8ba10*/  LDL.LU R20, [R1+0xd0] ;  /* 0x0000d00001147983 */ /* 0x001ea80000300800 */
[----:B------:R-:W2:Y:S04]  /*8ba20*/  LDL.LU R21, [R1+0xd4] ;  /* 0x0000d40001157983 */ /* 0x000ea80000300800 */
[----:B------:R-:W4:Y:S04]  /*8ba30*/  LDL.LU R22, [R1+0xd8] ;  /* 0x0000d80001167983 */ /* 0x000f280000300800 */
[----:B------:R-:W4:Y:S04]  /*8ba40*/  LDL.LU R23, [R1+0xdc] ;  /* 0x0000dc0001177983 */ /* 0x000f280000300800 */
[----:B------:R-:W2:Y:S04]  /*8ba50*/  LDL.LU R12, [R1+0xcf0] ;  /* 0x000cf000010c7983 */ /* 0x000ea80000300800 */
[----:B------:R-:W2:Y:S04]  /*8ba60*/  LDL.LU R13, [R1+0xcf4] ;  /* 0x000cf400010d7983 */ /* 0x000ea80000300800 */
[----:B---3--:R-:W-:Y:S01]  /*8ba70*/  STL.64 [R1+0x7fb0], R14 ;  /* 0x007fb00e01007387 */ /* 0x008fe20000100a00 */
[----:B------:R-:W-:-:S02]  /*8ba80*/  IMAD R9, R29, 0x100, R28 ;  /* 0x000001001d097824 */ /* 0x000fc400078e021c */
[----:B------:R-:W-:Y:S02]  /*8ba90*/  IMAD R3, R25, 0x100, R24 ;  /* 0x0000010019037824 */ /* 0x000fe400078e0218 */
[----:B------:R-:W-:Y:S01]  /*8baa0*/  IMAD R8, R27, 0x100, R26 ;  /* 0x000001001b087824 */ /* 0x000fe200078e021a */
[----:B--2---:R-:W-:Y:S04]  /*8bab0*/  STL.64 [R1+0x7fa8], R12 ;  /* 0x007fa80c01007387 */ /* 0x004fe80000100a00 */
[----:B----4-:R0:W-:Y:S04]  /*8bac0*/  STL.64 [R1+0x7f90], R22 ;  /* 0x007f901601007387 */ /* 0x0101e80000100a00 */
[----:B0-----:R-:W2:Y:S04]  /*8bad0*/  LDL.LU R22, [R1+0xa8] ;  /* 0x0000a80001167983 */ /* 0x001ea80000300800 */
[----:B------:R-:W2:Y:S04]  /*8bae0*/  LDL.LU R23, [R1+0xac] ;  /* 0x0000ac0001177983 */ /* 0x000ea80000300800 */
[----:B------:R-:W2:Y:S04]  /*8baf0*/  LDL.LU.64 R12, [R1+0x5a0] ;  /* 0x0005a000010c7983 */ /* 0x000ea80000300a00 */
[----:B------:R-:W2:Y:S04]  /*8bb00*/  LDL.LU.64 R14, [R1+0x5a8] ;  /* 0x0005a800010e7983 */ /* 0x000ea80000300a00 */
[----:B------:R0:W-:Y:S04]  /*8bb10*/  STL.64 [R1+0x7f88], R20 ;  /* 0x007f881401007387 */ /* 0x0001e80000100a00 */
[----:B0-----:R-:W3:Y:S04]  /*8bb20*/  LDL.LU R20, [R1+0xce0] ;  /* 0x000ce00001147983 */ /* 0x001ee80000300800 */
[----:B------:R-:W4:Y:S04]  /*8bb30*/  LDL.LU R21, [R1+0xce4] ;  /* 0x000ce40001157983 */ /* 0x000f280000300800 */
[----:B------:R-:W4:Y:S04]  /*8bb40*/  LDL.LU R28, [R1+0xd10] ;  /* 0x000d1000011c7983 */ /* 0x000f280000300800 */
[----:B------:R-:W4:Y:S04]  /*8bb50*/  LDL.LU R29, [R1+0xd14] ;  /* 0x000d1400011d7983 */ /* 0x000f280000300800 */
[----:B------:R-:W2:Y:S04]  /*8bb60*/  LDL.LU R24, [R1+0x130] ;  /* 0x0001300001187983 */ /* 0x000ea80000300800 */
[----:B------:R-:W2:Y:S04]  /*8bb70*/  LDL.LU R25, [R1+0x134] ;  /* 0x0001340001197983 */ /* 0x000ea80000300800 */
[----:B------:R-:W3:Y:S04]  /*8bb80*/  LDL.LU R26, [R1+0x138] ;  /* 0x00013800011a7983 */ /* 0x000ee80000300800 */
[----:B------:R-:W3:Y:S01]  /*8bb90*/  LDL.LU R27, [R1+0x13c] ;  /* 0x00013c00011b7983 */ /* 0x000ee20000300800 */
[----:B------:R-:W-:-:S02]  /*8bba0*/  F2FP.F16.E5M2.UNPACK_B R16, R2 ;  /* 0x00000002ff10723e */ /* 0x000fc400020004ff */
[----:B------:R-:W-:Y:S02]  /*8bbb0*/  F2FP.F16.E5M2.UNPACK_B R17, R3 ;  /* 0x00000003ff11723e */ /* 0x000fe400020004ff */
[----:B------:R-:W-:Y:S01]  /*8bbc0*/  F2FP.F16.E5M2.UNPACK_B R18, R8 ;  /* 0x00000008ff12723e */ /* 0x000fe200020004ff */
[----:B---3--:R-:W-:Y:S04]  /*8bbd0*/  STL.64 [R1+0x7fa0], R26 ;  /* 0x007fa01a01007387 */ /* 0x008fe80000100a00 */
[----:B--2---:R0:W-:Y:S04]  /*8bbe0*/  STL.64 [R1+0x7f98], R24 ;  /* 0x007f981801007387 */ /* 0x0041e80000100a00 */
[----:B0-----:R-:W2:Y:S04]  /*8bbf0*/  LDL.LU R24, [R1+0xc0] ;  /* 0x0000c00001187983 */ /* 0x001ea80000300800 */
[----:B------:R-:W2:Y:S04]  /*8bc00*/  LDL.LU R25, [R1+0xc4] ;  /* 0x0000c40001197983 */ /* 0x000ea80000300800 */
[----:B------:R-:W2:Y:S04]  /*8bc10*/  LDL.LU R26, [R1+0xc8] ;  /* 0x0000c800011a7983 */ /* 0x000ea80000300800 */
[----:B------:R-:W2:Y:S01]  /*8bc20*/  LDL.LU R27, [R1+0xcc] ;  /* 0x0000cc00011b7983 */ /* 0x000ea20000300800 */
[----:B------:R-:W-:Y:S03]  /*8bc30*/  HMMA.16816.F32 R4, R4, R22, R12 ;  /* 0x000000160404723c */ /* 0x000fe6000000180c */
[----:B------:R0:W-:Y:S01]  /*8bc40*/  STL [R1+0x7878], R0 ;  /* 0x0078780001007387 */ /* 0x0001e20000100800 */
[----:B------:R-:W-:-:S02]  /*8bc50*/  F2FP.F16.E5M2.UNPACK_B R19, R9 ;  /* 0x00000009ff13723e */ /* 0x000fc400020004ff */
[----:B------:R-:W-:Y:S01]  /*8bc60*/  F2FP.F16.E5M2.UNPACK_B R20, R20.H1 ;  /* 0x00000014ff14723e */ /* 0x000fe200030004ff */
[----:B0-----:R-:W3:Y:S04]  /*8bc70*/  LDL.LU R0, [R1+0xd64] ;  /* 0x000d640001007983 */ /* 0x001ee80000300800 */
[----:B------:R-:W3:Y:S04]  /*8bc80*/  LDL.LU R2, [R1+0xd60] ;  /* 0x000d600001027983 */ /* 0x000ee80000300800 */
[----:B------:R-:W3:Y:S04]  /*8bc90*/  LDL.LU R3, [R1+0xd44] ;  /* 0x000d440001037983 */ /* 0x000ee80000300800 */
[----:B------:R-:W3:Y:S01]  /*8bca0*/  LDL.LU R8, [R1+0x110] ;  /* 0x0001100001087983 */ /* 0x000ee20000300800 */
[----:B----4-:R-:W-:-:S03]  /*8bcb0*/  F2FP.F16.E5M2.UNPACK_B R21, R21.H1 ;  /* 0x00000015ff15723e */ /* 0x010fc600030004ff */
[----:B------:R-:W4:Y:S04]  /*8bcc0*/  LDL.LU R9, [R1+0x114] ;  /* 0x0001140001097983 */ /* 0x000f280000300800 */
[----:B------:R-:W4:Y:S04]  /*8bcd0*/  LDL.LU R10, [R1+0x118] ;  /* 0x00011800010a7983 */ /* 0x000f280000300800 */
[----:B------:R-:W4:Y:S04]  /*8bce0*/  LDL.LU R11, [R1+0x11c] ;  /* 0x00011c00010b7983 */ /* 0x000f280000300800 */
[----:B------:R-:W3:Y:S04]  /*8bcf0*/  LDL.LU.64 R14, [R1+0x7fb0] ;  /* 0x007fb000010e7983 */ /* 0x000ee80000300a00 */
[----:B------:R-:W4:Y:S04]  /*8bd00*/  LDL.LU.64 R12, [R1+0x7fa8] ;  /* 0x007fa800010c7983 */ /* 0x000f280000300a00 */
[----:B------:R0:W-:Y:S04]  /*8bd10*/  STL.64 [R1+0x960], R4 ;  /* 0x0009600401007387 */ /* 0x0001e80000100a00 */
[----:B------:R-:W-:Y:S04]  /*8bd20*/  STL.64 [R1+0x968], R6 ;  /* 0x0009680601007387 */ /* 0x000fe80000100a00 */
[----:B0-----:R-:W3:Y:S04]  /*8bd30*/  LDL.LU R5, [R1+0xd40] ;  /* 0x000d400001057983 */ /* 0x001ee80000300800 */
[----:B------:R-:W-:Y:S04]  /*8bd40*/  STL [R1+0xb0], R20 ;  /* 0x0000b01401007387 */ /* 0x000fe80000100800 */
[----:B------:R2:W-:Y:S02]  /*8bd50*/  STL [R1+0xb4], R21 ;  /* 0x0000b41501007387 */ /* 0x0005e40000100800 */
[----:B--2---:R-:W-:Y:S02]  /*8bd60*/  HMMA.16816.F32 R20, R16, R20, R24 ;  /* 0x000000141014723c */ /* 0x004fe40000001818 */
[----:B------:R-:W2:Y:S04]  /*8bd70*/  LDL.LU.64 R26, [R1+0x7fa0] ;  /* 0x007fa000011a7983 */ /* 0x000ea80000300a00 */
[----:B------:R-:W2:-:S15]  /*8bd80*/  LDL.LU.64 R24, [R1+0x7f98] ;  /* 0x007f980001187983 */ /* 0x000e9e0000300a00 */
[----:B------:R-:W-:-:S02]  /*8bd90*/  NOP ;  /* 0x0000000000007918 */ /* 0x000fc40000000000 */
[----:B------:R-:W-:Y:S04]  /*8bda0*/  STL.64 [R1+0x980], R20 ;  /* 0x0009801401007387 */ /* 0x000fe80000100a00 */
[----:B------:R0:W-:Y:S04]  /*8bdb0*/  STL.64 [R1+0x988], R22 ;  /* 0x0009881601007387 */ /* 0x0001e80000100a00 */
[----:B0-----:R-:W2:Y:S04]  /*8bdc0*/  LDL.LU.64 R22, [R1+0x7f90] ;  /* 0x007f900001167983 */ /* 0x001ea80000300a00 */
[----:B------:R-:W2:Y:S01]  /*8bdd0*/  LDL.LU.64 R20, [R1+0x7f88] ;  /* 0x007f880001147983 */ /* 0x000ea20000300a00 */
[----:B----4-:R-:W-:-:S02]  /*8bde0*/  F2FP.F16.E5M2.UNPACK_B R12, R12.H1 ;  /* 0x0000000cff0c723e */ /* 0x010fc400030004ff */
[----:B------:R-:W-:Y:S02]  /*8bdf0*/  F2FP.F16.E5M2.UNPACK_B R13, R13.H1 ;  /* 0x0000000dff0d723e */ /* 0x000fe400030004ff */
[----:B---3--:R-:W-:Y:S01]  /*8be00*/  F2FP.F16.E5M2.UNPACK_B R6, R14.H1 ;  /* 0x0000000eff06723e */ /* 0x008fe200030004ff */
[----:B------:R-:W-:Y:S01]  /*8be10*/  STL [R1+0x98], R12 ;  /* 0x0000980c01007387 */ /* 0x000fe20000100800 */
[----:B------:R-:W-:-:S03]  /*8be20*/  F2FP.F16.E5M2.UNPACK_B R7, R15.H1 ;  /* 0x0000000fff07723e */ /* 0x000fc600030004ff */
[----:B------:R2:W-:Y:S02]  /*8be30*/  STL [R1+0x9c], R13 ;  /* 0x00009c0d01007387 */ /* 0x0005e40000100800 */
[----:B--2---:R-:W-:Y:S02]  /*8be40*/  HMMA.16816.F32 R12, R16, R12, R20 ;  /* 0x0000000c100c723c */ /* 0x004fe40000001814 */
[----:B------:R-:W2:Y:S04]  /*8be50*/  LDL.LU.64 R22, [R1+0x7f80] ;  /* 0x007f800001167983 */ /* 0x000ea80000300a00 */
[----:B------:R-:W3:-:S15]  /*8be60*/  LDL.LU.64 R20, [R1+0x7f78] ;  /* 0x007f780001147983 */ /* 0x000ede0000300a00 */
[----:B------:R-:W-:-:S02]  /*8be70*/  NOP ;  /* 0x0000000000007918 */ /* 0x000fc40000000000 */
[----:B------:R-:W-:Y:S04]  /*8be80*/  STL.64 [R1+0x9a0], R12 ;  /* 0x0009a00c01007387 */ /* 0x000fe80000100a00 */
[----:B------:R0:W-:Y:S04]  /*8be90*/  STL.64 [R1+0x9a8], R14 ;  /* 0x0009a80e01007387 */ /* 0x0001e80000100a00 */
[----:B0-----:R-:W4:Y:S04]  /*8bea0*/  LDL.LU.64 R14, [R1+0x7f70] ;  /* 0x007f7000010e7983 */ /* 0x001f280000300a00 */
[----:B------:R-:W4:Y:S04]  /*8beb0*/  LDL.LU.64 R12, [R1+0x7f68] ;  /* 0x007f6800010c7983 */ /* 0x000f280000300a00 */
[----:B------:R-:W-:Y:S04]  /*8bec0*/  STL [R1+0x90], R6 ;  /* 0x0000900601007387 */ /* 0x000fe80000100800 */
[----:B------:R-:W-:Y:S01]  /*8bed0*/  STL [R1+0x94], R7 ;  /* 0x0000940701007387 */ /* 0x000fe20000100800 */
[----:B----4-:R-:W-:-:S15]  /*8bee0*/  HMMA.16816.F32 R12, R16, R6, R12 ;  /* 0x00000006100c723c */ /* 0x010fde000000180c */
[----:B------:R-:W-:-:S08]  /*8bef0*/  NOP ;  /* 0x0000000000007918 */ /* 0x000fd00000000000 */
[----:B------:R-:W-:Y:S04]  /*8bf00*/  STL.64 [R1+0x9c0], R12 ;  /* 0x0009c00c01007387 */ /* 0x000fe80000100a00 */
[----:B------:R0:W-:Y:S04]  /*8bf10*/  STL.64 [R1+0x9c8], R14 ;  /* 0x0009c80e01007387 */ /* 0x0001e80000100a00 */
[----:B0-----:R-:W4:Y:S04]  /*8bf20*/  LDL.LU.64 R14, [R1+0x7f60] ;  /* 0x007f6000010e7983 */ /* 0x001f280000300a00 */
[----:B------:R-:W4:Y:S01]  /*8bf30*/  LDL.LU.64 R12, [R1+0x7f58] ;  /* 0x007f5800010c7983 */ /* 0x000f220000300a00 */
[----:B------:R-:W-:-:S02]  /*8bf40*/  F2FP.F16.E5M2.UNPACK_B R4, R5.H1 ;  /* 0x00000005ff04723e */ /* 0x000fc400030004ff */
[----:B------:R-:W-:-:S03]  /*8bf50*/  F2FP.F16.E5M2.UNPACK_B R5, R3.H1 ;  /* 0x00000003ff05723e */ /* 0x000fc600030004ff */
[----:B------:R-:W-:Y:S04]  /*8bf60*/  STL [R1+0x88], R4 ;  /* 0x0000880401007387 */ /* 0x000fe80000100800 */
[----:B------:R4:W-:Y:S01]  /*8bf70*/  STL [R1+0x8c], R5 ;  /* 0x00008c0501007387 */ /* 0x0009e20000100800 */
[----:B------:R-:W-:Y:S02]  /*8bf80*/  F2FP.F16.E5M2.UNPACK_B R2, R2.H1 ;  /* 0x00000002ff02723e */ /* 0x000fe400030004ff */
[----:B------:R-:W-:-:S07]  /*8bf90*/  F2FP.F16.E5M2.UNPACK_B R3, R0.H1 ;  /* 0x00000000ff03723e */ /* 0x000fce00030004ff */
[C---:B------:R-:W-:Y:S06]  /*8bfa0*/  HMMA.16816.F32 R8, R16.reuse, R2, R8 ;  /* 0x000000021008723c */ /* 0x040fec0000001808 */
[----:B----4-:R-:W-:Y:S01]  /*8bfb0*/  HMMA.16816.F32 R4, R16, R4, R12 ;  /* 0x000000041004723c */ /* 0x010fe2000000180c */
[----:B------:R-:W4:Y:S04]  /*8bfc0*/  LDL.LU.64 R14, [R1+0x7f50] ;  /* 0x007f5000010e7983 */ /* 0x000f280000300a00 */
[----:B------:R-:W4:-:S15]  /*8bfd0*/  LDL.LU.64 R12, [R1+0x7f48] ;  /* 0x007f4800010c7983 */ /* 0x000f1e0000300a00 */
[----:B------:R-:W-:-:S03]  /*8bfe0*/  NOP ;  /* 0x0000000000007918 */ /* 0x000fc60000000000 */
[----:B------:R3:W-:Y:S04]  /*8bff0*/  STL.64 [R1+0x9d0], R4 ;  /* 0x0009d00401007387 */ /* 0x0007e80000100a00 */
[----:B------:R-:W-:Y:S04]  /*8c000*/  STL.64 [R1+0x9d8], R6 ;  /* 0x0009d80601007387 */ /* 0x000fe80000100a00 */
[----:B------:R2:W-:Y:S01]  /*8c010*/  STL [R1+0x80], R2 ;  /* 0x0000800201007387 */ /* 0x0005e20000100800 */
[----:B---3--:R-:W-:Y:S02]  /*8c020*/  F2FP.F16.E5M2.UNPACK_B R4, R20.H1 ;  /* 0x00000014ff04723e */ /* 0x008fe400030004ff */
[----:B------:R-:W-:Y:S01]  /*8c030*/  F2FP.F16.E5M2.UNPACK_B R5, R21.H1 ;  /* 0x00000015ff05723e */ /* 0x000fe200030004ff */
[----:B------:R0:W-:Y:S04]  /*8c040*/  STL [R1+0x84], R3 ;  /* 0x0000840301007387 */ /* 0x0001e80000100800 */
[----:B------:R-:W-:Y:S04]  /*8c050*/  STL [R1+0x78], R4 ;  /* 0x0000780401007387 */ /* 0x000fe80000100800 */
[----:B------:R-:W-:Y:S04]  /*8c060*/  STL.64 [R1+0x9f0], R8 ;  /* 0x0009f00801007387 */ /* 0x000fe80000100a00 */
[----:B------:R-:W-:Y:S04]  /*8c070*/  STL.64 [R1+0x9f8], R10 ;  /* 0x0009f80a01007387 */ /* 0x000fe80000100a00 */
[----:B------:R4:W-:Y:S01]  /*8c080*/  STL [R1+0x7c], R5 ;  /* 0x00007c0501007387 */ /* 0x0009e20000100800 */
[----:B--2---:R-:W-:-:S02]  /*8c090*/  F2FP.F16.E5M2.UNPACK_B R2, R22.H1 ;  /* 0x00000016ff02723e */ /* 0x004fc400030004ff */
[----:B0-----:R-:W-:-:S03]  /*8c0a0*/  F2FP.F16.E5M2.UNPACK_B R3, R23.H1 ;  /* 0x00000017ff03723e */ /* 0x001fc600030004ff */
[----:B------:R-:W-:Y:S01]  /*8c0b0*/  STL [R1+0x70], R2 ;  /* 0x0000700201007387 */ /* 0x000fe20000100800 */
[----:B------:R-:W-:Y:S02]  /*8c0c0*/  F2FP.F16.E5M2.UNPACK_B R20, R28.H1 ;  /* 0x0000001cff14723e */ /* 0x000fe400030004ff */
[----:B------:R-:W-:Y:S01]  /*8c0d0*/  F2FP.F16.E5M2.UNPACK_B R0, R29.H1 ;  /* 0x0000001dff00723e */ /* 0x000fe200030004ff */
[----:B----4-:R-:W-:-:S15]  /*8c0e0*/  HMMA.16816.F32 R4, R16, R4, R12 ;  /* 0x000000041004723c */ /* 0x010fde000000180c */
[----:B------:R-:W-:-:S08]  /*8c0f0*/  NOP ;  /* 0x0000000000007918 */ /* 0x000fd00000000000 */
[----:B------:R-:W-:Y:S04]  /*8c100*/  STL.64 [R1+0xa00], R4 ;  /* 0x000a000401007387 */ /* 0x000fe80000100a00 */
[----:B------:R0:W-:Y:S02]  /*8c110*/  STL.64 [R1+0xa08], R6 ;  /* 0x000a080601007387 */ /* 0x0001e40000100a00 */
[----:B0-----:R-:W-:Y:S06]  /*8c120*/  HMMA.16816.F32 R4, R16, R2, R24 ;  /* 0x000000021004723c */ /* 0x001fec0000001818 */
[----:B------:R-:W-:Y:S04]  /*8c130*/  STL [R1+0x74], R3 ;  /* 0x0000740301007387 */ /* 0x000fe80000100800 */
[----:B------:R-:W2:-:S13]  /*8c140*/  LDL.LU R12, [R1+0x1c0] ;  /* 0x0001c000010c7983 */ /* 0x000e9a0000300800 */
[----:B------:R-:W-:Y:S04]  /*8c150*/  STL.64 [R1+0xa20], R4 ;  /* 0x000a200401007387 */ /* 0x000fe80000100a00 */
[----:B------:R-:W-:Y:S04]  /*8c160*/  STL.64 [R1+0xa28], R6 ;  /* 0x000a280601007387 */ /* 0x000fe80000100a00 */
[----:B------:R-:W-:Y:S04]  /*8c170*/  STL [R1+0x68], R20 ;  /* 0x0000681401007387 */ /* 0x000fe80000100800 */
[----:B------:R-:W2:Y:S04]  /*8c180*/  LDL.LU R13, [R1+0x1c4] ;  /* 0x0001c400010d7983 */ /* 0x000ea80000300800 */
[----:B------:R-:W-:Y:S04]  /*8c190*/  STL [R1+0x6c], R0 ;  /* 0x00006c0001007387 */ /* 0x000fe80000100800 */
[----:B------:R-:W3:Y:S04]  /*8c1a0*/  LDL.LU R14, [R1+0x1c8] ;  /* 0x0001c800010e7983 */ /* 0x000ee80000300800 */
[----:B------:R-:W3:Y:S04]  /*8c1b0*/  LDL.LU R15, [R1+0x1cc] ;  /* 0x0001cc00010f7983 */ /* 0x000ee80000300800 */
[----:B---3--:R-:W-:Y:S04]  /*8c1c0*/  STL.64 [R1+0x7eb0], R14 ;  /* 0x007eb00e01007387 */ /* 0x008fe80000100a00 */
[----:B--2---:R0:W-:Y:S04]  /*8c1d0*/  STL.64 [R1+0x7ea8], R12 ;  /* 0x007ea80c01007387 */ /* 0x0041e80000100a00 */
[----:B------:R-:W2:Y:S04]  /*8c1e0*/  LDL.LU R8, [R1+0x1b0] ;  /* 0x0001b00001087983 */ /* 0x000ea80000300800 */
[----:B------:R-:W2:Y:S04]  /*8c1f0*/  LDL.LU R9, [R1+0x1b4] ;  /* 0x0001b40001097983 */ /* 0x000ea80000300800 */
[----:B------:R-:W3:Y:S04]  /*8c200*/  LDL.LU R10, [R1+0x1b8] ;  /* 0x0001b800010a7983 */ /* 0x000ee80000300800 */
[----:B------:R-:W3:Y:S04]  /*8c210*/  LDL.LU R11, [R1+0x1bc] ;  /* 0x0001bc00010b7983 */ /* 0x000ee80000300800 */
[----:B---3--:R-:W-:Y:S04]  /*8c220*/  STL.64 [R1+0x7ec0], R10 ;  /* 0x007ec00a01007387 */ /* 0x008fe80000100a00 */
[----:B--2---:R1:W-:Y:S04]  /*8c230*/  STL.64 [R1+0x7eb8], R8 ;  /* 0x007eb80801007387 */ /* 0x0043e80000100a00 */
[----:B------:R-:W2:Y:S04]  /*8c240*/  LDL.LU R2, [R1+0xdc0] ;  /* 0x000dc00001027983 */ /* 0x000ea80000300800 */
[----:B0-----:R-:W3:Y:S04]  /*8c250*/  LDL.LU R12, [R1+0x1a0] ;  /* 0x0001a000010c7983 */ /* 0x001ee80000300800 */
[----:B------:R-:W3:Y:S04]  /*8c260*/  LDL.LU R13, [R1+0x1a4] ;  /* 0x0001a400010d7983 */ /* 0x000ee80000300800 */
[----:B------:R-:W4:Y:S04]  /*8c270*/  LDL.LU R14, [R1+0x1a8] ;  /* 0x0001a800010e7983 */ /* 0x000f280000300800 */
[----:B------:R-:W4:Y:S04]  /*8c280*/  LDL.LU R15, [R1+0x1ac] ;  /* 0x0001ac00010f7983 */ /* 0x000f280000300800 */
[----:B----4-:R0:W-:Y:S04]  /*8c290*/  STL.64 [R1+0x7ed0], R14 ;  /* 0x007ed00e01007387 */ /* 0x0101e80000100a00 */
[----:B---3--:R3:W-:Y:S04]  /*8c2a0*/  STL.64 [R1+0x7ec8], R12 ;  /* 0x007ec80c01007387 */ /* 0x0087e80000100a00 */
[----:B------:R-:W4:Y:S04]  /*8c2b0*/  LDL.LU R5, [R1+0xdb0] ;  /* 0x000db00001057983 */ /* 0x000f280000300800 */
[----:B------:R-:W2:Y:S04]  /*8c2c0*/  LDL.LU R3, [R1+0xdb4] ;  /* 0x000db40001037983 */ /* 0x000ea80000300800 */
[----:B-1----:R-:W2:Y:S04]  /*8c2d0*/  LDL.LU R8, [R1+0x190] ;  /* 0x0001900001087983 */ /* 0x002ea80000300800 */
[----:B------:R-:W2:Y:S04]  /*8c2e0*/  LDL.LU R9, [R1+0x194] ;  /* 0x0001940001097983 */ /* 0x000ea80000300800 */
[----:B------:R-:W2:Y:S04]  /*8c2f0*/  LDL.LU R10, [R1+0x198] ;  /* 0x00019800010a7983 */ /* 0x000ea80000300800 */
[----:B------:R-:W2:Y:S04]  /*8c300*/  LDL.LU R11, [R1+0x19c] ;  /* 0x00019c00010b7983 */ /* 0x000ea80000300800 */
[----:B0-----:R-:W3:Y:S04]  /*8c310*/  LDL.LU R14, [R1+0xd70] ;  /* 0x000d7000010e7983 */ /* 0x001ee80000300800 */
[----:B------:R-:W3:Y:S04]  /*8c320*/  LDL.LU R15, [R1+0xd74] ;  /* 0x000d7400010f7983 */ /* 0x000ee80000300800 */
[----:B---3--:R0:W-:Y:S04]  /*8c330*/  STL.64 [R1+0x7f08], R14 ;  /* 0x007f080e01007387 */ /* 0x0081e80000100a00 */
[----:B------:R-:W3:Y:S04]  /*8c340*/  LDL.LU R12, [R1+0x160] ;  /* 0x00016000010c7983 */ /* 0x000ee80000300800 */
[----:B------:R-:W3:Y:S04]  /*8c350*/  LDL.LU R13, [R1+0x164] ;  /* 0x00016400010d7983 */ /* 0x000ee80000300800 */
[----:B0-----:R-:W4:Y:S04]  /*8c360*/  LDL.LU R14, [R1+0x168] ;  /* 0x00016800010e7983 */ /* 0x001f280000300800 */
[----:B------:R-:W4:Y:S04]  /*8c370*/  LDL.LU R15, [R1+0x16c] ;  /* 0x00016c00010f7983 */ /* 0x000f280000300800 */
[----:B----4-:R0:W-:Y:S04]  /*8c380*/  STL.64 [R1+0x7f18], R14 ;  /* 0x007f180e01007387 */ /* 0x0101e80000100a00 */
[----:B0-----:R-:W4:Y:S04]  /*8c390*/  LDL.LU R14, [R1+0xd30] ;  /* 0x000d3000010e7983 */ /* 0x001f280000300800 */
[----:B------:R-:W4:Y:S04]  /*8c3a0*/  LDL.LU R15, [R1+0xd34] ;  /* 0x000d3400010f7983 */ /* 0x000f280000300800 */
[----:B---3--:R-:W-:Y:S04]  /*8c3b0*/  STL.64 [R1+0x7f10], R12 ;  /* 0x007f100c01007387 */ /* 0x008fe80000100a00 */
[----:B------:R-:W3:Y:S04]  /*8c3c0*/  LDL.LU R4, [R1+0xd50] ;  /* 0x000d500001047983 */ /* 0x000ee80000300800 */
[----:B------:R-:W2:Y:S04]  /*8c3d0*/  LDL.LU R6, [R1+0xda0] ;  /* 0x000da00001067983 */ /* 0x000ea80000300800 */
[----:B------:R-:W2:Y:S04]  /*8c3e0*/  LDL.LU R7, [R1+0xda4] ;  /* 0x000da40001077983 */ /* 0x000ea80000300800 */
[----:B--2---:R-:W-:Y:S04]  /*8c3f0*/  STL.64 [R1+0x7ef0], R6 ;  /* 0x007ef00601007387 */ /* 0x004fe80000100a00 */
[----:B------:R0:W-:Y:S04]  /*8c400*/  STL [R1+0x7ee8], R5 ;  /* 0x007ee80501007387 */ /* 0x0001e80000100800 */
[----:B0-----:R-:W3:Y:S04]  /*8c410*/  LDL.LU R5, [R1+0xd54] ;  /* 0x000d540001057983 */ /* 0x001ee80000300800 */
[----:B---3--:R-:W-:Y:S04]  /*8c420*/  STL.64 [R1+0x7f30], R4 ;  /* 0x007f300401007387 */ /* 0x008fe80000100a00 */
[----:B------:R-:W-:Y:S04]  /*8c430*/  STL.64 [R1+0x7ee0], R10 ;  /* 0x007ee00a01007387 */ /* 0x000fe80000100a00 */
[----:B------:R0:W-:Y:S04]  /*8c440*/  STL.64 [R1+0x7ed8], R8 ;  /* 0x007ed80801007387 */ /* 0x0001e80000100a00 */
[----:B0-----:R-:W2:Y:S04]  /*8c450*/  LDL.LU R8, [R1+0x180] ;  /* 0x0001800001087983 */ /* 0x001ea80000300800 */
[----:B------:R-:W2:Y:S04]  /*8c460*/  LDL.LU R9, [R1+0x184] ;  /* 0x0001840001097983 */ /* 0x000ea80000300800 */
[----:B------:R-:W3:Y:S04]  /*8c470*/  LDL.LU R10, [R1+0x188] ;  /* 0x00018800010a7983 */ /* 0x000ee80000300800 */
[----:B------:R-:W3:Y:S04]  /*8c480*/  LDL.LU R11, [R1+0x18c] ;  /* 0x00018c00010b7983 */ /* 0x000ee80000300800 */
[----:B------:R-:W4:Y:S04]  /*8c490*/  LDL.LU R12, [R1+0xd20] ;  /* 0x000d2000010c7983 */ /* 0x000f280000300800 */
[----:B------:R-:W4:Y:S04]  /*8c4a0*/  LDL.LU R13, [R1+0xd24] ;  /* 0x000d2400010d7983 */ /* 0x000f280000300800 */
        /* <DEDUP_REMOVED lines=12> */
[----:B------:R-:W-:-:S02]  /*8c570*/  IMAD.MOV.U32 R7, RZ, RZ, R0 ;  /* 0x000000ffff077224 */ /* 0x000fc400078e0000 */
[----:B------:R-:W-:Y:S01]  /*8c580*/  IMAD.MOV.U32 R6, RZ, RZ, R20 ;  /* 0x000000ffff067224 */ /* 0x000fe200078e0014 */
[----:B---3--:R-:W-:Y:S04]  /*8c590*/  STL.64 [R1+0x7f40], R10 ;  /* 0x007f400a01007387 */ /* 0x008fe80000100a00 */
[----:B--2---:R0:W-:Y:S04]  /*8c5a0*/  STL.64 [R1+0x7f38], R8 ;  /* 0x007f380801007387 */ /* 0x0041e80000100a00 */
[----:B0-----:R-:W2:Y:S04]  /*8c5b0*/  LDL.LU R8, [R1+0x140] ;  /* 0x0001400001087983 */ /* 0x001ea80000300800 */
[----:B------:R-:W2:Y:S04]  /*8c5c0*/  LDL.LU R9, [R1+0x144] ;  /* 0x0001440001097983 */ /* 0x000ea80000300800 */
[----:B------:R-:W2:Y:S04]  /*8c5d0*/  LDL.LU R10, [R1+0x148] ;  /* 0x00014800010a7983 */ /* 0x000ea80000300800 */
[----:B------:R-:W2:Y:S04]  /*8c5e0*/  LDL.LU R11, [R1+0x14c] ;  /* 0x00014c00010b7983 */ /* 0x000ea80000300800 */
        /* <DEDUP_REMOVED lines=10> */
[----:B------:R-:W3:Y:S01]  /*8c690*/  LDL.LU R27, [R1+0x1dc] ;  /* 0x0001dc00011b7983 */ /* 0x000ee20000300800 */
[----:B--2---:R-:W-:Y:S03]  /*8c6a0*/  HMMA.16816.F32 R4, R16, R6, R8 ;  /* 0x000000061004723c */ /* 0x004fe60000001808 */
[----:B------:R-:W2:Y:S04]  /*8c6b0*/  LDL.LU.64 R10, [R1+0x7f40] ;  /* 0x007f4000010a7983 */ /* 0x000ea80000300a00 */
[----:B------:R-:W2:Y:S01]  /*8c6c0*/  LDL.LU.64 R8, [R1+0x7f38] ;  /* 0x007f380001087983 */ /* 0x000ea20000300a00 */
[----:B----4-:R-:W-:-:S02]  /*8c6d0*/  F2FP.F16.E5M2.UNPACK_B R12, R12.H1 ;  /* 0x0000000cff0c723e */ /* 0x010fc400030004ff */
[----:B------:R-:W-:-:S13]  /*8c6e0*/  F2FP.F16.E5M2.UNPACK_B R13, R13.H1 ;  /* 0x0000000dff0d723e */ /* 0x000fda00030004ff */
[----:B------:R0:W-:Y:S04]  /*8c6f0*/  STL.64 [R1+0xa40], R4 ;  /* 0x000a400401007387 */ /* 0x0001e80000100a00 */
[----:B------:R1:W-:Y:S04]  /*8c700*/  STL.64 [R1+0xa48], R6 ;  /* 0x000a480601007387 */ /* 0x0003e80000100a00 */
[----:B0-----:R-:W4:Y:S04]  /*8c710*/  LDL.LU.64 R4, [R1+0x7f30] ;  /* 0x007f300001047983 */ /* 0x001f280000300a00 */
[----:B------:R-:W-:Y:S01]  /*8c720*/  STL [R1+0x60], R12 ;  /* 0x0000600c01007387 */ /* 0x000fe20000100800 */
[----:B-1----:R-:W-:-:S02]  /*8c730*/  F2FP.F16.E5M2.UNPACK_B R6, R14.H1 ;  /* 0x0000000eff06723e */ /* 0x002fc400030004ff */
[----:B------:R-:W-:Y:S01]  /*8c740*/  F2FP.F16.E5M2.UNPACK_B R7, R15.H1 ;  /* 0x0000000fff07723e */ /* 0x000fe200030004ff */
[----:B------:R2:W-:Y:S02]  /*8c750*/  STL [R1+0x64], R13 ;  /* 0x0000640d01007387 */ /* 0x0005e40000100800 */
[----:B--2---:R-:W-:Y:S02]  /*8c760*/  HMMA.16816.F32 R12, R16, R12, R8 ;  /* 0x0000000c100c723c */ /* 0x004fe40000001808 */
[----:B------:R-:W2:Y:S04]  /*8c770*/  LDL.LU.64 R10, [R1+0x7f28] ;  /* 0x007f2800010a7983 */ /* 0x000ea80000300a00 */
[----:B------:R-:W2:-:S15]  /*8c780*/  LDL.LU.64 R8, [R1+0x7f20] ;  /* 0x007f200001087983 */ /* 0x000e9e0000300a00 */
[----:B------:R-:W-:-:S02]  /*8c790*/  NOP ;  /* 0x0000000000007918 */ /* 0x000fc40000000000 */
[----:B------:R-:W-:Y:S04]  /*8c7a0*/  STL.64 [R1+0xa50], R12 ;  /* 0x000a500c01007387 */ /* 0x000fe80000100a00 */
[----:B------:R0:W-:Y:S04]  /*8c7b0*/  STL.64 [R1+0xa58], R14 ;  /* 0x000a580e01007387 */ /* 0x0001e80000100a00 */
[----:B0-----:R-:W3:Y:S04]  /*8c7c0*/  LDL.LU.64 R14, [R1+0x7f18] ;  /* 0x007f1800010e7983 */ /* 0x001ee80000300a00 */
[----:B------:R-:W3:Y:S01]  /*8c7d0*/  LDL.LU.64 R12, [R1+0x7f10] ;  /* 0x007f1000010c7983 */ /* 0x000ee20000300a00 */
[----:B----4-:R-:W-:-:S03]  /*8c7e0*/  F2FP.F16.E5M2.UNPACK_B R4, R4.H1 ;  /* 0x00000004ff04723e */ /* 0x010fc600030004ff */
[----:B------:R-:W-:Y:S01]  /*8c7f0*/  STL [R1+0x58], R6 ;  /* 0x0000580601007387 */ /* 0x000fe20000100800 */
[----:B------:R-:W-:-:S03]  /*8c800*/  F2FP.F16.E5M2.UNPACK_B R5, R5.H1 ;  /* 0x00000005ff05723e */ /* 0x000fc600030004ff */
[----:B------:R-:W-:Y:S01]  /*8c810*/  STL [R1+0x5c], R7 ;  /* 0x00005c0701007387 */ /* 0x000fe20000100800 */
[----:B---3--:R-:W-:-:S15]  /*8c820*/  HMMA.16816.F32 R12, R16, R6, R12 ;  /* 0x00000006100c723c */ /* 0x008fde000000180c */
[----:B------:R-:W-:-:S08]  /*8c830*/  NOP ;  /* 0x0000000000007918 */ /* 0x000fd00000000000 */
[----:B------:R-:W-:Y:S04]  /*8c840*/  STL.64 [R1+0xa70], R12 ;  /* 0x000a700c01007387 */ /* 0x000fe80000100a00 */
[----:B------:R0:W-:Y:S04]  /*8c850*/  STL.64 [R1+0xa78], R14 ;  /* 0x000a780e01007387 */ /* 0x0001e80000100a00 */
[----:B0-----:R-:W3:Y:S04]  /*8c860*/  LDL.LU.64 R14, [R1+0x7f08] ;  /* 0x007f0800010e7983 */ /* 0x001ee80000300a00 */
        /* <DEDUP_REMOVED lines=8> */
[----:B0-----:R-:W4:Y:S04]  /*8c8f0*/  LDL.LU.64 R6, [R1+0x7ef0] ;  /* 0x007ef00001067983 */ /* 0x001f280000300a00 */
[----:B------:R-:W4:Y:S01]  /*8c900*/  LDL.LU R5, [R1+0x7ee8] ;  /* 0x007ee80001057983 */ /* 0x000f220000300800 */
[----:B---3--:R-:W-:-:S02]  /*8c910*/  F2FP.F16.E5M2.UNPACK_B R12, R14.H1 ;  /* 0x0000000eff0c723e */ /* 0x008fc400030004ff */
[----:B------:R-:W-:-:S03]  /*8c920*/  F2FP.F16.E5M2.UNPACK_B R13, R15.H1 ;  /* 0x0000000fff0d723e */ /* 0x000fc600030004ff */
        /* <DEDUP_REMOVED lines=10> */
[----:B----4-:R-:W-:-:S02]  /*8c9d0*/  F2FP.F16.E5M2.UNPACK_B R6, R6.H1 ;  /* 0x00000006ff06723e */ /* 0x010fc400030004ff */
[----:B------:R-:W-:-:S03]  /*8c9e0*/  F2FP.F16.E5M2.UNPACK_B R7, R7.H1 ;  /* 0x00000007ff07723e */ /* 0x000fc600030004ff */
[----:B------:R-:W-:Y:S04]  /*8c9f0*/  STL [R1+0x40], R6 ;  /* 0x0000400601007387 */ /* 0x000fe80000100800 */
[----:B------:R-:W-:Y:S01]  /*8ca00*/  STL [R1+0x44], R7 ;  /* 0x0000440701007387 */ /* 0x000fe20000100800 */
[----:B------:R-:W-:Y:S02]  /*8ca10*/  F2FP.F16.E5M2.UNPACK_B R4, R5.H1 ;  /* 0x00000005ff04723e */ /* 0x000fe400030004ff */
[----:B------:R-:W-:Y:S01]  /*8ca20*/  F2FP.F16.E5M2.UNPACK_B R5, R3.H1 ;  /* 0x00000003ff05723e */ /* 0x000fe200030004ff */
[----:B--2---:R-:W-:-:S15]  /*8ca30*/  HMMA.16816.F32 R8, R16, R6, R8 ;  /* 0x000000061008723c */ /* 0x004fde0000001808 */
[----:B------:R-:W-:-:S08]  /*8ca40*/  NOP ;  /* 0x0000000000007918 */ /* 0x000fd00000000000 */
[----:B------:R-:W-:Y:S04]  /*8ca50*/  STL.64 [R1+0xac0], R8 ;  /* 0x000ac00801007387 */ /* 0x000fe80000100a00 */
[----:B------:R0:W-:Y:S04]  /*8ca60*/  STL.64 [R1+0xac8], R10 ;  /* 0x000ac80a01007387 */ /* 0x0001e80000100a00 */
[----:B0-----:R-:W2:Y:S04]  /*8ca70*/  LDL.LU.64 R10, [R1+0x7ec0] ;  /* 0x007ec000010a7983 */ /* 0x001ea80000300a00 */
[----:B------:R-:W2:Y:S04]  /*8ca80*/  LDL.LU.64 R8, [R1+0x7eb8] ;  /* 0x007eb80001087983 */ /* 0x000ea80000300a00 */
[----:B------:R-:W-:Y:S04]  /*8ca90*/  STL [R1+0x38], R4 ;  /* 0x0000380401007387 */ /* 0x000fe80000100800 */
[----:B------:R3:W-:Y:S02]  /*8caa0*/  STL [R1+0x3c], R5 ;  /* 0x00003c0501007387 */ /* 0x0007e40000100800 */
[----:B---3--:R-:W-:Y:S02]  /*8cab0*/  HMMA.16816.F32 R4, R16, R4, R12 ;  /* 0x000000041004723c */ /* 0x008fe4000000180c */
[----:B------:R-:W3:Y:S04]  /*8cac0*/  LDL.LU.64 R14, [R1+0x7eb0] ;  /* 0x007eb000010e7983 */ /* 0x000ee80000300a00 */
[----:B------:R-:W3:Y:S01]  /*8cad0*/  LDL.LU.64 R12, [R1+0x7ea8] ;  /* 0x007ea800010c7983 */ /* 0x000ee20000300a00 */
[----:B------:R-:W-:-:S02]  /*8cae0*/  F2FP.F16.E5M2.UNPACK_B R2, R2.H1 ;  /* 0x00000002ff02723e */ /* 0x000fc400030004ff */
[----:B------:R-:W-:-:S14]  /*8caf0*/  F2FP.F16.E5M2.UNPACK_B R3, R0.H1 ;  /* 0x00000000ff03723e */ /* 0x000fdc00030004ff */
[----:B------:R0:W-:Y:S04]  /*8cb00*/  STL.64 [R1+0xae0], R4 ;  /* 0x000ae00401007387 */ /* 0x0001e80000100a00 */
[----:B------:R-:W-:Y:S04]  /*8cb10*/  STL.64 [R1+0xae8], R6 ;  /* 0x000ae80601007387 */ /* 0x000fe80000100a00 */
[----:B------:R1:W-:Y:S01]  /*8cb20*/  STL [R1+0x30], R2 ;  /* 0x0000300201007387 */ /* 0x0003e20000100800 */
[----:B0-----:R-:W-:Y:S02]  /*8cb30*/  F2FP.F16.E5M2.UNPACK_B R4, R20.H1 ;  /* 0x00000014ff04723e */ /* 0x001fe400030004ff */
[----:B------:R-:W-:Y:S01]  /*8cb40*/  F2FP.F16.E5M2.UNPACK_B R5, R21.H1 ;  /* 0x00000015ff05723e */ /* 0x000fe200030004ff */
[----:B------:R0:W-:Y:S04]  /*8cb50*/  STL [R1+0x34], R3 ;  /* 0x0000340301007387 */ /* 0x0001e80000100800 */
[----:B------:R-:W-:Y:S01]  /*8cb60*/  STL [R1+0x28], R4 ;  /* 0x0000280401007387 */ /* 0x000fe20000100800 */
[----:B------:R-:W-:Y:S01]  /*8cb70*/  F2FP.F16.E5M2.UNPACK_B R0, R29.H1 ;  /* 0x0000001dff00723e */ /* 0x000fe200030004ff */
[----:B--2---:R-:W-:Y:S07]  /*8cb80*/  HMMA.16816.F32 R8, R16, R2, R8 ;  /* 0x000000021008723c */ /* 0x004fee0000001808 */
[----:B-1----:R-:W-:-:S02]  /*8cb90*/  F2FP.F16.E5M2.UNPACK_B R2, R22.H1 ;  /* 0x00000016ff02723e */ /* 0x002fc400030004ff */
[----:B0-----:R-:W-:-:S14]  /*8cba0*/  F2FP.F16.E5M2.UNPACK_B R3, R23.H1 ;  /* 0x00000017ff03723e */ /* 0x001fdc00030004ff */
[----:B------:R-:W-:Y:S04]  /*8cbb0*/  STL.64 [R1+0xb00], R8 ;  /* 0x000b000801007387 */ /* 0x000fe80000100a00 */
[----:B------:R-:W-:Y:S04]  /*8cbc0*/  STL.64 [R1+0xb08], R10 ;  /* 0x000b080a01007387 */ /* 0x000fe80000100a00 */
[----:B------:R3:W-:Y:S02]  /*8cbd0*/  STL [R1+0x2c], R5 ;  /* 0x00002c0501007387 */ /* 0x0007e40000100800 */
[C---:B---3--:R-:W-:Y:S06]  /*8cbe0*/  HMMA.16816.F32 R4, R16.reuse, R4, R12 ;  /* 0x000000041004723c */ /* 0x048fec000000180c */
[----:B------:R-:W-:Y:S06]  /*8cbf0*/  HMMA.16816.F32 R12, R16, R2, R24 ;  /* 0x00000002100c723c */ /* 0x000fec0000001818 */
[----:B------:R-:W-:Y:S01]  /*8cc00*/  STL [R1+0x20], R2 ;  /* 0x0000200201007387 */ /* 0x000fe20000100800 */
[----:B------:R-:W-:-:S10]  /*8cc10*/  F2FP.F16.E5M2.UNPACK_B R9, R28.H1 ;  /* 0x0000001cff09723e */ /* 0x000fd400030004ff */
[----:B------:R0:W-:Y:S04]  /*8cc20*/  STL.64 [R1+0xb10], R4 ;  /* 0x000b100401007387 */ /* 0x0001e80000100a00 */
[----:B------:R1:W-:Y:S04]  /*8cc30*/  STL.64 [R1+0xb18], R6 ;  /* 0x000b180601007387 */ /* 0x0003e80000100a00 */
[----:B------:R-:W-:Y:S04]  /*8cc40*/  STL [R1+0x24], R3 ;  /* 0x0000240301007387 */ /* 0x000fe80000100800 */
[----:B0-----:R-:W2:Y:S04]  /*8cc50*/  LDL.LU R4, [R1+0x250] ;  /* 0x0002500001047983 */ /* 0x001ea80000300800 */
[----:B------:R-:W-:Y:S04]  /*8cc60*/  STL.64 [R1+0xb30], R12 ;  /* 0x000b300c01007387 */ /* 0x000fe80000100a00 */
[----:B------:R-:W-:Y:S04]  /*8cc70*/  STL.64 [R1+0xb38], R14 ;  /* 0x000b380e01007387 */ /* 0x000fe80000100a00 */
[----:B------:R-:W-:Y:S04]  /*8cc80*/  STL [R1+0x18], R9 ;  /* 0x0000180901007387 */ /* 0x000fe80000100800 */
[----:B------:R-:W2:Y:S04]  /*8cc90*/  LDL.LU R5, [R1+0x254] ;  /* 0x0002540001057983 */ /* 0x000ea80000300800 */
[----:B------:R-:W-:Y:S04]  /*8cca0*/  STL [R1+0x1c], R0 ;  /* 0x00001c0001007387 */ /* 0x000fe80000100800 */
[----:B-1----:R-:W3:Y:S04]  /*8ccb0*/  LDL.LU R6, [R1+0x258] ;  /* 0x0002580001067983 */ /* 0x002ee80000300800 */
        /* <DEDUP_REMOVED lines=9> */
[----:B------:R-:W4:Y:S04]  /*8cd50*/  LDL.LU R26, [R1+0xe40] ;  /* 0x000e4000011a7983 */ /* 0x000f280000300800 */
[----:B------:R-:W4:Y:S04]  /*8cd60*/  LDL.LU R27, [R1+0xe44] ;  /* 0x000e4400011b7983 */ /* 0x000f280000300800 */
[----:B------:R-:W2:Y:S04]  /*8cd70*/  LDL.LU R24, [R1+0xe50] ;  /* 0x000e500001187983 */ /* 0x000ea80000300800 */
[----:B------:R-:W2:Y:S04]  /*8cd80*/  LDL.LU R25, [R1+0xe54] ;  /* 0x000e540001197983 */ /* 0x000ea80000300800 */
[----:B----4-:R-:W-:Y:S04]  /*8cd90*/  STL.64 [R1+0x7e60], R26 ;  /* 0x007e601a01007387 */ /* 0x010fe80000100a00 */
[----:B--2---:R0:W-:Y:S04]  /*8cda0*/  STL.64 [R1+0x7e58], R24 ;  /* 0x007e581801007387 */ /* 0x0041e80000100a00 */
[----:B0-----:R-:W2:Y:S04]  /*8cdb0*/  LDL.LU R24, [R1+0x210] ;  /* 0x0002100001187983 */ /* 0x001ea80000300800 */
[----:B------:R-:W2:Y:S04]  /*8cdc0*/  LDL.LU R25, [R1+0x214] ;  /* 0x0002140001197983 */ /* 0x000ea80000300800 */
[----:B------:R-:W4:Y:S04]  /*8cdd0*/  LDL.LU R26, [R1+0x218] ;  /* 0x00021800011a7983 */ /* 0x000f280000300800 */
[----:B------:R-:W4:Y:S04]  /*8cde0*/  LDL.LU R27, [R1+0x21c] ;  /* 0x00021c00011b7983 */ /* 0x000f280000300800 */
[----:B------:R-:W3:Y:S04]  /*8cdf0*/  LDL.LU R2, [R1+0xe20] ;  /* 0x000e200001027983 */ /* 0x000ee80000300800 */
[----:B----4-:R-:W-:Y:S04]  /*8ce00*/  STL.64 [R1+0x7e70], R26 ;  /* 0x007e701a01007387 */ /* 0x010fe80000100a00 */
[----:B--2---:R0:W-:Y:S04]  /*8ce10*/  STL.64 [R1+0x7e68], R24 ;  /* 0x007e681801007387 */ /* 0x0041e80000100a00 */
[----:B0-----:R-:W2:Y:S04]  /*8ce20*/  LDL.LU R24, [R1+0x200] ;  /* 0x0002000001187983 */ /* 0x001ea80000300800 */
[----:B------:R-:W2:Y:S04]  /*8ce30*/  LDL.LU R25, [R1+0x204] ;  /* 0x0002040001197983 */ /* 0x000ea80000300800 */
[----:B------:R-:W4:Y:S04]  /*8ce40*/  LDL.LU R26, [R1+0x208] ;  /* 0x00020800011a7983 */ /* 0x000f280000300800 */
[----:B------:R-:W4:Y:S04]  /*8ce50*/  LDL.LU R27, [R1+0x20c] ;  /* 0x00020c00011b7983 */ /* 0x000f280000300800 */
[----:B------:R-:W3:Y:S04]  /*8ce60*/  LDL.LU R8, [R1+0xe10] ;  /* 0x000e100001087983 */ /* 0x000ee80000300800 */
[----:B------:R-:W3:Y:S04]  /*8ce70*/  LDL.LU R3, [R1+0xe14] ;  /* 0x000e140001037983 */ /* 0x000ee80000300800 */
[----:B----4-:R0:W-:Y:S02]  /*8ce80*/  STL.64 [R1+0x7e80], R26 ;  /* 0x007e801a01007387 */ /* 0x0101e40000100a00 */
[----:B0-----:R-:W-:-:S02]  /*8ce90*/  IMAD.MOV.U32 R26, RZ, RZ, R9 ;  /* 0x000000ffff1a7224 */ /* 0x001fc400078e0009 */
[----:B------:R-:W4:Y:S01]  /*8cea0*/  LDL.LU R9, [R1+0xe04] ;  /* 0x000e040001097983 */ /* 0x000f220000300800 */
[----:B------:R-:W-:-:S03]  /*8ceb0*/  IMAD.MOV.U32 R27, RZ, RZ, R0 ;  /* 0x000000ffff1b7224 */ /* 0x000fc600078e0000 */
[----:B--2---:R0:W-:Y:S04]  /*8cec0*/  STL.64 [R1+0x7e78], R24 ;  /* 0x007e781801007387 */ /* 0x0041e80000100a00 */
[----:B0-----:R-:W2:Y:S04]  /*8ced0*/  LDL.LU R25, [R1+0xe00] ;  /* 0x000e000001197983 */ /* 0x001ea80000300800 */
[----:B------:R-:W4:Y:S04]  /*8cee0*/  LDL.LU R0, [R1+0xe24] ;  /* 0x000e240001007983 */ /* 0x000f280000300800 */
[----:B------:R-:W4:Y:S04]  /*8cef0*/  LDL.LU R28, [R1+0xe30] ;  /* 0x000e3000011c7983 */ /* 0x000f280000300800 */
[----:B------:R-:W4:Y:S04]  /*8cf00*/  LDL.LU R29, [R1+0xe34] ;  /* 0x000e3400011d7983 */ /* 0x000f280000300800 */
[----:B---3--:R-:W-:Y:S04]  /*8cf10*/  STL.64 [R1+0x7e40], R6 ;  /* 0x007e400601007387 */ /* 0x008fe80000100a00 */
[----:B------:R0:W-:Y:S04]  /*8cf20*/  STL.64 [R1+0x7e38], R4 ;  /* 0x007e380401007387 */ /* 0x0001e80000100a00 */
[----:B0-----:R-:W3:Y:S04]  /*8cf30*/  LDL.LU R4, [R1+0x230] ;  /* 0x0002300001047983 */ /* 0x001ee80000300800 */
[----:B------:R-:W3:Y:S04]  /*8cf40*/  LDL.LU R5, [R1+0x234] ;  /* 0x0002340001057983 */ /* 0x000ee80000300800 */
[----:B------:R-:W2:Y:S04]  /*8cf50*/  LDL.LU R6, [R1+0x238] ;  /* 0x0002380001067983 */ /* 0x000ea80000300800 */
[----:B------:R-:W2:Y:S04]  /*8cf60*/  LDL.LU R7, [R1+0x23c] ;  /* 0x00023c0001077983 */ /* 0x000ea80000300800 */
[----:B--2---:R-:W-:Y:S04]  /*8cf70*/  STL.64 [R1+0x7e50], R6 ;  /* 0x007e500601007387 */ /* 0x004fe80000100a00 */
[----:B---3--:R0:W-:Y:S04]  /*8cf80*/  STL.64 [R1+0x7e48], R4 ;  /* 0x007e480401007387 */ /* 0x0081e80000100a00 */
        /* <DEDUP_REMOVED lines=24> */
[----:B--2---:R-:W-:-:S15]  /*8d110*/  HMMA.16816.F32 R4, R16, R26, R4 ;  /* 0x0000001a1004723c */ /* 0x004fde0000001804 */
[----:B------:R-:W-:-:S08]  /*8d120*/  NOP ;  /* 0x0000000000007918 */ /* 0x000fd00000000000 */
[----:B------:R-:W-:Y:S04]  /*8d130*/  STL.64 [R1+0xb50], R4 ;  /* 0x000b500401007387 */ /* 0x000fe80000100a00 */
[----:B------:R0:W-:Y:S04]  /*8d140*/  STL.64 [R1+0xb58], R6 ;  /* 0x000b580601007387 */ /* 0x0001e80000100a00 */
[----:B0-----:R-:W2:Y:S04]  /*8d150*/  LDL.LU.64 R6, [R1+0x7ea0] ;  /* 0x007ea00001067983 */ /* 0x001ea80000300a00 */
[----:B------:R-:W2:Y:S01]  /*8d160*/  LDL.LU.64 R4, [R1+0x7e98] ;  /* 0x007e980001047983 */ /* 0x000ea20000300a00 */
[----:B------:R-:W-:-:S02]  /*8d170*/  F2FP.F16.E5M2.UNPACK_B R24, R25.H1 ;  /* 0x00000019ff18723e */ /* 0x000fc400030004ff */
[----:B----4-:R-:W-:-:S03]  /*8d180*/  F2FP.F16.E5M2.UNPACK_B R25, R9.H1 ;  /* 0x00000009ff19723e */ /* 0x010fc600030004ff */
        /* <DEDUP_REMOVED lines=9> */
[----:B------:R-:W4:Y:S01]  /*8d220*/  LDL.LU.64 R24, [R1+0x7e78] ;  /* 0x007e780001187983 */ /* 0x000f220000300a00 */
[----:B------:R-:W-:-:S02]  /*8d230*/  F2FP.F16.E5M2.UNPACK_B R8, R8.H1 ;  /* 0x00000008ff08723e */ /* 0x000fc400030004ff */
[----:B------:R-:W-:-:S03]  /*8d240*/  F2FP.F16.E5M2.UNPACK_B R9, R3.H1 ;  /* 0x00000003ff09723e */ /* 0x000fc600030004ff */
        /* <DEDUP_REMOVED lines=9> */
[----:B------:R-:W-:Y:S02]  /*8d2e0*/  F2FP.F16.E5M2.UNPACK_B R3, R0.H1 ;  /* 0x00000000ff03723e */ /* 0x000fe400030004ff */
[----:B------:R-:W-:Y:S02]  /*8d2f0*/  F2FP.F16.E5M2.UNPACK_B R28, R28.H1 ;  /* 0x0000001cff1c723e */ /* 0x000fe400030004ff */
[----:B------:R-:W-:-:S07]  /*8d300*/  F2FP.F16.E5M2.UNPACK_B R29, R29.H1 ;  /* 0x0000001dff1d723e */ /* 0x000fce00030004ff */
[C---:B--2---:R-:W-:Y:S01]  /*8d310*/  HMMA.16816.F32 R4, R16.reuse, R28, R4 ;  /* 0x0000001c1004723c */ /* 0x044fe20000001804 */
[----:B------:R-:W-:Y:S04]  /*8d320*/  STL [R1], R2 ;  /* 0x0000000201007387 */ /* 0x000fe80000100800 */
[----:B------:R-:W-:Y:S01]  /*8d330*/  STL [R1+0x4], R3 ;  /* 0x0000040301007387 */ /* 0x000fe20000100800 */
[----:B----4-:R-:W-:-:S15]  /*8d340*/  HMMA.16816.F32 R24, R16, R2, R24 ;  /* 0x000000021018723c */ /* 0x010fde0000001818 */
[----:B------:R-:W-:-:S08]  /*8d350*/  NOP ;  /* 0x0000000000007918 */ /* 0x000fd00000000000 */
[----:B------:R-:W-:Y:S04]  /*8d360*/  STL.64 [R1+0xbb0], R24 ;  /* 0x000bb01801007387 */ /* 0x000fe80000100a00 */
[----:B------:R0:W-:Y:S04]  /*8d370*/  STL.64 [R1+0xbb8], R26 ;  /* 0x000bb81a01007387 */ /* 0x0001e80000100a00 */
[----:B0-----:R-:W2:Y:S04]  /*8d380*/  LDL.LU.64 R26, [R1+0x7e60] ;  /* 0x007e6000011a7983 */ /* 0x001ea80000300a00 */
[----:B------:R-:W4:Y:S04]  /*8d390*/  LDL.LU.64 R24, [R1+0x7e58] ;  /* 0x007e580001187983 */ /* 0x000f280000300a00 */
[----:B------:R-:W-:Y:S04]  /*8d3a0*/  STL.64 [R1+0xbc0], R4 ;  /* 0x000bc00401007387 */ /* 0x000fe80000100a00 */
[----:B------:R0:W-:Y:S04]  /*8d3b0*/  STL.64 [R1+0xbc8], R6 ;  /* 0x000bc80601007387 */ /* 0x0001e80000100a00 */
[----:B0-----:R-:W3:Y:S04]  /*8d3c0*/  LDL.LU.64 R6, [R1+0x7e50] ;  /* 0x007e500001067983 */ /* 0x001ee80000300a00 */
[----:B------:R-:W3:Y:S04]  /*8d3d0*/  LDL.LU.64 R4, [R1+0x7e48] ;  /* 0x007e480001047983 */ /* 0x000ee80000300a00 */
[----:B------:R-:W-:Y:S04]  /*8d3e0*/  STL [R1+0x7e0c], R28 ;  /* 0x007e0c1c01007387 */ /* 0x000fe80000100800 */
[----:B------:R-:W-:Y:S01]  /*8d3f0*/  STL [R1+0x7e08], R29 ;  /* 0x007e081d01007387 */ /* 0x000fe20000100800 */
[----:B--2---:R-:W-:-:S02]  /*8d400*/  F2FP.F16.E5M2.UNPACK_B R26, R26.H1 ;  /* 0x0000001aff1a723e */ /* 0x004fc400030004ff */
[----:B------:R-:W-:-:S07]  /*8d410*/  F2FP.F16.E5M2.UNPACK_B R27, R27.H1 ;  /* 0x0000001bff1b723e */ /* 0x000fce00030004ff */
[----:B---3--:R-:W-:-:S15]  /*8d420*/  HMMA.16816.F32 R4, R16, R26, R4 ;  /* 0x0000001a1004723c */ /* 0x008fde0000001804 */
[----:B------:R-:W-:-:S08]  /*8d430*/  NOP ;  /* 0x0000000000007918 */ /* 0x000fd00000000000 */
[----:B------:R-:W-:Y:S04]  /*8d440*/  STL.64 [R1+0xbe0], R4 ;  /* 0x000be00401007387 */ /* 0x000fe80000100a00 */
[----:B------:R0:W-:Y:S04]  /*8d450*/  STL.64 [R1+0xbe8], R6 ;  /* 0x000be80601007387 */ /* 0x0001e80000100a00 */
[----:B0-----:R-:W2:Y:S04]  /*8d460*/  LDL.LU.64 R6, [R1+0x7e40] ;  /* 0x007e400001067983 */ /* 0x001ea80000300a00 */
[----:B------:R-:W2:Y:S01]  /*8d470*/  LDL.LU.64 R4, [R1+0x7e38] ;  /* 0x007e380001047983 */ /* 0x000ea20000300a00 */
[----:B----4-:R-:W-:-:S02]  /*8d480*/  F2FP.F16.E5M2.UNPACK_B R24, R24.H1 ;  /* 0x00000018ff18723e */ /* 0x010fc400030004ff */
[----:B------:R-:W-:-:S07]  /*8d490*/  F2FP.F16.E5M2.UNPACK_B R25, R25.H1 ;  /* 0x00000019ff19723e */ /* 0x000fce00030004ff */
[----:B--2---:R-:W-:-:S15]  /*8d4a0*/  HMMA.16816.F32 R4, R16, R24, R4 ;  /* 0x000000181004723c */ /* 0x004fde0000001804 */
[----:B------:R-:W-:-:S08]  /*8d4b0*/  NOP ;  /* 0x0000000000007918 */ /* 0x000fd00000000000 */
[----:B------:R-:W-:Y:S04]  /*8d4c0*/  STL.64 [R1+0xc00], R4 ;  /* 0x000c000401007387 */ /* 0x000fe80000100a00 */
[----:B------:R0:W-:Y:S04]  /*8d4d0*/  STL.64 [R1+0xc08], R6 ;  /* 0x000c080601007387 */ /* 0x0001e80000100a00 */
[----:B0-----:R-:W2:Y:S04]  /*8d4e0*/  LDL.LU.64 R6, [R1+0x7e30] ;  /* 0x007e300001067983 */ /* 0x001ea80000300a00 */
[----:B------:R-:W2:Y:S01]  /*8d4f0*/  LDL.LU.64 R4, [R1+0x7e28] ;  /* 0x007e280001047983 */ /* 0x000ea20000300a00 */
[----:B------:R-:W-:-:S02]  /*8d500*/  F2FP.F16.E5M2.UNPACK_B R22, R22.H1 ;  /* 0x00000016ff16723e */ /* 0x000fc400030004ff */
[----:B------:R-:W-:Y:S02]  /*8d510*/  F2FP.F16.E5M2.UNPACK_B R23, R23.H1 ;  /* 0x00000017ff17723e */ /* 0x000fe400030004ff */
[----:B------:R-:W-:Y:S02]  /*8d520*/  F2FP.F16.E5M2.UNPACK_B R2, R20.H1 ;  /* 0x00000014ff02723e */ /* 0x000fe400030004ff */
[----:B------:R-:W-:Y:S01]  /*8d530*/  F2FP.F16.E5M2.UNPACK_B R3, R21.H1 ;  /* 0x00000015ff03723e */ /* 0x000fe200030004ff */
[----:B------:R-:W-:Y:S04]  /*8d540*/  STL.64 [R1+0x7bd0], R26 ;  /* 0x007bd01a01007387 */ /* 0x000fe80000100a00 */
[----:B------:R-:W-:Y:S01]  /*8d550*/  STL.64 [R1+0x7bc8], R24 ;  /* 0x007bc81801007387 */ /* 0x000fe20000100a00 */
[----:B------:R-:W-:-:S02]  /*8d560*/  F2FP.F16.E5M2.UNPACK_B R8, R10.H1 ;  /* 0x0000000aff08723e */ /* 0x000fc400030004ff */
[----:B------:R-:W-:Y:S01]  /*8d570*/  F2FP.F16.E5M2.UNPACK_B R9, R11.H1 ;  /* 0x0000000bff09723e */ /* 0x000fe200030004ff */
[----:B--2---:R-:W-:-:S15]  /*8d580*/  HMMA.16816.F32 R4, R16, R22, R4 ;  /* 0x000000161004723c */ /* 0x004fde0000001804 */
[----:B------:R-:W-:-:S08]  /*8d590*/  NOP ;  /* 0x0000000000007918 */ /* 0x000fd00000000000 */
[----:B------:R-:W-:Y:S04]  /*8d5a0*/  STL.64 [R1+0xc10], R4 ;  /* 0x000c100401007387 */ /* 0x000fe80000100a00 */
[----:B------:R0:W-:Y:S04]  /*8d5b0*/  STL.64 [R1+0xc18], R6 ;  /* 0x000c180601007387 */ /* 0x0001e80000100a00 */
[----:B------:R-:W2:Y:S04]  /*8d5c0*/  LDL.LU R10, [R1+0xe90] ;  /* 0x000e9000010a7983 */ /* 0x000ea80000300800 */
[----:B------:R-:W3:Y:S01]  /*8d5d0*/  LDL.LU R11, [R1+0xe94] ;  /* 0x000e9400010b7983 */ /* 0x000ee20000300800 */
[----:B0-----:R-:W-:-:S15]  /*8d5e0*/  HMMA.16816.F32 R4, R16, R2, R12 ;  /* 0x000000021004723c */ /* 0x001fde000000180c */
[----:B------:R-:W-:-:S08]  /*8d5f0*/  NOP ;  /* 0x0000000000007918 */ /* 0x000fd00000000000 */
[----:B------:R-:W-:Y:S04]  /*8d600*/  STL.64 [R1+0xc30], R4 ;  /* 0x000c300401007387 */ /* 0x000fe80000100a00 */
[----:B------:R-:W-:Y:S04]  /*8d610*/  STL.64 [R1+0xc38], R6 ;  /* 0x000c380601007387 */ /* 0x000fe80000100a00 */
[----:B------:R0:W-:Y:S04]  /*8d620*/  STL [R1+0x7e10], R3 ;  /* 0x007e100301007387 */ /* 0x0001e80000100800 */
[----:B0-----:R-:W4:Y:S04]  /*8d630*/  LDL.LU R3, [R1+0x1860] ;  /* 0x0018600001037983 */ /* 0x001f280000300800 */
[----:B------:R-:W2:Y:S04]  /*8d640*/  LDL.LU R4, [R1+0x185c] ;  /* 0x00185c0001047983 */ /* 0x000ea80000300800 */
[----:B------:R-:W4:Y:S04]  /*8d650*/  LDL.LU R28, [R1+0x1868] ;  /* 0x00186800011c7983 */ /* 0x000f280000300800 */
[----:B------:R-:W2:Y:S04]  /*8d660*/  LDL.LU R5, [R1+0x1864] ;  /* 0x0018640001057983 */ /* 0x000ea80000300800 */
[----:B------:R-:W4:Y:S04]  /*8d670*/  LDL.LU R29, [R1+0x1870] ;  /* 0x00187000011d7983 */ /* 0x000f280000300800 */
[----:B------:R-:W3:Y:S04]  /*8d680*/  LDL.LU R6, [R1+0x186c] ;  /* 0x00186c0001067983 */ /* 0x000ee80000300800 */
[----:B------:R-:W4:Y:S04]  /*8d690*/  LDL.LU R12, [R1+0xea0] ;  /* 0x000ea000010c7983 */ /* 0x000f280000300800 */
[----:B------:R-:W4:Y:S04]  /*8d6a0*/  LDL.LU R13, [R1+0xea4] ;  /* 0x000ea400010d7983 */ /* 0x000f280000300800 */
        /* <DEDUP_REMOVED lines=9> */
[----:B------:R-:W4:Y:S04]  /*8d740*/  LDL.LU R20, [R1+0xec0] ;  /* 0x000ec00001147983 */ /* 0x000f280000300800 */
[----:B------:R-:W4:Y:S04]  /*8d750*/  LDL.LU R21, [R1+0xec4] ;  /* 0x000ec40001157983 */ /* 0x000f280000300800 */
[----:B------:R-:W-:Y:S04]  /*8d760*/  STL.64 [R1+0x7df0], R22 ;  /* 0x007df01601007387 */ /* 0x000fe80000100a00 */
[----:B----4-:R0:W-:Y:S04]  /*8d770*/  STL.64 [R1+0x7de8], R20 ;  /* 0x007de81401007387 */ /* 0x0101e80000100a00 */
[----:B0-----:R-:W4:Y:S04]  /*8d780*/  LDL.LU R20, [R1+0x290] ;  /* 0x0002900001147983 */ /* 0x001f280000300800 */
[----:B------:R-:W4:Y:S04]  /*8d790*/  LDL.LU R21, [R1+0x294] ;  /* 0x0002940001157983 */ /* 0x000f280000300800 */
[----:B------:R-:W3:Y:S04]  /*8d7a0*/  LDL.LU R22, [R1+0x298] ;  /* 0x0002980001167983 */ /* 0x000ee80000300800 */
[----:B------:R-:W3:Y:S01]  /*8d7b0*/  LDL.LU R23, [R1+0x29c] ;  /* 0x00029c0001177983 */ /* 0x000ee20000300800 */
[----:B--2---:R-:W-:Y:S03]  /*8d7c0*/  HMMA.16816.F32 R4, R16, R8, R4 ;  /* 0x000000081004723c */ /* 0x004fe60000001804 */
[----:B---3--:R-:W-:Y:S04]  /*8d7d0*/  STL.64 [R1+0x7e00], R22 ;  /* 0x007e001601007387 */ /* 0x008fe80000100a00 */
[----:B----4-:R0:W-:Y:S04]  /*8d7e0*/  STL.64 [R1+0x7df8], R20 ;  /* 0x007df81401007387 */ /* 0x0101e80000100a00 */
[----:B0-----:R-:W2:Y:S04]  /*8d7f0*/  LDL.LU R20, [R1+0x280] ;  /* 0x0002800001147983 */ /* 0x001ea80000300800 */
[----:B------:R-:W2:Y:S04]  /*8d800*/  LDL.LU R21, [R1+0x284] ;  /* 0x0002840001157983 */ /* 0x000ea80000300800 */
[----:B------:R-:W2:Y:S04]  /*8d810*/  LDL.LU R22, [R1+0x288] ;  /* 0x0002880001167983 */ /* 0x000ea80000300800 */
[----:B------:R-:W2:Y:S04]  /*8d820*/  LDL.LU R23, [R1+0x28c] ;  /* 0x00028c0001177983 */ /* 0x000ea80000300800 */
[----:B------:R-:W3:Y:S04]  /*8d830*/  LDL.LU R0, [R1+0xed4] ;  /* 0x000ed40001007983 */ /* 0x000ee80000300800 */
[----:B------:R-:W4:Y:S04]  /*8d840*/  LDL.LU R24, [R1+0x4d0] ;  /* 0x0004d00001187983 */ /* 0x000f280000300800 */
[----:B------:R-:W4:Y:S04]  /*8d850*/  LDL.LU R25, [R1+0x4d4] ;  /* 0x0004d40001197983 */ /* 0x000f280000300800 */
[----:B------:R-:W2:Y:S04]  /*8d860*/  LDL.LU R26, [R1+0x4d8] ;  /* 0x0004d800011a7983 */ /* 0x000ea80000300800 */
[----:B------:R-:W2:Y:S01]  /*8d870*/  LDL.LU R27, [R1+0x4dc] ;  /* 0x0004dc00011b7983 */ /* 0x000ea20000300800 */
[----:B------:R-:W-:-:S02]  /*8d880*/  F2FP.F16.E5M2.UNPACK_B R10, R10.H1 ;  /* 0x0000000aff0a723e */ /* 0x000fc400030004ff */
[----:B------:R-:W-:Y:S01]  /*8d890*/  F2FP.F16.E5M2.UNPACK_B R11, R11.H1 ;  /* 0x0000000bff0b723e */ /* 0x000fe200030004ff */
[----:B--2---:R-:W-:Y:S04]  /*8d8a0*/  STL.64 [R1+0x7de0], R26 ;  /* 0x007de01a01007387 */ /* 0x004fe80000100a00 */
[----:B----4-:R0:W-:Y:S04]  /*8d8b0*/  STL.64 [R1+0x7dd8], R24 ;  /* 0x007dd81801007387 */ /* 0x0101e80000100a00 */
[----:B0-----:R-:W2:Y:S04]  /*8d8c0*/  LDL.LU R24, [R1+0x4e0] ;  /* 0x0004e00001187983 */ /* 0x001ea80000300800 */
[----:B------:R-:W2:Y:S04]  /*8d8d0*/  LDL.LU R25, [R1+0x4e4] ;  /* 0x0004e40001197983 */ /* 0x000ea80000300800 */
[----:B------:R-:W2:Y:S04]  /*8d8e0*/  LDL.LU R26, [R1+0x4e8] ;  /* 0x0004e800011a7983 */ /* 0x000ea80000300800 */
[----:B------:R-:W2:Y:S04]  /*8d8f0*/  LDL.LU R27, [R1+0x4ec] ;  /* 0x0004ec00011b7983 */ /* 0x000ea80000300800 */
[----:B------:R-:W-:Y:S04]  /*8d900*/  STL.64 [R1+0xc50], R4 ;  /* 0x000c500401007387 */ /* 0x000fe80000100a00 */
[----:B------:R0:W-:Y:S04]  /*8d910*/  STL.64 [R1+0xc58], R6 ;  /* 0x000c580601007387 */ /* 0x0001e80000100a00 */
[----:B0-----:R-:W4:Y:S04]  /*8d920*/  LDL.LU.64 R6, [R1+0x7e20] ;  /* 0x007e200001067983 */ /* 0x001f280000300a00 */
[----:B------:R-:W3:Y:S01]  /*8d930*/  LDL.LU.64 R4, [R1+0x7e18] ;  /* 0x007e180001047983 */ /* 0x000ee20000300a00 */
[----:B------:R-:W-:Y:S01]  /*8d940*/  HMMA.16816.F32 R20, R16, R10, R20 ;  /* 0x0000000a1014723c */ /* 0x000fe20000001814 */
[----:B----4-:R-:W-:-:S02]  /*8d950*/  IMAD R6, R6, 0x100, R29 ;  /* 0x0000010006067824 */ /* 0x010fc400078e021d */
[----:B---3--:R-:W-:Y:S02]  /*8d960*/  IMAD R4, R4, 0x100, R3 ;  /* 0x0000010004047824 */ /* 0x008fe400078e0203 */
[----:B------:R-:W3:Y:S01]  /*8d970*/  LDL.LU R3, [R1+0x7e10] ;  /* 0x007e100001037983 */ /* 0x000ee20000300800 */
[----:B------:R-:W-:-:S03]  /*8d980*/  IMAD R5, R5, 0x100, R28 ;  /* 0x0000010005057824 */ /* 0x000fc600078e021c */
[----:B------:R-:W4:Y:S04]  /*8d990*/  LDL.LU R28, [R1+0x7e0c] ;  /* 0x007e0c00011c7983 */ /* 0x000f280000300800 */
[----:B------:R-:W4:Y:S10]  /*8d9a0*/  LDL.LU R29, [R1+0x7e08] ;  /* 0x007e0800011d7983 */ /* 0x000f340000300800 */
[----:B------:R-:W-:Y:S04]  /*8d9b0*/  STL.64 [R1+0xc70], R20 ;  /* 0x000c701401007387 */ /* 0x000fe80000100a00 */
[----:B------:R0:W-:Y:S04]  /*8d9c0*/  STL.64 [R1+0xc78], R22 ;  /* 0x000c781601007387 */ /* 0x0001e80000100a00 */
[----:B0-----:R-:W3:Y:S04]  /*8d9d0*/  LDL.LU.64 R22, [R1+0x7e00] ;  /* 0x007e000001167983 */ /* 0x001ee80000300a00 */
[----:B------:R-:W3:Y:S01]  /*8d9e0*/  LDL.LU.64 R20, [R1+0x7df8] ;  /* 0x007df80001147983 */ /* 0x000ee20000300a00 */
[----:B------:R-:W-:-:S02]  /*8d9f0*/  F2FP.F16.E5M2.UNPACK_B R12, R12.H1 ;  /* 0x0000000cff0c723e */ /* 0x000fc400030004ff */
[----:B------:R-:W-:Y:S02]  /*8da00*/  F2FP.F16.E5M2.UNPACK_B R13, R13.H1 ;  /* 0x0000000dff0d723e */ /* 0x000fe400030004ff */
[----:B------:R-:W-:Y:S02]  /*8da10*/  F2FP.F16.E5M2.UNPACK_B R14, R14.H1 ;  /* 0x0000000eff0e723e */ /* 0x000fe400030004ff */
[----:B------:R-:W-:-:S07]  /*8da20*/  F2FP.F16.E5M2.UNPACK_B R15, R15.H1 ;  /* 0x0000000fff0f723e */ /* 0x000fce00030004ff */
[C---:B--2---:R-:W-:Y:S01]  /*8da30*/  HMMA.16816.F32 R24, R16.reuse, R14, R24 ;  /* 0x0000000e1018723c */ /* 0x044fe20000001818 */
[----:B------:R0:W-:Y:S04]  /*8da40*/  STL.64 [R1+0x7bb8], R10 ;  /* 0x007bb80a01007387 */ /* 0x0001e80000100a00 */
[----:B0-----:R-:W2:Y:S04]  /*8da50*/  LDL.LU R10, [R1+0x1878] ;  /* 0x00187800010a7983 */ /* 0x001ea80000300800 */
[----:B------:R-:W4:Y:S04]  /*8da60*/  LDL.LU R11, [R1+0xed0] ;  /* 0x000ed000010b7983 */ /* 0x000f280000300800 */
[----:B------:R-:W-:Y:S01]  /*8da70*/  STL.64 [R1+0x7bb0], R8 ;  /* 0x007bb00801007387 */ /* 0x000fe20000100a00 */
[----:B---3--:R-:W-:-:S15]  /*8da80*/  HMMA.16816.F32 R20, R16, R12, R20 ;  /* 0x0000000c1014723c */ /* 0x008fde0000001814 */
[----:B------:R-:W-:-:S08]  /*8da90*/  NOP ;  /* 0x0000000000007918 */ /* 0x000fd00000000000 */
[----:B------:R-:W-:Y:S04]  /*8daa0*/  STL.64 [R1+0xcb0], R20 ;  /* 0x000cb01401007387 */ /* 0x000fe80000100a00 */
[----:B------:R0:W-:Y:S04]  /*8dab0*/  STL.64 [R1+0xcb8], R22 ;  /* 0x000cb81601007387 */ /* 0x0001e80000100a00 */
[----:B0-----:R-:W3:Y:S04]  /*8dac0*/  LDL.LU.64 R22, [R1+0x7df0] ;  /* 0x007df00001167983 */ /* 0x001ee80000300a00 */
[----:B------:R-:W3:Y:S04]  /*8dad0*/  LDL.LU.64 R20, [R1+0x7de8] ;  /* 0x007de80001147983 */ /* 0x000ee80000300a00 */
[----:B------:R-:W-:Y:S04]  /*8dae0*/  STL [R1+0x7b9c], R12 ;  /* 0x007b9c0c01007387 */ /* 0x000fe80000100800 */
[----:B------:R-:W-:Y:S04]  /*8daf0*/  STL [R1+0x7b98], R13 ;  /* 0x007b980d01007387 */ /* 0x000fe80000100800 */
[----:B------:R-:W-:Y:S04]  /*8db00*/  STL.64 [R1+0xcd0], R24 ;  /* 0x000cd01801007387 */ /* 0x000fe80000100a00 */
[----:B------:R0:W-:Y:S04]  /*8db10*/  STL.64 [R1+0xcd8], R26 ;  /* 0x000cd81a01007387 */ /* 0x0001e80000100a00 */
[----:B0-----:R-:W3:Y:S04]  /*8db20*/  LDL.LU.64 R26, [R1+0x7de0] ;  /* 0x007de000011a7983 */ /* 0x001ee80000300a00 */
[----:B------:R-:W3:Y:S01]  /*8db30*/  LDL.LU.64 R24, [R1+0x7dd8] ;  /* 0x007dd80001187983 */ /* 0x000ee20000300a00 */
[----:B--2---:R-:W-:Y:S01]  /*8db40*/  IMAD R7, R7, 0x100, R10 ;  /* 0x0000010007077824 */ /* 0x004fe200078e020a */
[----:B----4-:R-:W-:-:S02]  /*8db50*/  F2FP.F16.E5M2.UNPACK_B R8, R11.H1 ;  /* 0x0000000bff08723e */ /* 0x010fc400030004ff */
[----:B------:R-:W-:Y:S02]  /*8db60*/  F2FP.F16.E5M2.UNPACK_B R0, R0.H1 ;  /* 0x00000000ff00723e */ /* 0x000fe400030004ff */
[----:B------:R-:W-:Y:S02]  /*8db70*/  F2FP.F16.E5M2.UNPACK_B R6, R6 ;  /* 0x00000006ff06723e */ /* 0x000fe400020004ff */
[----:B------:R-:W-:Y:S01]  /*8db80*/  F2FP.F16.E5M2.UNPACK_B R7, R7 ;  /* 0x00000007ff07723e */ /* 0x000fe200020004ff */
[----:B------:R-:W-:Y:S01]  /*8db90*/  STL.64 [R1+0x7bc0], R14 ;  /* 0x007bc00e01007387 */ /* 0x000fe20000100a00 */
[----:B------:R-:W-:Y:S02]  /*8dba0*/  F2FP.F16.E5M2.UNPACK_B R4, R4 ;  /* 0x00000004ff04723e */ /* 0x000fe400020004ff */
[----:B------:R-:W-:Y:S01]  /*8dbb0*/  F2FP.F16.E5M2.UNPACK_B R5, R5 ;  /* 0x00000005ff05723e */ /* 0x000fe200020004ff */
[----:B------:R-:W-:Y:S04]  /*8dbc0*/  STL [R1+0xa0], R8 ;  /* 0x0000a00801007387 */ /* 0x000fe80000100800 */
[----:B------:R-:W-:Y:S04]  /*8dbd0*/  STL [R1+0xa4], R0 ;  /* 0x0000a40001007387 */ /* 0x000fe80000100800 */
[----:B------:R-:W-:Y:S04]  /*8dbe0*/  STL.64 [R1+0x7dd0], R6 ;  /* 0x007dd00601007387 */ /* 0x000fe80000100a00 */
[----:B------:R0:W-:Y:S01]  /*8dbf0*/  STL.64 [R1+0x7dc8], R4 ;  /* 0x007dc80401007387 */ /* 0x0001e20000100a00 */
[----:B---3--:R-:W-:-:S02]  /*8dc00*/  F2FP.F16.E5M2.UNPACK_B R20, R20.H1 ;  /* 0x00000014ff14723e */ /* 0x008fc400030004ff */
[----:B------:R-:W-:Y:S01]  /*8dc10*/  F2FP.F16.E5M2.UNPACK_B R21, R21.H1 ;  /* 0x00000015ff15723e */ /* 0x000fe200030004ff */
[----:B------:R1:W-:Y:S04]  /*8dc20*/  STL.64 [R1+0x7be0], R22 ;  /* 0x007be01601007387 */ /* 0x0003e80000100a00 */
[----:B------:R2:W-:Y:S02]  /*8dc30*/  STL.64 [R1+0x7bd8], R20 ;  /* 0x007bd81401007387 */ /* 0x0005e40000100a00 */
[----:B0-----:R-:W-:-:S15]  /*8dc40*/  HMMA.16816.F32 R4, R16, R20, R24 ;  /* 0x000000141004723c */ /* 0x001fde0000001818 */
[----:B------:R-:W-:-:S08]  /*8dc50*/  NOP ;  /* 0x0000000000007918 */ /* 0x000fd00000000000 */
[----:B------:R-:W-:Y:S04]  /*8dc60*/  STL.64 [R1+0xcc0], R4 ;  /* 0x000cc00401007387 */ /* 0x000fe80000100a00 */
[----:B------:R-:W-:Y:S04]  /*8dc70*/  STL.64 [R1+0xcc8], R6 ;  /* 0x000cc80601007387 */ /* 0x000fe80000100a00 */
[----:B------:R-:W3:Y:S04]  /*8dc80*/  LDL.LU R12, [R1+0x330] ;  /* 0x00033000010c7983 */ /* 0x000ee80000300800 */
[----:B------:R-:W3:Y:S04]  /*8dc90*/  LDL.LU R13, [R1+0x334] ;  /* 0x00033400010d7983 */ /* 0x000ee80000300800 */
[----:B------:R-:W4:Y:S04]  /*8dca0*/  LDL.LU R14, [R1+0x338] ;  /* 0x00033800010e7983 */ /* 0x000f280000300800 */
[----:B------:R-:W4:Y:S04]  /*8dcb0*/  LDL.LU R15, [R1+0x33c] ;  /* 0x00033c00010f7983 */ /* 0x000f280000300800 */
[----:B----4-:R-:W-:Y:S04]  /*8dcc0*/  STL.64 [R1+0x7bf0], R14 ;  /* 0x007bf00e01007387 */ /* 0x010fe80000100a00 */
[----:B---3--:R-:W-:Y:S04]  /*8dcd0*/  STL.64 [R1+0x7be8], R12 ;  /* 0x007be80c01007387 */ /* 0x008fe80000100a00 */
[----:B------:R-:W3:Y:S04]  /*8dce0*/  LDL.LU R24, [R1+0x340] ;  /* 0x0003400001187983 */ /* 0x000ee80000300800 */
[----:B------:R-:W3:Y:S04]  /*8dcf0*/  LDL.LU R25, [R1+0x344] ;  /* 0x0003440001197983 */ /* 0x000ee80000300800 */
[----:B------:R-:W4:Y:S04]  /*8dd00*/  LDL.LU R26, [R1+0x348] ;  /* 0x00034800011a7983 */ /* 0x000f280000300800 */
[----:B------:R-:W4:Y:S04]  /*8dd10*/  LDL.LU R27, [R1+0x34c] ;  /* 0x00034c00011b7983 */ /* 0x000f280000300800 */
[----:B----4-:R-:W-:Y:S04]  /*8dd20*/  STL.64 [R1+0x7c00], R26 ;  /* 0x007c001a01007387 */ /* 0x010fe80000100a00 */
[----:B---3--:R0:W-:Y:S04]  /*8dd30*/  STL.64 [R1+0x7bf8], R24 ;  /* 0x007bf81801007387 */ /* 0x0081e80000100a00 */
[----:B-1----:R-:W3:Y:S04]  /*8dd40*/  LDL R22, [R1] ;  /* 0x0000000001167983 */ /* 0x002ee80000100800 */
[----:B------:R-:W3:Y:S04]  /*8dd50*/  LDL R23, [R1+0x4] ;  /* 0x0000040001177983 */ /* 0x000ee80000100800 */
[----:B--2---:R-:W2:Y:S04]  /*8dd60*/  LDL R20, [R1+0x8] ;  /* 0x0000080001147983 */ /* 0x004ea80000100800 */
[----:B------:R-:W2:Y:S04]  /*8dd70*/  LDL R21, [R1+0xc] ;  /* 0x00000c0001157983 */ /* 0x000ea80000100800 */
[----:B---3--:R1:W-:Y:S04]  /*8dd80*/  STL.64 [R1+0x7c10], R22 ;  /* 0x007c101601007387 */ /* 0x0083e80000100a00 */
[----:B--2---:R-:W-:Y:S04]  /*8dd90*/  STL.64 [R1+0x7c08], R20 ;  /* 0x007c081401007387 */ /* 0x004fe80000100a00 */
[----:B0-----:R-:W2:Y:S04]  /*8dda0*/  LDL.LU R24, [R1+0x360] ;  /* 0x0003600001187983 */ /* 0x001ea80000300800 */
[----:B------:R-:W2:Y:S04]  /*8ddb0*/  LDL.LU R25, [R1+0x364] ;  /* 0x0003640001197983 */ /* 0x000ea80000300800 */
[----:B------:R-:W3:Y:S04]  /*8ddc0*/  LDL.LU R26, [R1+0x368] ;  /* 0x00036800011a7983 */ /* 0x000ee80000300800 */
[----:B------:R-:W3:Y:S04]  /*8ddd0*/  LDL.LU R27, [R1+0x36c] ;  /* 0x00036c00011b7983 */ /* 0x000ee80000300800 */
[----:B---3--:R-:W-:Y:S04]  /*8dde0*/  STL.64 [R1+0x7c20], R26 ;  /* 0x007c201a01007387 */ /* 0x008fe80000100a00 */
[----:B--2---:R0:W-:Y:S04]  /*8ddf0*/  STL.64 [R1+0x7c18], R24 ;  /* 0x007c181801007387 */ /* 0x0041e80000100a00 */
[----:B-1----:R-:W2:Y:S04]  /*8de00*/  LDL R22, [R1+0x10] ;  /* 0x0000100001167983 */ /* 0x002ea80000100800 */
[----:B------:R-:W2:Y:S04]  /*8de10*/  LDL R23, [R1+0x14] ;  /* 0x0000140001177983 */ /* 0x000ea80000100800 */
[----:B--2---:R-:W-:Y:S04]  /*8de20*/  STL.64 [R1+0x7c28], R22 ;  /* 0x007c281601007387 */ /* 0x004fe80000100a00 */
[----:B0-----:R-:W2:Y:S04]  /*8de30*/  LDL.LU R24, [R1+0x370] ;  /* 0x0003700001187983 */ /* 0x001ea80000300800 */
[----:B------:R-:W2:Y:S04]  /*8de40*/  LDL.LU R25, [R1+0x374] ;  /* 0x0003740001197983 */ /* 0x000ea80000300800 */
[----:B------:R-:W3:Y:S04]  /*8de50*/  LDL.LU R26, [R1+0x378] ;  /* 0x00037800011a7983 */ /* 0x000ee80000300800 */
[----:B------:R-:W3:Y:S04]  /*8de60*/  LDL.LU R27, [R1+0x37c] ;  /* 0x00037c00011b7983 */ /* 0x000ee80000300800 */
[----:B---3--:R-:W-:Y:S04]  /*8de70*/  STL.64 [R1+0x7c38], R26 ;  /* 0x007c381a01007387 */ /* 0x008fe80000100a00 */
[----:B--2---:R0:W-:Y:S04]  /*8de80*/  STL.64 [R1+0x7c30], R24 ;  /* 0x007c301801007387 */ /* 0x0041e80000100a00 */
[----:B------:R-:W2:Y:S04]  /*8de90*/  LDL R20, [R1+0x18] ;  /* 0x0000180001147983 */ /* 0x000ea80000100800 */
[----:B------:R-:W2:Y:S04]  /*8dea0*/  LDL R21, [R1+0x1c] ;  /* 0x00001c0001157983 */ /* 0x000ea80000100800 */
[----:B--2---:R1:W-:Y:S04]  /*8deb0*/  STL.64 [R1+0x7c40], R20 ;  /* 0x007c401401007387 */ /* 0x0043e80000100a00 */
        /* <DEDUP_REMOVED lines=8> */
[----:B-1----:R-:W3:Y:S04]  /*8df40*/  LDL R20, [R1+0x28] ;  /* 0x0000280001147983 */ /* 0x002ee80000100800 */
[----:B------:R-:W3:Y:S04]  /*8df50*/  LDL R21, [R1+0x2c] ;  /* 0x00002c0001157983 */ /* 0x000ee80000100800 */
[----:B--2---:R1:W-:Y:S04]  /*8df60*/  STL.64 [R1+0x7c58], R22 ;  /* 0x007c581601007387 */ /* 0x0043e80000100a00 */
[----:B---3--:R-:W-:Y:S04]  /*8df70*/  STL.64 [R1+0x7c70], R20 ;  /* 0x007c701401007387 */ /* 0x008fe80000100a00 */
[----:B0-----:R-:W2:Y:S04]  /*8df80*/  LDL.LU R24, [R1+0x390] ;  /* 0x0003900001187983 */ /* 0x001ea80000300800 */
[----:B------:R-:W2:Y:S04]  /*8df90*/  LDL.LU R25, [R1+0x394] ;  /* 0x0003940001197983 */ /* 0x000ea80000300800 */
[----:B------:R-:W3:Y:S04]  /*8dfa0*/  LDL.LU R26, [R1+0x398] ;  /* 0x00039800011a7983 */ /* 0x000ee80000300800 */
[----:B------:R-:W3:Y:S04]  /*8dfb0*/  LDL.LU R27, [R1+0x39c] ;  /* 0x00039c00011b7983 */ /* 0x000ee80000300800 */
[----:B-1----:R-:W4:Y:S04]  /*8dfc0*/  LDL R22, [R1+0x30] ;  /* 0x0000300001167983 */ /* 0x002f280000100800 */
[----:B------:R-:W4:Y:S04]  /*8dfd0*/  LDL R23, [R1+0x34] ;  /* 0x0000340001177983 */ /* 0x000f280000100800 */
[----:B----4-:R-:W-:Y:S04]  /*8dfe0*/  STL.64 [R1+0x7c88], R22 ;  /* 0x007c881601007387 */ /* 0x010fe80000100a00 */
[----:B---3--:R-:W-:Y:S04]  /*8dff0*/  STL.64 [R1+0x7c68], R26 ;  /* 0x007c681a01007387 */ /* 0x008fe80000100a00 */
[----:B--2---:R0:W-:Y:S04]  /*8e000*/  STL.64 [R1+0x7c60], R24 ;  /* 0x007c601801007387 */ /* 0x0041e80000100a00 */
[----:B0-----:R-:W2:Y:S04]  /*8e010*/  LDL.LU R24, [R1+0x3a0] ;  /* 0x0003a00001187983 */ /* 0x001ea80000300800 */
[----:B------:R-:W2:Y:S04]  /*8e020*/  LDL.LU R25, [R1+0x3a4] ;  /* 0x0003a40001197983 */ /* 0x000ea80000300800 */
[----:B------:R-:W3:Y:S04]  /*8e030*/  LDL.LU R26, [R1+0x3a8] ;  /* 0x0003a800011a7983 */ /* 0x000ee80000300800 */
[----:B------:R-:W3:Y:S04]  /*8e040*/  LDL.LU R27, [R1+0x3ac] ;  /* 0x0003ac00011b7983 */ /* 0x000ee80000300800 */
[----:B------:R-:W4:Y:S04]  /*8e050*/  LDL R20, [R1+0x38] ;  /* 0x0000380001147983 */ /* 0x000f280000100800 */
        /* <DEDUP_REMOVED lines=17> */
[----:B------:R-:W4:Y:S04]  /*8e170*/  LDL.64 R22, [R1+0x50] ;  /* 0x0000500001167983 */ /* 0x000f280000100a00 */
[----:B------:R-:W2:Y:S04]  /*8e180*/  LDL R20, [R1+0x48] ;  /* 0x0000480001147983 */ /* 0x000ea80000100800 */
[----:B------:R-:W2:Y:S04]  /*8e190*/  LDL R21, [R1+0x4c] ;  /* 0x00004c0001157983 */ /* 0x000ea80000100800 */
[----:B----4-:R0:W-:Y:S04]  /*8e1a0*/  STL.64 [R1+0x7cd8], R22 ;  /* 0x007cd81601007387 */ /* 0x0101e80000100a00 */
[----:B0-----:R-:W4:Y:S04]  /*8e1b0*/  LDL R22, [R1+0x58] ;  /* 0x0000580001167983 */ /* 0x001f280000100800 */
[----:B------:R-:W4:Y:S04]  /*8e1c0*/  LDL R23, [R1+0x5c] ;  /* 0x00005c0001177983 */ /* 0x000f280000100800 */
[----:B--2---:R-:W-:Y:S04]  /*8e1d0*/  STL.64 [R1+0x7cd0], R20 ;  /* 0x007cd01401007387 */ /* 0x004fe80000100a00 */
[----:B----4-:R-:W-:Y:S04]  /*8e1e0*/  STL.64 [R1+0x7cf0], R22 ;  /* 0x007cf01601007387 */ /* 0x010fe80000100a00 */
[----:B---3--:R-:W-:Y:S04]  /*8e1f0*/  STL.64 [R1+0x7cb0], R26 ;  /* 0x007cb01a01007387 */ /* 0x008fe80000100a00 */
[----:B------:R0:W-:Y:S04]  /*8e200*/  STL.64 [R1+0x7ca8], R24 ;  /* 0x007ca81801007387 */ /* 0x0001e80000100a00 */
        /* <DEDUP_REMOVED lines=33> */
[----:B------:R-:W2:Y:S04]  /*8e420*/  LDL R20, [R1+0x80] ;  /* 0x0000800001147983 */ /* 0x000ea80000100800 */
[----:B------:R-:W2:Y:S04]  /*8e430*/  LDL R21, [R1+0x84] ;  /* 0x0000840001157983 */ /* 0x000ea80000100800 */
[----:B----4-:R-:W-:Y:S04]  /*8e440*/  STL.64 [R1+0x7d50], R22 ;  /* 0x007d501601007387 */ /* 0x010fe80000100a00 */
[----:B--2---:R-:W-:Y:S04]  /*8e450*/  STL.64 [R1+0x7d68], R20 ;  /* 0x007d681401007387 */ /* 0x004fe80000100a00 */
        /* <DEDUP_REMOVED lines=35> */
[----:B------:R-:W4:Y:S04]  /*8e690*/  LDL.LU R4, [R1+0x4a0] ;  /* 0x0004a00001047983 */ /* 0x000f280000300800 */
[----:B------:R-:W4:Y:S04]  /*8e6a0*/  LDL.LU R5, [R1+0x4a4] ;  /* 0x0004a40001057983 */ /* 0x000f280000300800 */
        /* <DEDUP_REMOVED lines=21> */
[----:B------:R-:W-:-:S07]  /*8e800*/  IMAD.MOV.U32 R23, RZ, RZ, R0 ;  /* 0x000000ffff177224 */ /* 0x000fce00078e0000 */
[----:B----4-:R-:W-:Y:S01]  /*8e810*/  HMMA.16816.F32 R16, R16, R22, R4 ;  /* 0x000000161010723c */ /* 0x010fe20000001804 */
        /* <DEDUP_REMOVED lines=10> */
[----:B------:R-:W4:Y:S04]  /*8e8c0*/  LDL.LU R8, [R1+0x320] ;  /* 0x0003200001087983 */ /* 0x000f280000300800 */
[----:B------:R-:W4:Y:S04]  /*8e8d0*/  LDL.LU R9, [R1+0x324] ;  /* 0x0003240001097983 */ /* 0x000f280000300800 */
[----:B------:R-:W4:Y:S04]  /*8e8e0*/  LDL.LU R10, [R1+0x328] ;  /* 0x00032800010a7983 */ /* 0x000f280000300800 */
[----:B------:R-:W4:Y:S04]  /*8e8f0*/  LDL.LU R11, [R1+0x32c] ;  /* 0x00032c00010b7983 */ /* 0x000f280000300800 */
[----:B------:R-:W2:Y:S04]  /*8e900*/  LDL.LU.64 R6, [R1+0x7dd0] ;  /* 0x007dd00001067983 */ /* 0x000ea80000300a00 */
[----:B------:R-:W2:Y:S04]  /*8e910*/  LDL.LU.64 R4, [R1+0x7dc8] ;  /* 0x007dc80001047983 */ /* 0x000ea80000300a00 */
[----:B------:R0:W-:Y:S04]  /*8e920*/  STL.64 [R1+0xc90], R16 ;  /* 0x000c901001007387 */ /* 0x0001e80000100a00 */
[----:B------:R1:W-:Y:S04]  /*8e930*/  STL.64 [R1+0xc98], R18 ;  /* 0x000c981201007387 */ /* 0x0003e80000100a00 */
[----:B0-----:R-:W3:Y:S04]  /*8e940*/  LDL.LU R16, [R1+0x3f0] ;  /* 0x0003f00001107983 */ /* 0x001ee80000300800 */
[----:B------:R-:W3:Y:S04]  /*8e950*/  LDL.LU R17, [R1+0x3f4] ;  /* 0x0003f40001117983 */ /* 0x000ee80000300800 */
[----:B-1----:R-:W3:Y:S04]  /*8e960*/  LDL.LU R18, [R1+0x3f8] ;  /* 0x0003f80001127983 */ /* 0x002ee80000300800 */
[----:B------:R-:W3:Y:S01]  /*8e970*/  LDL.LU R19, [R1+0x3fc] ;  /* 0x0003fc0001137983 */ /* 0x000ee20000300800 */
        /* <DEDUP_REMOVED lines=69> */
[----:B0-----:R-:W3:Y:S04]  /*8edd0*/  LDL.LU.64 R22, [R1+0x7cd8] ;  /* 0x007cd80001167983 */ /* 0x001ee80000300a00 */
[----:B------:R-:W2:Y:S01]  /*8ede0*/  LDL.LU.64 R20, [R1+0x7cd0] ;  /* 0x007cd00001147983 */ /* 0x000ea20000300a00 */
[----:B---3--:R-:W-:Y:S06]  /*8edf0*/  HMMA.16816.F32 R16, R4, R22, R16 ;  /* 0x000000160410723c */ /* 0x008fec0000001810 */
[----:B------:R-:W-:-:S02]  /*8ee00*/  IMAD.MOV.U32 R0, RZ, RZ, R23 ;  /* 0x000000ffff007224 */ /* 0x000fc400078e0017 */
[----:B--2---:R-:W-:-:S15]  /*8ee10*/  HMMA.16816.F32 R20, R4, R20, R24 ;  /* 0x000000140414723c */ /* 0x004fde0000001818 */
[----:B------:R0:W-:Y:S04]  /*8ee20*/  STL.64 [R1+0xb20], R16 ;  /* 0x000b201001007387 */ /* 0x0001e80000100a00 */
[----:B------:R1:W-:Y:S04]  /*8ee30*/  STL.64 [R1+0xb28], R18 ;  /* 0x000b281201007387 */ /* 0x0003e80000100a00 */
[----:B0-----:R-:W2:Y:S04]  /*8ee40*/  LDL.LU R16, [R1+0x310] ;  /* 0x0003100001107983 */ /* 0x001ea80000300800 */
[----:B------:R-:W2:Y:S04]  /*8ee50*/  LDL.LU R17, [R1+0x314] ;  /* 0x0003140001117983 */ /* 0x000ea80000300800 */
[----:B-1----:R-:W2:Y:S04]  /*8ee60*/  LDL.LU R18, [R1+0x318] ;  /* 0x0003180001127983 */ /* 0x002ea80000300800 */
[----:B------:R-:W2:Y:S04]  /*8ee70*/  LDL.LU R19, [R1+0x31c] ;  /* 0x00031c0001137983 */ /* 0x000ea80000300800 */
[----:B------:R-:W3:Y:S04]  /*8ee80*/  LDL.LU.64 R26, [R1+0x7cc8] ;  /* 0x007cc800011a7983 */ /* 0x000ee80000300a00 */
[----:B------:R-:W3:Y:S04]  /*8ee90*/  LDL.LU.64 R24, [R1+0x7cc0] ;  /* 0x007cc00001187983 */ /* 0x000ee80000300a00 */
        /* <DEDUP_REMOVED lines=51> */
[----:B0-----:R-:W4:Y:S04]  /*8f1d0*/  LDL.LU.64 R22, [R1+0x7c10] ;  /* 0x007c100001167983 */ /* 0x001f280000300a00 */
[----:B------:R-:W3:Y:S02]  /*8f1e0*/  LDL.LU.64 R20, [R1+0x7c08] ;  /* 0x007c080001147983 */ /* 0x000ee40000300a00 */
[----:B---3--:R-:W-:-:S15]  /*8f1f0*/  HMMA.16816.F32 R24, R4, R20, R24 ;  /* 0x000000140418723c */ /* 0x008fde0000001818 */
[----:B------:R-:W-:-:S08]  /*8f200*/  NOP ;  /* 0x0000000000007918 */ /* 0x000fd00000000000 */
[----:B------:R-:W-:Y:S04]  /*8f210*/  STL.64 [R1+0x9b0], R24 ;  /* 0x0009b01801007387 */ /* 0x000fe80000100a00 */
[----:B------:R0:W-:Y:S04]  /*8f220*/  STL.64 [R1+0x9b8], R26 ;  /* 0x0009b81a01007387 */ /* 0x0001e80000100a00 */
[----:B0-----:R-:W3:Y:S04]  /*8f230*/  LDL.LU.64 R26, [R1+0x7c00] ;  /* 0x007c0000011a7983 */ /* 0x001ee80000300a00 */
[----:B------:R-:W3:Y:S01]  /*8f240*/  LDL.LU.64 R24, [R1+0x7bf8] ;  /* 0x007bf80001187983 */ /* 0x000ee20000300a00 */
[----:B----4-:R-:W-:Y:S03]  /*8f250*/  HMMA.16816.F32 R20, R4, R22, R12 ;  /* 0x000000160414723c */ /* 0x010fe6000000180c */
[----:B------:R-:W4:Y:S04]  /*8f260*/  LDL.LU.64 R14, [R1+0x7bf0] ;  /* 0x007bf000010e7983 */ /* 0x000f280000300a00 */
[----:B------:R-:W4:-:S15]  /*8f270*/  LDL.LU.64 R12, [R1+0x7be8] ;  /* 0x007be800010c7983 */ /* 0x000f1e0000300a00 */
[----:B------:R-:W-:-:S01]  /*8f280*/  NOP ;  /* 0x0000000000007918 */ /* 0x000fc20000000000 */
[----:B------:R-:W-:Y:S04]  /*8f290*/  STL.64 [R1+0x990], R20 ;  /* 0x0009901401007387 */ /* 0x000fe80000100a00 */
[----:B------:R0:W-:Y:S04]  /*8f2a0*/  STL.64 [R1+0x998], R22 ;  /* 0x0009981601007387 */ /* 0x0001e80000100a00 */
[----:B0-----:R-:W2:Y:S04]  /*8f2b0*/  LDL.LU.64 R22, [R1+0x7be0] ;  /* 0x007be00001167983 */ /* 0x001ea80000300a00 */
[----:B------:R-:W2:Y:S01]  /*8f2c0*/  LDL.LU.64 R20, [R1+0x7bd8] ;  /* 0x007bd80001147983 */ /* 0x000ea20000300a00 */
[----:B---3--:R-:W-:-:S15]  /*8f2d0*/  HMMA.16816.F32 R24, R4, R28, R24 ;  /* 0x0000001c0418723c */ /* 0x008fde0000001818 */
[----:B------:R-:W-:-:S08]  /*8f2e0*/  NOP ;  /* 0x0000000000007918 */ /* 0x000fd00000000000 */
[----:B------:R-:W-:Y:S04]  /*8f2f0*/  STL.64 [R1+0x970], R24 ;  /* 0x0009701801007387 */ /* 0x000fe80000100a00 */
[----:B------:R0:W-:Y:S04]  /*8f300*/  STL.64 [R1+0x978], R26 ;  /* 0x0009781a01007387 */ /* 0x0001e80000100a00 */
[----:B0-----:R-:W4:Y:S04]  /*8f310*/  LDL.LU.64 R26, [R1+0x7bd0] ;  /* 0x007bd000011a7983 */ /* 0x001f280000300a00 */
[----:B------:R-:W3:Y:S04]  /*8f320*/  LDL.LU.64 R24, [R1+0x7bc8] ;  /* 0x007bc80001187983 */ /* 0x000ee80000300a00 */
[----:B------:R-:W-:Y:S01]  /*8f330*/  STL.64 [R1+0x7af8], R28 ;  /* 0x007af81c01007387 */ /* 0x000fe20000100a00 */
[C---:B----4-:R-:W-:Y:S06]  /*8f340*/  HMMA.16816.F32 R12, R4.reuse, R26, R12 ;  /* 0x0000001a040c723c */ /* 0x050fec000000180c */
[----:B---3--:R-:W-:-:S15]  /*8f350*/  HMMA.16816.F32 R8, R4, R24, R8 ;  /* 0x000000180408723c */ /* 0x008fde0000001808 */
[----:B------:R-:W-:-:S02]  /*8f360*/  NOP ;  /* 0x0000000000007918 */ /* 0x000fc40000000000 */
[----:B------:R-:W-:Y:S04]  /*8f370*/  STL.64 [R1+0x6a0], R12 ;  /* 0x0006a00c01007387 */ /* 0x000fe80000100a00 */
[----:B------:R0:W-:Y:S04]  /*8f380*/  STL.64 [R1+0x6a8], R14 ;  /* 0x0006a80e01007387 */ /* 0x0001e80000100a00 */
[----:B0-----:R-:W3:Y:S04]  /*8f390*/  LDL.LU.64 R14, [R1+0x7bc0] ;  /* 0x007bc000010e7983 */ /* 0x001ee80000300a00 */
[----:B------:R0:W-:Y:S04]  /*8f3a0*/  STL.64 [R1+0x670], R8 ;  /* 0x0006700801007387 */ /* 0x0001e80000100a00 */
[----:B------:R1:W-:Y:S04]  /*8f3b0*/  STL.64 [R1+0x678], R10 ;  /* 0x0006780a01007387 */ /* 0x0003e80000100a00 */
[----:B0-----:R-:W4:Y:S04]  /*8f3c0*/  LDL.LU R8, [R1+0x300] ;  /* 0x0003000001087983 */ /* 0x001f280000300800 */
[----:B------:R-:W4:Y:S04]  /*8f3d0*/  LDL.LU R9, [R1+0x304] ;  /* 0x0003040001097983 */ /* 0x000f280000300800 */
[----:B-1----:R-:W4:Y:S04]  /*8f3e0*/  LDL.LU R10, [R1+0x308] ;  /* 0x00030800010a7983 */ /* 0x002f280000300800 */
[----:B------:R-:W4:Y:S04]  /*8f3f0*/  LDL.LU R11, [R1+0x30c] ;  /* 0x00030c00010b7983 */ /* 0x000f280000300800 */
[----:B------:R-:W-:Y:S04]  /*8f400*/  STL.64 [R1+0x7a00], R26 ;  /* 0x007a001a01007387 */ /* 0x000fe80000100a00 */
[----:B------:R0:W-:Y:S04]  /*8f410*/  STL.64 [R1+0x79f8], R24 ;  /* 0x0079f81801007387 */ /* 0x0001e80000100a00 */
[----:B0-----:R-:W3:Y:S04]  /*8f420*/  LDL.LU R24, [R1+0x2e0] ;  /* 0x0002e00001187983 */ /* 0x001ee80000300800 */
[----:B------:R-:W3:Y:S04]  /*8f430*/  LDL.LU R25, [R1+0x2e4] ;  /* 0x0002e40001197983 */ /* 0x000ee80000300800 */
[----:B------:R-:W4:Y:S04]  /*8f440*/  LDL.LU R26, [R1+0x2e8] ;  /* 0x0002e800011a7983 */ /* 0x000f280000300800 */
[----:B------:R-:W4:Y:S01]  /*8f450*/  LDL.LU R27, [R1+0x2ec] ;  /* 0x0002ec00011b7983 */ /* 0x000f220000300800 */
[C---:B--2---:R-:W-:Y:S03]  /*8f460*/  HMMA.16816.F32 R16, R4.reuse, R22, R16 ;  /* 0x000000160410723c */ /* 0x044fe60000001810 */
[----:B----4-:R-:W-:Y:S04]  /*8f470*/  STL.64 [R1+0x7ba8], R26 ;  /* 0x007ba81a01007387 */ /* 0x010fe80000100a00 */
[----:B---3--:R0:W-:Y:S04]  /*8f480*/  STL.64 [R1+0x7ba0], R24 ;  /* 0x007ba01801007387 */ /* 0x0081e80000100a00 */
[----:B0-----:R-:W2:Y:S04]  /*8f490*/  LDL.LU R24, [R1+0x2f0] ;  /* 0x0002f00001187983 */ /* 0x001ea80000300800 */
[----:B------:R-:W2:Y:S04]  /*8f4a0*/  LDL.LU R25, [R1+0x2f4] ;  /* 0x0002f40001197983 */ /* 0x000ea80000300800 */
[----:B------:R-:W2:Y:S04]  /*8f4b0*/  LDL.LU R26, [R1+0x2f8] ;  /* 0x0002f800011a7983 */ /* 0x000ea80000300800 */
[----:B------:R-:W2:Y:S04]  /*8f4c0*/  LDL.LU R27, [R1+0x2fc] ;  /* 0x0002fc00011b7983 */ /* 0x000ea80000300800 */
[----:B------:R-:W3:Y:S04]  /*8f4d0*/  LDL.LU R12, [R1+0x1880] ;  /* 0x00188000010c7983 */ /* 0x000ee80000300800 */
[----:B------:R0:W-:Y:S04]  /*8f4e0*/  STL.64 [R1+0x650], R16 ;  /* 0x0006501001007387 */ /* 0x0001e80000100a00 */
[----:B------:R1:W-:Y:S04]  /*8f4f0*/  STL.64 [R1+0x658], R18 ;  /* 0x0006581201007387 */ /* 0x0003e80000100a00 */
[----:B0-----:R-:W3:Y:S04]  /*8f500*/  LDL.LU R16, [R1+0x187c] ;  /* 0x00187c0001107983 */ /* 0x001ee80000300800 */
[----:B------:R-:W4:Y:S04]  /*8f510*/  LDL.LU R13, [R1+0x1888] ;  /* 0x00188800010d7983 */ /* 0x000f280000300800 */
[----:B------:R-:W4:Y:S04]  /*8f520*/  LDL.LU R17, [R1+0x1884] ;  /* 0x0018840001117983 */ /* 0x000f280000300800 */
[----:B-1----:R-:W4:Y:S04]  /*8f530*/  LDL.LU R18, [R1+0x188c] ;  /* 0x00188c0001127983 */ /* 0x002f280000300800 */
[----:B------:R-:W4:Y:S04]  /*8f540*/  LDL.LU R19, [R1+0x1894] ;  /* 0x0018940001137983 */ /* 0x000f280000300800 */
[----:B------:R-:W-:Y:S04]  /*8f550*/  STL.64 [R1+0x7b80], R22 ;  /* 0x007b801601007387 */ /* 0x000fe80000100a00 */
[----:B------:R0:W-:Y:S04]  /*8f560*/  STL.64 [R1+0x7b78], R20 ;  /* 0x007b781401007387 */ /* 0x0001e80000100a00 */
[----:B0-----:R-:W2:Y:S04]  /*8f570*/  LDL.LU R20, [R1+0x4c0] ;  /* 0x0004c00001147983 */ /* 0x001ea80000300800 */
[----:B------:R-:W2:Y:S04]  /*8f580*/  LDL.LU R21, [R1+0x4c4] ;  /* 0x0004c40001157983 */ /* 0x000ea80000300800 */
[----:B------:R-:W3:Y:S04]  /*8f590*/  LDL.LU R22, [R1+0x4c8] ;  /* 0x0004c80001167983 */ /* 0x000ee80000300800 */
[----:B------:R-:W3:Y:S01]  /*8f5a0*/  LDL.LU R23, [R1+0x4cc] ;  /* 0x0004cc0001177983 */ /* 0x000ee20000300800 */
[C---:B------:R-:W-:Y:S03]  /*8f5b0*/  HMMA.16816.F32 R8, R4.reuse, R2, R8 ;  /* 0x000000020408723c */ /* 0x040fe60000001808 */
[----:B---3--:R-:W-:Y:S04]  /*8f5c0*/  STL.64 [R1+0x7b90], R22 ;  /* 0x007b901601007387 */ /* 0x008fe80000100a00 */
[----:B--2---:R0:W-:Y:S04]  /*8f5d0*/  STL.64 [R1+0x7b88], R20 ;  /* 0x007b881401007387 */ /* 0x0041e80000100a00 */
[----:B0-----:R-:W2:Y:S04]  /*8f5e0*/  LDL.LU R20, [R1+0x2d0] ;  /* 0x0002d00001147983 */ /* 0x001ea80000300800 */
[----:B------:R-:W2:Y:S04]  /*8f5f0*/  LDL.LU R21, [R1+0x2d4] ;  /* 0x0002d40001157983 */ /* 0x000ea80000300800 */
[----:B------:R-:W2:Y:S04]  /*8f600*/  LDL.LU R22, [R1+0x2d8] ;  /* 0x0002d80001167983 */ /* 0x000ea80000300800 */
[----:B------:R-:W2:Y:S04]  /*8f610*/  LDL.LU R23, [R1+0x2dc] ;  /* 0x0002dc0001177983 */ /* 0x000ea80000300800 */
[----:B------:R-:W-:Y:S04]  /*8f620*/  STL.64 [R1+0x630], R8 ;  /* 0x0006300801007387 */ /* 0x000fe80000100a00 */
[----:B------:R0:W-:Y:S04]  /*8f630*/  STL.64 [R1+0x638], R10 ;  /* 0x0006380a01007387 */ /* 0x0001e80000100a00 */
[----:B0-----:R-:W3:Y:S04]  /*8f640*/  LDL.LU.64 R10, [R1+0x7bb8] ;  /* 0x007bb800010a7983 */ /* 0x001ee80000300a00 */
[----:B------:R-:W4:Y:S04]  /*8f650*/  LDL.LU.64 R8, [R1+0x7bb0] ;  /* 0x007bb00001087983 */ /* 0x000f280000300a00 */
[----:B------:R0:W-:Y:S04]  /*8f660*/  STL [R1+0x79d4], R3 ;  /* 0x0079d40301007387 */ /* 0x0001e80000100800 */
[----:B0-----:R-:W2:Y:S01]  /*8f670*/  LDL.LU R3, [R1+0x1898] ;  /* 0x0018980001037983 */ /* 0x001ea20000300800 */
[----:B----4-:R-:W-:-:S15]  /*8f680*/  HMMA.16816.F32 R24, R4, R8, R24 ;  /* 0x000000080418723c */ /* 0x010fde0000001818 */
[----:B------:R-:W-:-:S08]  /*8f690*/  NOP ;  /* 0x0000000000007918 */ /* 0x000fd00000000000 */
[----:B------:R-:W-:Y:S04]  /*8f6a0*/  STL.64 [R1+0x600], R24 ;  /* 0x0006001801007387 */ /* 0x000fe80000100a00 */
[----:B------:R0:W-:Y:S04]  /*8f6b0*/  STL.64 [R1+0x608], R26 ;  /* 0x0006081a01007387 */ /* 0x0001e80000100a00 */
[----:B0-----:R-:W3:Y:S04]  /*8f6c0*/  LDL.LU.64 R26, [R1+0x7ba8] ;  /* 0x007ba800011a7983 */ /* 0x001ee80000300a00 */
[----:B------:R-:W3:Y:S02]  /*8f6d0*/  LDL.LU.64 R24, [R1+0x7ba0] ;  /* 0x007ba00001187983 */ /* 0x000ee40000300a00 */
[----:B---3--:R-:W-:-:S15]  /*8f6e0*/  HMMA.16816.F32 R24, R4, R10, R24 ;  /* 0x0000000a0418723c */ /* 0x008fde0000001818 */
[----:B------:R-:W-:-:S08]  /*8f6f0*/  NOP ;  /* 0x0000000000007918 */ /* 0x000fd00000000000 */
[----:B------:R0:W-:Y:S04]  /*8f700*/  STL.64 [R1+0x5d0], R24 ;  /* 0x0005d01801007387 */ /* 0x0001e80000100a00 */
[----:B------:R1:W-:Y:S04]  /*8f710*/  STL.64 [R1+0x5d8], R26 ;  /* 0x0005d81a01007387 */ /* 0x0003e80000100a00 */
[----:B0-----:R-:W3:Y:S04]  /*8f720*/  LDL.LU R24, [R1+0x2a0] ;  /* 0x0002a00001187983 */ /* 0x001ee80000300800 */
[----:B------:R-:W3:Y:S04]  /*8f730*/  LDL.LU R25, [R1+0x2a4] ;  /* 0x0002a40001197983 */ /* 0x000ee80000300800 */
[----:B-1----:R-:W4:Y:S04]  /*8f740*/  LDL.LU R26, [R1+0x2a8] ;  /* 0x0002a800011a7983 */ /* 0x002f280000300800 */
[----:B------:R-:W4:Y:S01]  /*8f750*/  LDL.LU R27, [R1+0x2ac] ;  /* 0x0002ac00011b7983 */ /* 0x000f220000300800 */
[----:B------:R-:W-:-:S02]  /*8f760*/  IMAD R16, R16, 0x100, R12 ;  /* 0x0000010010107824 */ /* 0x000fc400078e020c */
[----:B------:R-:W-:Y:S01]  /*8f770*/  IMAD R17, R17, 0x100, R13 ;  /* 0x0000010011117824 */ /* 0x000fe200078e020d */
[----:B----4-:R-:W-:Y:S04]  /*8f780*/  STL.64 [R1+0x7b70], R26 ;  /* 0x007b701a01007387 */ /* 0x010fe80000100a00 */
[----:B---3--:R0:W-:Y:S04]  /*8f790*/  STL.64 [R1+0x7b68], R24 ;  /* 0x007b681801007387 */ /* 0x0081e80000100a00 */
[----:B0-----:R-:W3:Y:S04]  /*8f7a0*/  LDL.LU R24, [R1+0x4b0] ;  /* 0x0004b00001187983 */ /* 0x001ee80000300800 */
[----:B------:R-:W3:Y:S04]  /*8f7b0*/  LDL.LU R25, [R1+0x4b4] ;  /* 0x0004b40001197983 */ /* 0x000ee80000300800 */
[----:B------:R-:W3:Y:S04]  /*8f7c0*/  LDL.LU R26, [R1+0x4b8] ;  /* 0x0004b800011a7983 */ /* 0x000ee80000300800 */
[----:B------:R-:W3:Y:S04]  /*8f7d0*/  LDL.LU R27, [R1+0x4bc] ;  /* 0x0004bc00011b7983 */ /* 0x000ee80000300800 */
[----:B------:R-:W4:Y:S04]  /*8f7e0*/  LDL.LU.64 R28, [R1+0x98] ;  /* 0x00009800011c7983 */ /* 0x000f280000300a00 */
[----:B------:R-:W-:Y:S04]  /*8f7f0*/  STL [R1+0x7998], R10 ;  /* 0x0079980a01007387 */ /* 0x000fe80000100800 */
[----:B------:R0:W-:Y:S04]  /*8f800*/  STL [R1+0x7994], R11 ;  /* 0x0079940b01007387 */ /* 0x0001e80000100800 */
[----:B0-----:R-:W4:Y:S04]  /*8f810*/  LDL.LU.64 R10, [R1+0xb0] ;  /* 0x0000b000010a7983 */ /* 0x001f280000300a00 */
[----:B------:R0:W-:Y:S04]  /*8f820*/  STL.64 [R1+0x7b00], R8 ;  /* 0x007b000801007387 */ /* 0x0001e80000100a00 */
[----:B0-----:R-:W4:Y:S04]  /*8f830*/  LDL.64 R8, [R1+0xa0] ;  /* 0x0000a00001087983 */ /* 0x001f280000100a00 */
[----:B------:R-:W2:Y:S04]  /*8f840*/  LDL.LU R12, [R1+0x7b9c] ;  /* 0x007b9c00010c7983 */ /* 0x000ea80000300800 */
[----:B------:R-:W2:Y:S02]  /*8f850*/  LDL.LU R13, [R1+0x7b98] ;  /* 0x007b9800010d7983 */ /* 0x000ea40000300800 */
[----:B--2---:R-:W-:-:S15]  /*8f860*/  HMMA.16816.F32 R20, R4, R12, R20 ;  /* 0x0000000c0414723c */ /* 0x004fde0000001814 */
[----:B------:R-:W-:-:S08]  /*8f870*/  NOP ;  /* 0x0000000000007918 */ /* 0x000fd00000000000 */
[----:B------:R-:W-:Y:S04]  /*8f880*/  STL.64 [R1+0x5a0], R20 ;  /* 0x0005a01401007387 */ /* 0x000fe80000100a00 */
[----:B------:R0:W-:Y:S04]  /*8f890*/  STL.64 [R1+0x5a8], R22 ;  /* 0x0005a81601007387 */ /* 0x0001e80000100a00 */
[----:B0-----:R-:W2:Y:S04]  /*8f8a0*/  LDL.LU.64 R22, [R1+0x7b90] ;  /* 0x007b900001167983 */ /* 0x001ea80000300a00 */
[----:B------:R-:W2:Y:S04]  /*8f8b0*/  LDL.LU.64 R20, [R1+0x7b88] ;  /* 0x007b880001147983 */ /* 0x000ea80000300a00 */
[----:B------:R0:W-:Y:S04]  /*8f8c0*/  STL [R1+0x7974], R12 ;  /* 0x0079740c01007387 */ /* 0x0001e80000100800 */
[----:B0-----:R-:W3:Y:S04]  /*8f8d0*/  LDL.LU R12, [R1+0x1890] ;  /* 0x00189000010c7983 */ /* 0x001ee80000300800 */
[----:B------:R-:W-:Y:S01]  /*8f8e0*/  STL [R1+0x7970], R13 ;  /* 0x0079700d01007387 */ /* 0x000fe20000100800 */
[----:B--2---:R-:W-:-:S15]  /*8f8f0*/  HMMA.16816.F32 R20, R4, R14, R20 ;  /* 0x0000000e0414723c */ /* 0x004fde0000001814 */
[----:B------:R-:W-:-:S08]  /*8f900*/  NOP ;  /* 0x0000000000007918 */ /* 0x000fd00000000000 */
[----:B------:R-:W-:Y:S04]  /*8f910*/  STL.64 [R1+0xca0], R20 ;  /* 0x000ca01401007387 */ /* 0x000fe80000100a00 */
[----:B------:R0:W-:Y:S04]  /*8f920*/  STL.64 [R1+0xca8], R22 ;  /* 0x000ca81601007387 */ /* 0x0001e80000100a00 */
[----:B0-----:R-:W2:Y:S04]  /*8f930*/  LDL.LU.64 R22, [R1+0x7b80] ;  /* 0x007b800001167983 */ /* 0x001ea80000300a00 */
[----:B------:R-:W4:Y:S01]  /*8f940*/  LDL.LU.64 R20, [R1+0x7b78] ;  /* 0x007b780001147983 */ /* 0x000f220000300a00 */
[----:B---3--:R-:W-:-:S03]  /*8f950*/  IMAD R18, R18, 0x100, R12 ;  /* 0x0000010012127824 */ /* 0x008fc600078e020c */
[----:B------:R0:W-:Y:S04]  /*8f960*/  STL [R1+0x795c], R14 ;  /* 0x00795c0e01007387 */ /* 0x0001e80000100800 */
[----:B------:R1:W-:Y:S04]  /*8f970*/  STL [R1+0x7958], R15 ;  /* 0x0079580f01007387 */ /* 0x0003e80000100800 */
[----:B------:R-:W3:Y:S04]  /*8f980*/  LDL.LU R12, [R1+0x2c0] ;  /* 0x0002c000010c7983 */ /* 0x000ee80000300800 */
[----:B------:R-:W3:Y:S04]  /*8f990*/  LDL.LU R13, [R1+0x2c4] ;  /* 0x0002c400010d7983 */ /* 0x000ee80000300800 */
[----:B0-----:R-:W3:Y:S04]  /*8f9a0*/  LDL.LU R14, [R1+0x2c8] ;  /* 0x0002c800010e7983 */ /* 0x001ee80000300800 */
[----:B-1----:R-:W3:Y:S01]  /*8f9b0*/  LDL.LU R15, [R1+0x2cc] ;  /* 0x0002cc00010f7983 */ /* 0x002ee20000300800 */
[----:B----4-:R-:W-:-:S15]  /*8f9c0*/  HMMA.16816.F32 R24, R4, R20, R24 ;  /* 0x000000140418723c */ /* 0x010fde0000001818 */
[----:B------:R-:W-:-:S08]  /*8f9d0*/  NOP ;  /* 0x0000000000007918 */ /* 0x000fd00000000000 */
[----:B------:R-:W-:Y:S04]  /*8f9e0*/  STL.64 [R1+0x570], R24 ;  /* 0x0005701801007387 */ /* 0x000fe80000100a00 */
[----:B------:R0:W-:Y:S04]  /*8f9f0*/  STL.64 [R1+0x578], R26 ;  /* 0x0005781a01007387 */ /* 0x0001e80000100a00 */
[----:B0-----:R-:W4:Y:S04]  /*8fa00*/  LDL.LU.64 R26, [R1+0x7b70] ;  /* 0x007b7000011a7983 */ /* 0x001f280000300a00 */
[----:B------:R-:W4:Y:S04]  /*8fa10*/  LDL.LU.64 R24, [R1+0x7b68] ;  /* 0x007b680001187983 */ /* 0x000f280000300a00 */
[----:B--2---:R-:W-:Y:S04]  /*8fa20*/  STL.64 [R1+0x79e0], R22 ;  /* 0x0079e01601007387 */ /* 0x004fe80000100a00 */
[----:B------:R0:W-:Y:S04]  /*8fa30*/  STL.64 [R1+0x79d8], R20 ;  /* 0x0079d81401007387 */ /* 0x0001e80000100a00 */
[----:B0-----:R-:W2:Y:S04]  /*8fa40*/  LDL.LU R20, [R1+0x2b0] ;  /* 0x0002b00001147983 */ /* 0x001ea80000300800 */
[----:B------:R-:W2:Y:S04]  /*8fa50*/  LDL.LU R21, [R1+0x2b4] ;  /* 0x0002b40001157983 */ /* 0x000ea80000300800 */
[----:B------:R-:W2:Y:S04]  /*8fa60*/  LDL.LU R22, [R1+0x2b8] ;  /* 0x0002b80001167983 */ /* 0x000ea80000300800 */
[----:B------:R-:W2:Y:S01]  /*8fa70*/  LDL.LU R23, [R1+0x2bc] ;  /* 0x0002bc0001177983 */ /* 0x000ea20000300800 */
[----:B---3--:R-:W-:Y:S01]  /*8fa80*/  HMMA.16816.F32 R4, R4, R8, R12 ;  /* 0x000000080404723c */ /* 0x008fe2000000180c */
[----:B------:R-:W-:Y:S01]  /*8fa90*/  IMAD R19, R19, 0x100, R3 ;  /* 0x0000010013137824 */ /* 0x000fe200078e0203 */
[----:B------:R-:W-:-:S02]  /*8faa0*/  F2FP.F16.E5M2.UNPACK_B R16, R16 ;  /* 0x00000010ff10723e */ /* 0x000fc400020004ff */
[----:B------:R-:W-:Y:S02]  /*8fab0*/  F2FP.F16.E5M2.UNPACK_B R17, R17 ;  /* 0x00000011ff11723e */ /* 0x000fe400020004ff */
[----:B------:R-:W-:Y:S01]  /*8fac0*/  F2FP.F16.E5M2.UNPACK_B R18, R18 ;  /* 0x00000012ff12723e */ /* 0x000fe200020004ff */
[----:B------:R-:W-:Y:S01]  /*8fad0*/  IMAD.MOV.U32 R13, RZ, RZ, R9 ;  /* 0x000000ffff0d7224 */ /* 0x000fe200078e0009 */
[----:B------:R-:W-:Y:S01]  /*8fae0*/  F2FP.F16.E5M2.UNPACK_B R19, R19 ;  /* 0x00000013ff13723e */ /* 0x000fe200020004ff */
[----:B------:R-:W-:-:S14]  /*8faf0*/  IMAD.MOV.U32 R14, RZ, RZ, R8 ;  /* 0x000000ffff0e7224 */ /* 0x000fdc00078e0008 */
[----:B------:R0:W-:Y:S04]  /*8fb00*/  STL.64 [R1+0x520], R4 ;  /* 0x0005200401007387 */ /* 0x0001e80000100a00 */
[----:B------:R1:W-:Y:S04]  /*8fb10*/  STL.64 [R1+0x528], R6 ;  /* 0x0005280601007387 */ /* 0x0003e80000100a00 */
[----:B------:R-:W-:Y:S04]  /*8fb20*/  STL [R1+0x797c], R13 ;  /* 0x00797c0d01007387 */ /* 0x000fe80000100800 */
[----:B------:R2:W-:Y:S01]  /*8fb30*/  STL [R1+0x7978], R14 ;  /* 0x0079780e01007387 */ /* 0x0005e20000100800 */
[----:B0-----:R-:W-:-:S02]  /*8fb40*/  IMAD.MOV.U32 R5, RZ, RZ, R11 ;  /* 0x000000ffff057224 */ /* 0x001fc400078e000b */
[----:B-1----:R-:W-:Y:S01]  /*8fb50*/  IMAD.MOV.U32 R6, RZ, RZ, R10 ;  /* 0x000000ffff067224 */ /* 0x002fe200078e000a */
[C---:B--2---:R-:W-:Y:S06]  /*8fb60*/  HMMA.16816.F32 R12, R16.reuse, R10, R20 ;  /* 0x0000000a100c723c */ /* 0x044fec0000001814 */
[----:B----4-:R-:W-:-:S15]  /*8fb70*/  HMMA.16816.F32 R8, R16, R28, R24 ;  /* 0x0000001c1008723c */ /* 0x010fde0000001818 */
[----:B------:R-:W-:-:S02]  /*8fb80*/  NOP ;  /* 0x0000000000007918 */ /* 0x000fc40000000000 */
[----:B------:R-:W-:Y:S04]  /*8fb90*/  STL.64 [R1+0x4f0], R12 ;  /* 0x0004f00c01007387 */ /* 0x000fe80000100a00 */
[----:B------:R-:W-:Y:S04]  /*8fba0*/  STL.64 [R1+0x4f8], R14 ;  /* 0x0004f80e01007387 */ /* 0x000fe80000100a00 */
[----:B------:R-:W-:Y:S04]  /*8fbb0*/  STL [R1+0x7984], R5 ;  /* 0x0079840501007387 */ /* 0x000fe80000100800 */
[----:B------:R-:W-:Y:S04]  /*8fbc0*/  STL [R1+0x7980], R6 ;  /* 0x0079800601007387 */ /* 0x000fe80000100800 */
[----:B------:R0:W-:Y:S04]  /*8fbd0*/  STL.64 [R1+0x4c0], R8 ;  /* 0x0004c00801007387 */ /* 0x0001e80000100a00 */
[----:B------:R1:W-:Y:S04]  /*8fbe0*/  STL.64 [R1+0x4c8], R10 ;  /* 0x0004c80a01007387 */ /* 0x0003e80000100a00 */
[----:B------:R-:W2:Y:S04]  /*8fbf0*/  LDL.LU R20, [R1+0x5c0] ;  /* 0x0005c00001147983 */ /* 0x000ea80000300800 */
[----:B------:R-:W2:Y:S04]  /*8fc00*/  LDL.LU R21, [R1+0x5c4] ;  /* 0x0005c40001157983 */ /* 0x000ea80000300800 */
[----:B------:R-:W3:Y:S04]  /*8fc10*/  LDL.LU R22, [R1+0x5c8] ;  /* 0x0005c80001167983 */ /* 0x000ee80000300800 */
[----:B------:R-:W3:Y:S04]  /*8fc20*/  LDL.LU R23, [R1+0x5cc] ;  /* 0x0005cc0001177983 */ /* 0x000ee80000300800 */
[----:B0-----:R-:W4:Y:S04]  /*8fc30*/  LDL.LU R8, [R1+0x560] ;  /* 0x0005600001087983 */ /* 0x001f280000300800 */
[----:B------:R-:W4:Y:S04]  /*8fc40*/  LDL.LU R9, [R1+0x564] ;  /* 0x0005640001097983 */ /* 0x000f280000300800 */
[----:B-1----:R-:W2:Y:S04]  /*8fc50*/  LDL.LU R10, [R1+0x568] ;  /* 0x00056800010a7983 */ /* 0x002ea80000300800 */
[----:B------:R-:W2:Y:S04]  /*8fc60*/  LDL.LU R11, [R1+0x56c] ;  /* 0x00056c00010b7983 */ /* 0x000ea80000300800 */
[----:B--2---:R0:W-:Y:S04]  /*8fc70*/  STL.64 [R1+0x7b10], R10 ;  /* 0x007b100a01007387 */ /* 0x0041e80000100a00 */
[----:B0-----:R-:W2:Y:S04]  /*8fc80*/  LDL R10, [R1+0x70] ;  /* 0x00007000010a7983 */ /* 0x001ea80000100800 */
[----:B------:R-:W2:Y:S04]  /*8fc90*/  LDL R11, [R1+0x74] ;  /* 0x00007400010b7983 */ /* 0x000ea80000100800 */
[----:B------:R-:W3:Y:S04]  /*8fca0*/  LDL.LU.64 R4, [R1+0x80] ;  /* 0x0000800001047983 */ /* 0x000ee80000300a00 */
[----:B----4-:R0:W-:Y:S04]  /*8fcb0*/  STL.64 [R1+0x7b08], R8 ;  /* 0x007b080801007387 */ /* 0x0101e80000100a00 */
[----:B0-----:R-:W4:Y:S04]  /*8fcc0*/  LDL.LU.64 R8, [R1+0x78] ;  /* 0x0000780001087983 */ /* 0x001f280000300a00 */
[----:B--2---:R-:W-:Y:S04]  /*8fcd0*/  STL.64 [R1+0x7b40], R10 ;  /* 0x007b400a01007387 */ /* 0x004fe80000100a00 */
[----:B----4-:R0:W-:Y:S04]  /*8fce0*/  STL.64 [R1+0x7b38], R8 ;  /* 0x007b380801007387 */ /* 0x0101e80000100a00 */
[----:B0-----:R-:W2:Y:S04]  /*8fcf0*/  LDL.LU R8, [R1+0x530] ;  /* 0x0005300001087983 */ /* 0x001ea80000300800 */
[----:B------:R-:W2:Y:S04]  /*8fd00*/  LDL.LU R9, [R1+0x534] ;  /* 0x0005340001097983 */ /* 0x000ea80000300800 */
[----:B------:R-:W4:Y:S04]  /*8fd10*/  LDL.LU R10, [R1+0x538] ;  /* 0x00053800010a7983 */ /* 0x000f280000300800 */
[----:B------:R-:W4:Y:S04]  /*8fd20*/  LDL.LU R11, [R1+0x53c] ;  /* 0x00053c00010b7983 */ /* 0x000f280000300800 */
[----:B------:R-:W3:Y:S04]  /*8fd30*/  LDL.LU.64 R12, [R1+0x90] ;  /* 0x00009000010c7983 */ /* 0x000ee80000300a00 */
[----:B----4-:R-:W-:Y:S04]  /*8fd40*/  STL.64 [R1+0x7b50], R10 ;  /* 0x007b500a01007387 */ /* 0x010fe80000100a00 */
[----:B--2---:R0:W-:Y:S04]  /*8fd50*/  STL.64 [R1+0x7b48], R8 ;  /* 0x007b480801007387 */ /* 0x0041e80000100a00 */
[----:B0-----:R-:W2:Y:S04]  /*8fd60*/  LDL.LU R8, [R1+0x510] ;  /* 0x0005100001087983 */ /* 0x001ea80000300800 */
[----:B------:R-:W2:Y:S04]  /*8fd70*/  LDL.LU R9, [R1+0x514] ;  /* 0x0005140001097983 */ /* 0x000ea80000300800 */
[----:B------:R-:W4:Y:S04]  /*8fd80*/  LDL.LU R10, [R1+0x518] ;  /* 0x00051800010a7983 */ /* 0x000f280000300800 */
[----:B------:R-:W4:Y:S01]  /*8fd90*/  LDL.LU R11, [R1+0x51c] ;  /* 0x00051c00010b7983 */ /* 0x000f220000300800 */
[----:B------:R-:W-:-:S02]  /*8fda0*/  IMAD.MOV.U32 R15, RZ, RZ, R28 ;  /* 0x000000ffff0f7224 */ /* 0x000fc400078e001c */
[----:B------:R-:W-:Y:S01]  /*8fdb0*/  IMAD.MOV.U32 R7, RZ, RZ, R29 ;  /* 0x000000ffff077224 */ /* 0x000fe200078e001d */
[----:B----4-:R-:W-:Y:S04]  /*8fdc0*/  STL.64 [R1+0x7b60], R10 ;  /* 0x007b600a01007387 */ /* 0x010fe80000100a00 */
[----:B--2---:R0:W-:Y:S04]  /*8fdd0*/  STL.64 [R1+0x7b58], R8 ;  /* 0x007b580801007387 */ /* 0x0041e80000100a00 */
[----:B0-----:R-:W2:Y:S04]  /*8fde0*/  LDL.LU R8, [R1+0x500] ;  /* 0x0005000001087983 */ /* 0x001ea80000300800 */
[----:B------:R-:W2:Y:S04]  /*8fdf0*/  LDL.LU R9, [R1+0x504] ;  /* 0x0005040001097983 */ /* 0x000ea80000300800 */
[----:B------:R-:W2:Y:S04]  /*8fe00*/  LDL.LU R10, [R1+0x508] ;  /* 0x00050800010a7983 */ /* 0x000ea80000300800 */
[----:B------:R-:W2:Y:S04]  /*8fe10*/  LDL.LU R11, [R1+0x50c] ;  /* 0x00050c00010b7983 */ /* 0x000ea80000300800 */
[----:B------:R-:W4:Y:S04]  /*8fe20*/  LDL.LU.64 R28, [R1+0x68] ;  /* 0x00006800011c7983 */ /* 0x000f280000300a00 */
[----:B---3--:R-:W-:Y:S04]  /*8fe30*/  STL.64 [R1+0x7af0], R22 ;  /* 0x007af01601007387 */ /* 0x008fe80000100a00 */
[----:B------:R0:W-:Y:S04]  /*8fe40*/  STL.64 [R1+0x7ae8], R20 ;  /* 0x007ae81401007387 */ /* 0x0001e80000100a00 */
[----:B------:R-:W3:Y:S04]  /*8fe50*/  LDL R24, [R1+0x50] ;  /* 0x0000500001187983 */ /* 0x000ee80000100800 */
[----:B0-----:R-:W2:Y:S04]  /*8fe60*/  LDL.LU R20, [R1+0x580] ;  /* 0x0005800001147983 */ /* 0x001ea80000300800 */
        /* <DEDUP_REMOVED lines=8> */
[----:B------:R-:W4:Y:S01]  /*8fef0*/  LDL.LU R23, [R1+0x55c] ;  /* 0x00055c0001177983 */ /* 0x000f220000300800 */
[C---:B------:R-:W-:Y:S06]  /*8ff00*/  HMMA.16816.F32 R8, R16.reuse, R12, R8 ;  /* 0x0000000c1008723c */ /* 0x040fec0000001808 */
[----:B------:R-:W-:Y:S01]  /*8ff10*/  IMAD.MOV.U32 R14, RZ, RZ, R12 ;  /* 0x000000ffff0e7224 */ /* 0x000fe200078e000c */
[----:B----4-:R-:W-:Y:S04]  /*8ff20*/  STL.64 [R1+0x7b30], R22 ;  /* 0x007b301601007387 */ /* 0x010fe80000100a00 */
[----:B--2---:R0:W-:Y:S04]  /*8ff30*/  STL.64 [R1+0x7b28], R20 ;  /* 0x007b281401007387 */ /* 0x0041e80000100a00 */
[----:B0-----:R-:W2:Y:S04]  /*8ff40*/  LDL.LU R20, [R1+0x540] ;  /* 0x0005400001147983 */ /* 0x001ea80000300800 */
[----:B------:R-:W2:Y:S04]  /*8ff50*/  LDL.LU R21, [R1+0x544] ;  /* 0x0005440001157983 */ /* 0x000ea80000300800 */
[----:B------:R-:W2:Y:S04]  /*8ff60*/  LDL.LU R22, [R1+0x548] ;  /* 0x0005480001167983 */ /* 0x000ea80000300800 */
[----:B------:R-:W2:Y:S04]  /*8ff70*/  LDL.LU R23, [R1+0x54c] ;  /* 0x00054c0001177983 */ /* 0x000ea80000300800 */
[----:B------:R-:W4:Y:S04]  /*8ff80*/  LDL.64 R26, [R1+0x48] ;  /* 0x00004800011a7983 */ /* 0x000f280000100a00 */
[----:B------:R-:W-:Y:S04]  /*8ff90*/  STL [R1+0x798c], R7 ;  /* 0x00798c0701007387 */ /* 0x000fe80000100800 */
[----:B------:R-:W-:Y:S04]  /*8ffa0*/  STL [R1+0x7988], R15 ;  /* 0x0079880f01007387 */ /* 0x000fe80000100800 */
[----:B------:R-:W-:Y:S04]  /*8ffb0*/  STL.64 [R1+0x4b0], R8 ;  /* 0x0004b00801007387 */ /* 0x000fe80000100a00 */
[----:B------:R0:W-:Y:S04]  /*8ffc0*/  STL.64 [R1+0x4b8], R10 ;  /* 0x0004b80a01007387 */ /* 0x0001e80000100a00 */
[----:B0-----:R-:W3:Y:S04]  /*8ffd0*/  LDL.LU.64 R10, [R1+0x7b60] ;  /* 0x007b6000010a7983 */ /* 0x001ee80000300a00 */
[----:B------:R-:W3:Y:S04]  /*8ffe0*/  LDL.LU.64 R8, [R1+0x7b58] ;  /* 0x007b580001087983 */ /* 0x000ee80000300a00 */
[----:B------:R0:W-:Y:S04]  /*8fff0*/  STL [R1+0x7990], R14 ;  /* 0x0079900e01007387 */ /* 0x0001e80000100800 */
[----:B0-----:R-:W3:Y:S02]  /*90000*/  LDL.LU.64 R14, [R1+0x88] ;  /* 0x00008800010e7983 */ /* 0x001ee40000300a00 */
[----:B---3--:R-:W-:-:S15]  /*90010*/  HMMA.16816.F32 R8, R16, R14, R8 ;  /* 0x0000000e1008723c */ /* 0x008fde0000001808 */
[----:B------:R-:W-:-:S08]  /*90020*/  NOP ;  /* 0x0000000000007918 */ /* 0x000fd00000000000 */
[----:B------:R-:W-:Y:S04]  /*90030*/  STL.64 [R1+0x4a0], R8 ;  /* 0x0004a00801007387 */ /* 0x000fe80000100a00 */
[----:B------:R0:W-:Y:S04]  /*90040*/  STL.64 [R1+0x4a8], R10 ;  /* 0x0004a80a01007387 */ /* 0x0001e80000100a00 */
[----:B0-----:R-:W3:Y:S04]  /*90050*/  LDL.LU.64 R10, [R1+0x7b50] ;  /* 0x007b5000010a7983 */ /* 0x001ee80000300a00 */
[----:B------:R-:W3:Y:S01]  /*90060*/  LDL.LU.64 R8, [R1+0x7b48] ;  /* 0x007b480001087983 */ /* 0x000ee20000300a00 */
[----:B------:R-:W-:-:S05]  /*90070*/  IMAD.MOV.U32 R6, RZ, RZ, R14 ;  /* 0x000000ffff067224 */ /* 0x000fca00078e000e */
[----:B------:R-:W-:Y:S01]  /*90080*/  STL [R1+0x79d0], R6 ;  /* 0x0079d00601007387 */ /* 0x000fe20000100800 */
[----:B---3--:R-:W-:-:S15]  /*90090*/  HMMA.16816.F32 R8, R16, R4, R8 ;  /* 0x000000041008723c */ /* 0x008fde0000001808 */
[----:B------:R-:W-:-:S08]  /*900a0*/  NOP ;  /* 0x0000000000007918 */ /* 0x000fd00000000000 */
        /* <DEDUP_REMOVED lines=10> */
[----:B------:R-:W-:-:S02]  /*90150*/  IMAD.MOV.U32 R14, RZ, RZ, R8 ;  /* 0x000000ffff0e7224 */ /* 0x000fc400078e0008 */
[----:B------:R-:W-:Y:S02]  /*90160*/  IMAD.MOV.U32 R7, RZ, RZ, R9 ;  /* 0x000000ffff077224 */ /* 0x000fe400078e0009 */
[----:B------:R-:W-:Y:S02]  /*90170*/  IMAD.MOV.U32 R12, RZ, RZ, R13 ;  /* 0x000000ffff0c7224 */ /* 0x000fe400078e000d */
[----:B------:R-:W-:Y:S02]  /*90180*/  IMAD.MOV.U32 R13, RZ, RZ, R15 ;  /* 0x000000ffff0d7224 */ /* 0x000fe400078e000f */
[----:B------:R-:W-:-:S05]  /*90190*/  IMAD.MOV.U32 R15, RZ, RZ, R4 ;  /* 0x000000ffff0f7224 */ /* 0x000fca00078e0004 */
[----:B------:R-:W-:Y:S04]  /*901a0*/  STL.64 [R1+0x79a8], R14 ;  /* 0x0079a80e01007387 */ /* 0x000fe80000100a00 */
[----:B------:R0:W-:Y:S04]  /*901b0*/  STL.64 [R1+0x79a0], R12 ;  /* 0x0079a00c01007387 */ /* 0x0001e80000100a00 */
[----:B0-----:R-:W2:Y:S04]  /*901c0*/  LDL.LU R12, [R1+0x5b0] ;  /* 0x0005b000010c7983 */ /* 0x001ea80000300800 */
[----:B------:R-:W2:Y:S04]  /*901d0*/  LDL.LU R13, [R1+0x5b4] ;  /* 0x0005b400010d7983 */ /* 0x000ea80000300800 */
[----:B------:R-:W2:Y:S04]  /*901e0*/  LDL.LU R14, [R1+0x5b8] ;  /* 0x0005b800010e7983 */ /* 0x000ea80000300800 */
[----:B------:R-:W2:Y:S01]  /*901f0*/  LDL.LU R15, [R1+0x5bc] ;  /* 0x0005bc00010f7983 */ /* 0x000ea20000300800 */
[----:B---3--:R-:W-:Y:S03]  /*90200*/  HMMA.16816.F32 R8, R16, R10, R20 ;  /* 0x0000000a1008723c */ /* 0x008fe60000001814 */
[----:B------:R-:W3:Y:S04]  /*90210*/  LDL.LU.64 R22, [R1+0x7b20] ;  /* 0x007b200001167983 */ /* 0x000ee80000300a00 */
[----:B------:R-:W3:-:S15]  /*90220*/  LDL.LU.64 R20, [R1+0x7b18] ;  /* 0x007b180001147983 */ /* 0x000ede0000300a00 */
[----:B------:R-:W-:-:S01]  /*90230*/  NOP ;  /* 0x0000000000007918 */ /* 0x000fc20000000000 */
[----:B------:R-:W-:Y:S04]  /*90240*/  STL.64 [R1+0x470], R8 ;  /* 0x0004700801007387 */ /* 0x000fe80000100a00 */
[----:B------:R0:W-:Y:S04]  /*90250*/  STL.64 [R1+0x478], R10 ;  /* 0x0004780a01007387 */ /* 0x0001e80000100a00 */
[----:B0-----:R-:W4:Y:S04]  /*90260*/  LDL.LU.64 R10, [R1+0x7b10] ;  /* 0x007b1000010a7983 */ /* 0x001f280000300a00 */
[----:B------:R-:W4:Y:S02]  /*90270*/  LDL.LU.64 R8, [R1+0x7b08] ;  /* 0x007b080001087983 */ /* 0x000f240000300a00 */
[----:B----4-:R-:W-:-:S15]  /*90280*/  HMMA.16816.F32 R8, R16, R28, R8 ;  /* 0x0000001c1008723c */ /* 0x010fde0000001808 */
[----:B------:R-:W-:-:S08]  /*90290*/  NOP ;  /* 0x0000000000007918 */ /* 0x000fd00000000000 */
[----:B------:R0:W-:Y:S04]  /*902a0*/  STL.64 [R1+0x460], R8 ;  /* 0x0004600801007387 */ /* 0x0001e80000100a00 */
[----:B------:R1:W-:Y:S04]  /*902b0*/  STL.64 [R1+0x468], R10 ;  /* 0x0004680a01007387 */ /* 0x0003e80000100a00 */
[----:B0-----:R-:W4:Y:S01]  /*902c0*/  LDL.LU.64 R8, [R1+0x7b00] ;  /* 0x007b000001087983 */ /* 0x001f220000300a00 */
[----:B-1----:R-:W-:Y:S02]  /*902d0*/  IMAD.MOV.U32 R10, RZ, RZ, R28 ;  /* 0x000000ffff0a7224 */ /* 0x002fe400078e001c */
[----:B------:R-:W-:-:S02]  /*902e0*/  IMAD.MOV.U32 R11, RZ, RZ, R29 ;  /* 0x000000ffff0b7224 */ /* 0x000fc400078e001d */
[----:B------:R-:W2:Y:S04]  /*902f0*/  LDL.LU.64 R28, [R1+0x7af8] ;  /* 0x007af800011c7983 */ /* 0x000ea80000300a00 */
[----:B------:R0:W-:Y:S04]  /*90300*/  STL.64 [R1+0x79b8], R10 ;  /* 0x0079b80a01007387 */ /* 0x0001e80000100a00 */
[----:B0-----:R-:W2:Y:S04]  /*90310*/  LDL.64 R10, [R1+0x58] ;  /* 0x00005800010a7983 */ /* 0x001ea80000100a00 */
[----:B----4-:R0:W-:Y:S04]  /*90320*/  STL.64 [R1+0x79b0], R8 ;  /* 0x0079b00801007387 */ /* 0x0101e80000100a00 */
[----:B0-----:R-:W3:Y:S02]  /*90330*/  LDL.LU.64 R8, [R1+0x60] ;  /* 0x0000600001087983 */ /* 0x001ee40000300a00 */
[----:B---3--:R-:W-:Y:S06]  /*90340*/  HMMA.16816.F32 R20, R16, R8, R20 ;  /* 0x000000081014723c */ /* 0x008fec0000001814 */
[----:B------:R-:W-:-:S15]  /*90350*/  IMAD.MOV.U32 R6, RZ, RZ, R9 ;  /* 0x000000ffff067224 */ /* 0x000fde00078e0009 */
[----:B------:R-:W-:-:S02]  /*90360*/  NOP ;  /* 0x0000000000007918 */ /* 0x000fc40000000000 */
[----:B------:R-:W-:Y:S04]  /*90370*/  STL.64 [R1+0x450], R20 ;  /* 0x0004501401007387 */ /* 0x000fe80000100a00 */
[----:B------:R0:W-:Y:S04]  /*90380*/  STL.64 [R1+0x458], R22 ;  /* 0x0004581601007387 */ /* 0x0001e80000100a00 */
[----:B0-----:R-:W3:Y:S04]  /*90390*/  LDL.LU.64 R22, [R1+0x7af0] ;  /* 0x007af00001167983 */ /* 0x001ee80000300a00 */
[----:B------:R-:W3:Y:S04]  /*903a0*/  LDL.LU.64 R20, [R1+0x7ae8] ;  /* 0x007ae80001147983 */ /* 0x000ee80000300a00 */
[----:B------:R-:W-:Y:S04]  /*903b0*/  STL.64 [R1+0x7a60], R6 ;  /* 0x007a600601007387 */ /* 0x000fe80000100a00 */
[----:B------:R0:W-:Y:S04]  /*903c0*/  STL [R1+0x7a58], R5 ;  /* 0x007a580501007387 */ /* 0x0001e80000100800 */
[----:B------:R-:W4:Y:S04]  /*903d0*/  LDL.LU R4, [R1+0x590] ;  /* 0x0005900001047983 */ /* 0x000f280000300800 */
[----:B0-----:R-:W4:Y:S04]  /*903e0*/  LDL.LU R5, [R1+0x594] ;  /* 0x0005940001057983 */ /* 0x001f280000300800 */
[----:B------:R-:W4:Y:S04]  /*903f0*/  LDL.LU R6, [R1+0x598] ;  /* 0x0005980001067983 */ /* 0x000f280000300800 */
[----:B------:R-:W4:Y:S01]  /*90400*/  LDL.LU R7, [R1+0x59c] ;  /* 0x00059c0001077983 */ /* 0x000f220000300800 */
[----:B------:R-:W-:-:S02]  /*90410*/  IMAD.MOV.U32 R25, RZ, RZ, R0 ;  /* 0x000000ffff197224 */ /* 0x000fc400078e0000 */
[----:B--2---:R-:W-:Y:S02]  /*90420*/  IMAD.MOV.U32 R0, RZ, RZ, R11 ;  /* 0x000000ffff007224 */ /* 0x004fe400078e000b */
[----:B------:R-:W-:-:S03]  /*90430*/  IMAD.MOV.U32 R3, RZ, RZ, R8 ;  /* 0x000000ffff037224 */ /* 0x000fc600078e0008 */
[----:B------:R0:W-:Y:S02]  /*90440*/  STL [R1+0x787c], R0 ;  /* 0x00787c0001007387 */ /* 0x0001e40000100800 */
[----:B0-----:R-:W-:Y:S01]  /*90450*/  IMAD.MOV.U32 R0, RZ, RZ, R27 ;  /* 0x000000ffff007224 */ /* 0x001fe200078e001b */
[C---:B----4-:R-:W-:Y:S06]  /*90460*/  HMMA.16816.F32 R4, R16.reuse, R10, R4 ;  /* 0x0000000a1004723c */ /* 0x050fec0000001804 */
[----:B------:R-:W-:-:S15]  /*90470*/  HMMA.16816.F32 R8, R16, R24, R12 ;  /* 0x000000181008723c */ /* 0x000fde000000180c */
[----:B------:R-:W-:-:S02]  /*90480*/  NOP ;  /* 0x0000000000007918 */ /* 0x000fc40000000000 */
[----:B------:R-:W-:Y:S04]  /*90490*/  STL.64 [R1+0x440], R4 ;  /* 0x0004400401007387 */ /* 0x000fe80000100a00 */
[----:B------:R3:W-:Y:S02]  /*904a0*/  STL.64 [R1+0x448], R6 ;  /* 0x0004480601007387 */ /* 0x0007e40000100a00 */
[----:B---3--:R-:W-:Y:S02]  /*904b0*/  HMMA.16816.F32 R4, R16, R26, R20 ;  /* 0x0000001a1004723c */ /* 0x008fe40000001814 */
[----:B------:R0:W-:Y:S04]  /*904c0*/  STL.64 [R1+0x430], R8 ;  /* 0x0004300801007387 */ /* 0x0001e80000100a00 */
[----:B------:R1:W-:Y:S04]  /*904d0*/  STL.64 [R1+0x438], R10 ;  /* 0x0004380a01007387 */ /* 0x0003e80000100a00 */
[----:B0-----:R-:W2:-:S13]  /*904e0*/  LDL.LU R8, [R1+0x700] ;  /* 0x0007000001087983 */ /* 0x001e9a0000300800 */
[----:B------:R-:W-:Y:S04]  /*904f0*/  STL.64 [R1+0x420], R4 ;  /* 0x0004200401007387 */ /* 0x000fe80000100a00 */
[----:B------:R-:W-:Y:S04]  /*90500*/  STL.64 [R1+0x428], R6 ;  /* 0x0004280601007387 */ /* 0x000fe80000100a00 */
[----:B------:R-:W2:Y:S04]  /*90510*/  LDL.LU R9, [R1+0x704] ;  /* 0x0007040001097983 */ /* 0x000ea80000300800 */
[----:B-1----:R-:W3:Y:S04]  /*90520*/  LDL.LU R10, [R1+0x708] ;  /* 0x00070800010a7983 */ /* 0x002ee80000300800 */
[----:B------:R-:W3:Y:S04]  /*90530*/  LDL.LU R11, [R1+0x70c] ;  /* 0x00070c00010b7983 */ /* 0x000ee80000300800 */
[----:B------:R-:W4:Y:S04]  /*90540*/  LDL.LU R20, [R1+0x6e0] ;  /* 0x0006e00001147983 */ /* 0x000f280000300800 */
[----:B------:R-:W4:Y:S04]  /*90550*/  LDL.LU R21, [R1+0x6e4] ;  /* 0x0006e40001157983 */ /* 0x000f280000300800 */
[----:B------:R-:W2:Y:S04]  /*90560*/  LDL.LU R22, [R1+0x6e8] ;  /* 0x0006e80001167983 */ /* 0x000ea80000300800 */
[----:B------:R-:W2:Y:S04]  /*90570*/  LDL.LU R23, [R1+0x6ec] ;  /* 0x0006ec0001177983 */ /* 0x000ea80000300800 */
[----:B------:R-:W3:Y:S04]  /*90580*/  LDL.LU R24, [R1+0x6c0] ;  /* 0x0006c00001187983 */ /* 0x000ee80000300800 */
[----:B------:R-:W3:Y:S04]  /*90590*/  LDL.LU R25, [R1+0x6c4] ;  /* 0x0006c40001197983 */ /* 0x000ee80000300800 */
[----:B------:R-:W4:Y:S04]  /*905a0*/  LDL.LU R26, [R1+0x6c8] ;  /* 0x0006c800011a7983 */ /* 0x000f280000300800 */
[----:B------:R-:W4:Y:S04]  /*905b0*/  LDL.LU R27, [R1+0x6cc] ;  /* 0x0006cc00011b7983 */ /* 0x000f280000300800 */
[----:B----4-:R0:W-:Y:S04]  /*905c0*/  STL.64 [R1+0x7a10], R26 ;  /* 0x007a101a01007387 */ /* 0x0101e80000100a00 */
[----:B0-----:R-:W4:Y:S04]  /*905d0*/  LDL R26, [R1] ;  /* 0x00000000011a7983 */ /* 0x001f280000100800 */
[----:B------:R-:W4:Y:S04]  /*905e0*/  LDL R27, [R1+0x4] ;  /* 0x00000400011b7983 */ /* 0x000f280000100800 */
[----:B---3--:R-:W-:Y:S04]  /*905f0*/  STL.64 [R1+0x7a08], R24 ;  /* 0x007a081801007387 */ /* 0x008fe80000100a00 */
[----:B--2---:R-:W-:Y:S04]  /*90600*/  STL.64 [R1+0x79f0], R22 ;  /* 0x0079f01601007387 */ /* 0x004fe80000100a00 */
[----:B------:R0:W-:Y:S04]  /*90610*/  STL.64 [R1+0x79e8], R20 ;  /* 0x0079e81401007387 */ /* 0x0001e80000100a00 */
[----:B0-----:R-:W2:Y:S04]  /*90620*/  LDL.LU R20, [R1+0x6d0] ;  /* 0x0006d00001147983 */ /* 0x001ea80000300800 */
[----:B------:R-:W2:Y:S04]  /*90630*/  LDL.LU R21, [R1+0x6d4] ;  /* 0x0006d40001157983 */ /* 0x000ea80000300800 */
[----:B------:R-:W3:Y:S04]  /*90640*/  LDL.LU R22, [R1+0x6d8] ;  /* 0x0006d80001167983 */ /* 0x000ee80000300800 */
[----:B------:R-:W3:Y:S04]  /*90650*/  LDL.LU R23, [R1+0x6dc] ;  /* 0x0006dc0001177983 */ /* 0x000ee80000300800 */
[----:B------:R-:W2:Y:S04]  /*90660*/  LDL.64 R24, [R1+0x8] ;  /* 0x0000080001187983 */ /* 0x000ea80000100a00 */
        /* <DEDUP_REMOVED lines=10> */
[----:B------:R-:W2:Y:S04]  /*90710*/  LDL.LU R4, [R1+0x660] ;  /* 0x0006600001047983 */ /* 0x000ea80000300800 */
[----:B------:R-:W2:Y:S04]  /*90720*/  LDL.LU R5, [R1+0x664] ;  /* 0x0006640001057983 */ /* 0x000ea80000300800 */
[----:B------:R-:W3:Y:S04]  /*90730*/  LDL.LU R6, [R1+0x668] ;  /* 0x0006680001067983 */ /* 0x000ee80000300800 */
[----:B------:R-:W3:Y:S04]  /*90740*/  LDL.LU R7, [R1+0x66c] ;  /* 0x00066c0001077983 */ /* 0x000ee80000300800 */
[----:B---3--:R0:W-:Y:S04]  /*90750*/  STL.64 [R1+0x7a70], R6 ;  /* 0x007a700601007387 */ /* 0x0081e80000100a00 */
[----:B0-----:R-:W3:Y:S04]  /*90760*/  LDL R6, [R1+0x20] ;  /* 0x0000200001067983 */ /* 0x001ee80000100800 */
[----:B------:R-:W3:Y:S04]  /*90770*/  LDL R7, [R1+0x24] ;  /* 0x0000240001077983 */ /* 0x000ee80000100800 */
[----:B--2---:R0:W-:Y:S04]  /*90780*/  STL.64 [R1+0x7a68], R4 ;  /* 0x007a680401007387 */ /* 0x0041e80000100a00 */
[----:B0-----:R-:W2:Y:S04]  /*90790*/  LDL.64 R4, [R1+0x28] ;  /* 0x0000280001047983 */ /* 0x001ea80000100a00 */
[----:B---3--:R-:W-:Y:S04]  /*907a0*/  STL.64 [R1+0x7aa0], R6 ;  /* 0x007aa00601007387 */ /* 0x008fe80000100a00 */
[----:B--2---:R-:W-:Y:S04]  /*907b0*/  STL.64 [R1+0x7a98], R4 ;  /* 0x007a980401007387 */ /* 0x004fe80000100a00 */
[----:B------:R-:W2:Y:S04]  /*907c0*/  LDL.64 R24, [R1+0x18] ;  /* 0x0000180001187983 */ /* 0x000ea80000100a00 */
[----:B----4-:R-:W-:Y:S04]  /*907d0*/  STL.64 [R1+0x7a80], R26 ;  /* 0x007a801a01007387 */ /* 0x010fe80000100a00 */
[----:B--2---:R0:W-:Y:S04]  /*907e0*/  STL.64 [R1+0x7a78], R24 ;  /* 0x007a781801007387 */ /* 0x0041e80000100a00 */
[----:B0-----:R-:W2:Y:S04]  /*907f0*/  LDL.LU R24, [R1+0x640] ;  /* 0x0006400001187983 */ /* 0x001ea80000300800 */
[----:B------:R-:W2:Y:S04]  /*90800*/  LDL.LU R25, [R1+0x644] ;  /* 0x0006440001197983 */ /* 0x000ea80000300800 */
[----:B------:R-:W3:Y:S04]  /*90810*/  LDL.LU R26, [R1+0x648] ;  /* 0x00064800011a7983 */ /* 0x000ee80000300800 */
[----:B------:R-:W3:Y:S04]  /*90820*/  LDL.LU R27, [R1+0x64c] ;  /* 0x00064c00011b7983 */ /* 0x000ee80000300800 */
[----:B------:R-:W4:Y:S04]  /*90830*/  LDL R6, [R1+0x30] ;  /* 0x0000300001067983 */ /* 0x000f280000100800 */
[----:B------:R-:W4:Y:S04]  /*90840*/  LDL R7, [R1+0x34] ;  /* 0x0000340001077983 */ /* 0x000f280000100800 */
[----:B---3--:R-:W-:Y:S04]  /*90850*/  STL.64 [R1+0x7a90], R26 ;  /* 0x007a901a01007387 */ /* 0x008fe80000100a00 */
[----:B--2---:R0:W-:Y:S04]  /*90860*/  STL.64 [R1+0x7a88], R24 ;  /* 0x007a881801007387 */ /* 0x0041e80000100a00 */
[----:B0-----:R-:W2:Y:S04]  /*90870*/  LDL.LU R24, [R1+0x620] ;  /* 0x0006200001187983 */ /* 0x001ea80000300800 */
[----:B------:R-:W2:Y:S04]  /*90880*/  LDL.LU R25, [R1+0x624] ;  /* 0x0006240001197983 */ /* 0x000ea80000300800 */
[----:B------:R-:W3:Y:S04]  /*90890*/  LDL.LU R26, [R1+0x628] ;  /* 0x00062800011a7983 */ /* 0x000ee80000300800 */
[----:B------:R-:W3:Y:S04]  /*908a0*/  LDL.LU R27, [R1+0x62c] ;  /* 0x00062c00011b7983 */ /* 0x000ee80000300800 */
[----:B------:R-:W2:Y:S04]  /*908b0*/  LDL.64 R4, [R1+0x38] ;  /* 0x0000380001047983 */ /* 0x000ea80000100a00 */
[----:B----4-:R0:W-:Y:S04]  /*908c0*/  STL.64 [R1+0x7ad0], R6 ;  /* 0x007ad00601007387 */ /* 0x0101e80000100a00 */
[----:B0-----:R-:W4:Y:S04]  /*908d0*/  LDL R6, [R1+0x40] ;  /* 0x0000400001067983 */ /* 0x001f280000100800 */
[----:B------:R-:W4:Y:S04]  /*908e0*/  LDL R7, [R1+0x44] ;  /* 0x0000440001077983 */ /* 0x000f280000100800 */
[----:B--2---:R-:W-:Y:S04]  /*908f0*/  STL.64 [R1+0x7ac8], R4 ;  /* 0x007ac80401007387 */ /* 0x004fe80000100a00 */
[----:B---3--:R-:W-:Y:S04]  /*90900*/  STL.64 [R1+0x7ab0], R26 ;  /* 0x007ab01a01007387 */ /* 0x008fe80000100a00 */
[----:B------:R0:W-:Y:S04]  /*90910*/  STL.64 [R1+0x7aa8], R24 ;  /* 0x007aa81801007387 */ /* 0x0001e80000100a00 */
        /* <DEDUP_REMOVED lines=12> */
[----:B0-----:R-:W4:Y:S04]  /*909e0*/  LDL.LU R24, [R1+0x5e0] ;  /* 0x0005e00001187983 */ /* 0x001f280000300800 */
[----:B------:R-:W4:Y:S04]  /*909f0*/  LDL.LU R25, [R1+0x5e4] ;  /* 0x0005e40001197983 */ /* 0x000f280000300800 */
[----:B------:R-:W4:Y:S04]  /*90a00*/  LDL.LU R26, [R1+0x5e8] ;  /* 0x0005e800011a7983 */ /* 0x000f280000300800 */
[----:B------:R-:W4:Y:S04]  /*90a10*/  LDL.LU R27, [R1+0x5ec] ;  /* 0x0005ec00011b7983 */ /* 0x000f280000300800 */
[----:B------:R-:W-:Y:S04]  /*90a20*/  STL.64 [R1+0x7a30], R22 ;  /* 0x007a301601007387 */ /* 0x000fe80000100a00 */
[----:B------:R0:W-:Y:S04]  /*90a30*/  STL.64 [R1+0x7a28], R20 ;  /* 0x007a281401007387 */ /* 0x0001e80000100a00 */
[----:B0-----:R-:W2:Y:S04]  /*90a40*/  LDL.LU R20, [R1+0x690] ;  /* 0x0006900001147983 */ /* 0x001ea80000300800 */
[----:B------:R-:W2:Y:S04]  /*90a50*/  LDL.LU R21, [R1+0x694] ;  /* 0x0006940001157983 */ /* 0x000ea80000300800 */
[----:B------:R-:W3:Y:S04]  /*90a60*/  LDL.LU R22, [R1+0x698] ;  /* 0x0006980001167983 */ /* 0x000ee80000300800 */
[----:B------:R-:W3:Y:S01]  /*90a70*/  LDL.LU R23, [R1+0x69c] ;  /* 0x00069c0001177983 */ /* 0x000ee20000300800 */
[C---:B----4-:R-:W-:Y:S03]  /*90a80*/  HMMA.16816.F32 R4, R16.reuse, R6, R24 ;  /* 0x000000061004723c */ /* 0x050fe60000001818 */
        /* <DEDUP_REMOVED lines=8> */
[----:B0-----:R-:W3:Y:S04]  /*90b10*/  LDL.LU R8, [R1+0x6f0] ;  /* 0x0006f00001087983 */ /* 0x001ee80000300800 */
[----:B------:R-:W3:Y:S04]  /*90b20*/  LDL.LU R9, [R1+0x6f4] ;  /* 0x0006f40001097983 */ /* 0x000ee80000300800 */
[----:B------:R-:W3:Y:S04]  /*90b30*/  LDL.LU R10, [R1+0x6f8] ;  /* 0x0006f800010a7983 */ /* 0x000ee80000300800 */
[----:B------:R-:W3:Y:S04]  /*90b40*/  LDL.LU R11, [R1+0x6fc] ;  /* 0x0006fc00010b7983 */ /* 0x000ee80000300800 */
[----:B------:R-:W4:Y:S04]  /*90b50*/  LDL.LU R12, [R1+0x710] ;  /* 0x00071000010c7983 */ /* 0x000f280000300800 */
[----:B------:R-:W4:Y:S04]  /*90b60*/  LDL.LU R13, [R1+0x714] ;  /* 0x00071400010d7983 */ /* 0x000f280000300800 */
[----:B------:R-:W4:Y:S04]  /*90b70*/  LDL.LU R14, [R1+0x718] ;  /* 0x00071800010e7983 */ /* 0x000f280000300800 */
[----:B------:R-:W4:Y:S04]  /*90b80*/  LDL.LU R15, [R1+0x71c] ;  /* 0x00071c00010f7983 */ /* 0x000f280000300800 */
[----:B------:R-:W-:Y:S04]  /*90b90*/  STL [R1+0x7880], R0 ;  /* 0x0078800001007387 */ /* 0x000fe80000100800 */
[----:B------:R-:W2:Y:S04]  /*90ba0*/  LDL.LU.64 R26, [R1+0x7ae0] ;  /* 0x007ae000011a7983 */ /* 0x000ea80000300a00 */
[----:B------:R-:W2:Y:S04]  /*90bb0*/  LDL.LU.64 R24, [R1+0x7ad8] ;  /* 0x007ad80001187983 */ /* 0x000ea80000300a00 */
        /* <DEDUP_REMOVED lines=30> */
[----:B------:R-:W3:-:S15]  /*90da0*/  LDL.LU.64 R24, [R1+0x7a78] ;  /* 0x007a780001187983 */ /* 0x000ede0000300a00 */
[----:B------:R-:W-:-:S01]  /*90db0*/  NOP ;  /* 0x0000000000007918 */ /* 0x000fc20000000000 */
[----:B------:R-:W-:Y:S04]  /*90dc0*/  STL.64 [R1+0x3d0], R4 ;  /* 0x0003d00401007387 */ /* 0x000fe80000100a00 */
[----:B------:R0:W-:Y:S04]  /*90dd0*/  STL.64 [R1+0x3d8], R6 ;  /* 0x0003d80601007387 */ /* 0x0001e80000100a00 */
[----:B0-----:R-:W4:Y:S04]  /*90de0*/  LDL.LU.64 R6, [R1+0x7a70] ;  /* 0x007a700001067983 */ /* 0x001f280000300a00 */
[----:B------:R-:W4:Y:S01]  /*90df0*/  LDL.LU.64 R4, [R1+0x7a68] ;  /* 0x007a680001047983 */ /* 0x000f220000300a00 */
[----:B---3--:R-:W-:Y:S01]  /*90e00*/  IMAD.MOV.U32 R0, RZ, RZ, R25 ;  /* 0x000000ffff007224 */ /* 0x008fe200078e0019 */
[C---:B----4-:R-:W-:Y:S06]  /*90e10*/  HMMA.16816.F32 R4, R16.reuse, R24, R4 ;  /* 0x000000181004723c */ /* 0x050fec0000001804 */
[----:B--2---:R-:W-:-:S15]  /*90e20*/  HMMA.16816.F32 R24, R16, R26, R20 ;  /* 0x0000001a1018723c */ /* 0x004fde0000001814 */
[----:B------:R-:W-:-:S02]  /*90e30*/  NOP ;  /* 0x0000000000007918 */ /* 0x000fc40000000000 */
[----:B------:R-:W-:Y:S04]  /*90e40*/  STL.64 [R1+0x3c0], R4 ;  /* 0x0003c00401007387 */ /* 0x000fe80000100a00 */
[----:B------:R0:W-:Y:S04]  /*90e50*/  STL.64 [R1+0x3c8], R6 ;  /* 0x0003c80601007387 */ /* 0x0001e80000100a00 */
[----:B0-----:R-:W2:Y:S04]  /*90e60*/  LDL.LU.64 R6, [R1+0x7a60] ;  /* 0x007a600001067983 */ /* 0x001ea80000300a00 */
[----:B------:R-:W3:Y:S04]  /*90e70*/  LDL.LU R5, [R1+0x7a58] ;  /* 0x007a580001057983 */ /* 0x000ee80000300800 */
        /* <DEDUP_REMOVED lines=15> */
[----:B---3--:R-:W-:Y:S01]  /*90f70*/  HMMA.16816.F32 R24, R16, R26, R20 ;  /* 0x0000001a1018723c */ /* 0x008fe20000001814 */
[----:B------:R-:W2:Y:S04]  /*90f80*/  LDL.LU.64 R22, [R1+0x7a20] ;  /* 0x007a200001167983 */ /* 0x000ea80000300a00 */
[----:B------:R-:W2:-:S15]  /*90f90*/  LDL.LU.64 R20, [R1+0x7a18] ;  /* 0x007a180001147983 */ /* 0x000e9e0000300a00 */
[----:B------:R-:W-:-:S03]  /*90fa0*/  NOP ;  /* 0x0000000000007918 */ /* 0x000fc60000000000 */
        /* <DEDUP_REMOVED lines=22> */
[----:B------:R0:W-:Y:S02]  /*91110*/  STL.64 [R1+0x7760], R26 ;  /* 0x0077601a01007387 */ /* 0x0001e40000100a00 */
[----:B0-----:R-:W-:-:S02]  /*91120*/  IMAD.MOV.U32 R26, RZ, RZ, R3 ;  /* 0x000000ffff1a7224 */ /* 0x001fc400078e0003 */
[----:B------:R-:W-:Y:S01]  /*91130*/  IMAD.MOV.U32 R27, RZ, RZ, R6 ;  /* 0x000000ffff1b7224 */ /* 0x000fe200078e0006 */
[----:B------:R-:W4:Y:S04]  /*91140*/  LDL.LU R3, [R1+0x79d4] ;  /* 0x0079d40001037983 */ /* 0x000f280000300800 */
[----:B------:R-:W4:Y:S04]  /*91150*/  LDL.LU R6, [R1+0x79d0] ;  /* 0x0079d00001067983 */ /* 0x000f280000300800 */
[----:B------:R-:W-:Y:S01]  /*91160*/  STL.64 [R1+0x7758], R24 ;  /* 0x0077581801007387 */ /* 0x000fe20000100a00 */
[----:B--2---:R-:W-:-:S15]  /*91170*/  HMMA.16816.F32 R8, R16, R22, R8 ;  /* 0x000000161008723c */ /* 0x004fde0000001808 */
[----:B------:R-:W-:-:S08]  /*91180*/  NOP ;  /* 0x0000000000007918 */ /* 0x000fd00000000000 */
[----:B------:R-:W-:Y:S04]  /*91190*/  STL.64 [R1+0x350], R8 ;  /* 0x0003500801007387 */ /* 0x000fe80000100a00 */
[----:B------:R0:W-:Y:S04]  /*911a0*/  STL.64 [R1+0x358], R10 ;  /* 0x0003580a01007387 */ /* 0x0001e80000100a00 */
[----:B0-----:R-:W4:Y:S04]  /*911b0*/  LDL.LU.64 R10, [R1+0x79c8] ;  /* 0x0079c800010a7983 */ /* 0x001f280000300a00 */
[----:B------:R-:W4:Y:S04]  /*911c0*/  LDL.LU.64 R8, [R1+0x79c0] ;  /* 0x0079c00001087983 */ /* 0x000f280000300a00 */
[----:B------:R0:W-:Y:S04]  /*911d0*/  STL.64 [R1+0x7950], R22 ;  /* 0x0079501601007387 */ /* 0x0001e80000100a00 */
[----:B0-----:R-:W2:Y:S04]  /*911e0*/  LDL.LU R23, [R1+0x18a0] ;  /* 0x0018a00001177983 */ /* 0x001ea80000300800 */
[----:B---3--:R-:W-:Y:S01]  /*911f0*/  STL.64 [R1+0x7948], R20 ;  /* 0x0079481401007387 */ /* 0x008fe20000100a00 */
[----:B----4-:R-:W-:-:S15]  /*91200*/  HMMA.16816.F32 R8, R16, R2, R8 ;  /* 0x000000021008723c */ /* 0x010fde0000001808 */
[----:B------:R-:W-:-:S08]  /*91210*/  NOP ;  /* 0x0000000000007918 */ /* 0x000fd00000000000 */
[----:B------:R-:W-:Y:S04]  /*91220*/  STL.64 [R1+0x340], R8 ;  /* 0x0003400801007387 */ /* 0x000fe80000100a00 */
[----:B------:R0:W-:Y:S04]  /*91230*/  STL.64 [R1+0x348], R10 ;  /* 0x0003480a01007387 */ /* 0x0001e80000100a00 */
[----:B0-----:R-:W3:Y:S04]  /*91240*/  LDL.LU.64 R10, [R1+0x79b8] ;  /* 0x0079b800010a7983 */ /* 0x001ee80000300a00 */
[----:B------:R-:W4:Y:S02]  /*91250*/  LDL.LU.64 R8, [R1+0x79b0] ;  /* 0x0079b00001087983 */ /* 0x000f240000300a00 */
[----:B----4-:R-:W-:Y:S01]  /*91260*/  HMMA.16816.F32 R12, R16, R8, R12 ;  /* 0x00000008100c723c */ /* 0x010fe2000000180c */
[----:B---3--:R-:W-:-:S02]  /*91270*/  IMAD.MOV.U32 R24, RZ, RZ, R10 ;  /* 0x000000ffff187224 */ /* 0x008fc400078e000a */
[----:B------:R-:W-:-:S15]  /*91280*/  IMAD.MOV.U32 R25, RZ, RZ, R11 ;  /* 0x000000ffff197224 */ /* 0x000fde00078e000b */
[----:B------:R-:W-:-:S05]  /*91290*/  NOP ;  /* 0x0000000000007918 */ /* 0x000fca0000000000 */
[----:B------:R-:W-:Y:S04]  /*912a0*/  STL.64 [R1+0x330], R12 ;  /* 0x0003300c01007387 */ /* 0x000fe80000100a00 */
[----:B------:R0:W-:Y:S04]  /*912b0*/  STL.64 [R1+0x338], R14 ;  /* 0x0003380e01007387 */ /* 0x0001e80000100a00 */
[----:B0-----:R-:W3:Y:S04]  /*912c0*/  LDL.LU.64 R14, [R1+0x79a8] ;  /* 0x0079a800010e7983 */ /* 0x001ee80000300a00 */
[----:B------:R-:W4:Y:S04]  /*912d0*/  LDL.LU.64 R12, [R1+0x79a0] ;  /* 0x0079a000010c7983 */ /* 0x000f280000300a00 */
[----:B------:R-:W2:Y:S04]  /*912e0*/  LDL.LU R10, [R1+0x7998] ;  /* 0x00799800010a7983 */ /* 0x000ea80000300800 */
[----:B------:R-:W2:Y:S04]  /*912f0*/  LDL.LU R11, [R1+0x7994] ;  /* 0x00799400010b7983 */ /* 0x000ea80000300800 */
[----:B------:R-:W-:Y:S04]  /*91300*/  STL.64 [R1+0x7898], R26 ;  /* 0x0078981a01007387 */ /* 0x000fe80000100a00 */
[----:B------:R0:W-:Y:S04]  /*91310*/  STL.64 [R1+0x7890], R24 ;  /* 0x0078901801007387 */ /* 0x0001e80000100a00 */
[----:B0-----:R-:W2:Y:S04]  /*91320*/  LDL.LU R24, [R1+0x720] ;  /* 0x0007200001187983 */ /* 0x001ea80000300800 */
[----:B------:R-:W2:Y:S04]  /*91330*/  LDL.LU R25, [R1+0x724] ;  /* 0x0007240001197983 */ /* 0x000ea80000300800 */
[----:B------:R-:W2:Y:S04]  /*91340*/  LDL.LU R26, [R1+0x728] ;  /* 0x00072800011a7983 */ /* 0x000ea80000300800 */
[----:B------:R-:W2:Y:S02]  /*91350*/  LDL.LU R27, [R1+0x72c] ;  /* 0x00072c00011b7983 */ /* 0x000ea40000300800 */
[----:B--2---:R-:W-:Y:S06]  /*91360*/  HMMA.16816.F32 R24, R16, R10, R24 ;  /* 0x0000000a1018723c */ /* 0x004fec0000001818 */
[----:B------:R-:W-:Y:S04]  /*91370*/  STL.64 [R1+0x7718], R10 ;  /* 0x0077180a01007387 */ /* 0x000fe80000100a00 */
[----:B------:R0:W-:-:S13]  /*91380*/  STL.64 [R1+0x7710], R8 ;  /* 0x0077100801007387 */ /* 0x0001da0000100a00 */
[----:B------:R3:W-:Y:S04]  /*91390*/  STL.64 [R1+0x320], R24 ;  /* 0x0003201801007387 */ /* 0x0007e80000100a00 */
[----:B------:R1:W-:Y:S04]  /*913a0*/  STL.64 [R1+0x328], R26 ;  /* 0x0003281a01007387 */ /* 0x0003e80000100a00 */
[----:B0-----:R-:W2:Y:S04]  /*913b0*/  LDL.LU R8, [R1+0x8b0] ;  /* 0x0008b00001087983 */ /* 0x001ea80000300800 */
[----:B------:R-:W2:Y:S04]  /*913c0*/  LDL.LU R9, [R1+0x8b4] ;  /* 0x0008b40001097983 */ /* 0x000ea80000300800 */
[----:B------:R-:W4:Y:S04]  /*913d0*/  LDL.LU R10, [R1+0x8b8] ;  /* 0x0008b800010a7983 */ /* 0x000f280000300800 */
[----:B------:R-:W4:Y:S01]  /*913e0*/  LDL.LU R11, [R1+0x8bc] ;  /* 0x0008bc00010b7983 */ /* 0x000f220000300800 */
[----:B---3--:R-:W-:-:S02]  /*913f0*/  IMAD.MOV.U32 R24, RZ, RZ, R15 ;  /* 0x000000ffff187224 */ /* 0x008fc400078e000f */
[----:B-1----:R-:W-:Y:S02]  /*91400*/  IMAD.MOV.U32 R26, RZ, RZ, R14 ;  /* 0x000000ffff1a7224 */ /* 0x002fe400078e000e */
[----:B------:R-:W-:Y:S02]  /*91410*/  IMAD.MOV.U32 R27, RZ, RZ, R7 ;  /* 0x000000ffff1b7224 */ /* 0x000fe400078e0007 */
[----:B------:R-:W-:Y:S01]  /*91420*/  IMAD.MOV.U32 R25, RZ, RZ, R5 ;  /* 0x000000ffff197224 */ /* 0x000fe200078e0005 */
[----:B----4-:R-:W-:Y:S04]  /*91430*/  STL.64 [R1+0x78a8], R10 ;  /* 0x0078a80a01007387 */ /* 0x010fe80000100a00 */
[----:B--2---:R0:W-:Y:S04]  /*91440*/  STL.64 [R1+0x78a0], R8 ;  /* 0x0078a00801007387 */ /* 0x0041e80000100a00 */
[----:B------:R-:W2:Y:S04]  /*91450*/  LDL.LU R14, [R1+0x7990] ;  /* 0x00799000010e7983 */ /* 0x000ea80000300800 */
[----:B------:R-:W3:Y:S04]  /*91460*/  LDL.LU R7, [R1+0x798c] ;  /* 0x00798c0001077983 */ /* 0x000ee80000300800 */
[----:B------:R-:W4:Y:S04]  /*91470*/  LDL.LU R15, [R1+0x7988] ;  /* 0x00798800010f7983 */ /* 0x000f280000300800 */
[----:B------:R-:W3:Y:S04]  /*91480*/  LDL.LU R5, [R1+0x7984] ;  /* 0x0079840001057983 */ /* 0x000ee80000300800 */
[----:B------:R1:W-:Y:S04]  /*91490*/  STL.64 [R1+0x78b0], R26 ;  /* 0x0078b01a01007387 */ /* 0x0003e80000100a00 */
[----:B------:R-:W-:Y:S04]  /*914a0*/  STL.64 [R1+0x78c8], R24 ;  /* 0x0078c81801007387 */ /* 0x000fe80000100a00 */
[----:B0-----:R-:W2:Y:S04]  /*914b0*/  LDL.LU R8, [R1+0x8e0] ;  /* 0x0008e00001087983 */ /* 0x001ea80000300800 */
[----:B------:R-:W2:Y:S04]  /*914c0*/  LDL.LU R9, [R1+0x8e4] ;  /* 0x0008e40001097983 */ /* 0x000ea80000300800 */
[----:B------:R-:W4:Y:S04]  /*914d0*/  LDL.LU R10, [R1+0x8e8] ;  /* 0x0008e800010a7983 */ /* 0x000f280000300800 */
[----:B------:R-:W4:Y:S01]  /*914e0*/  LDL.LU R11, [R1+0x8ec] ;  /* 0x0008ec00010b7983 */ /* 0x000f220000300800 */
[----:B-1----:R-:W-:-:S02]  /*914f0*/  IMAD.MOV.U32 R26, RZ, RZ, R6 ;  /* 0x000000ffff1a7224 */ /* 0x002fc400078e0006 */
[----:B------:R-:W-:Y:S01]  /*91500*/  IMAD.MOV.U32 R27, RZ, RZ, R13 ;  /* 0x000000ffff1b7224 */ /* 0x000fe200078e000d */
[----:B------:R-:W3:Y:S04]  /*91510*/  LDL.LU R6, [R1+0x7980] ;  /* 0x0079800001067983 */ /* 0x000ee80000300800 */
[----:B------:R-:W3:Y:S04]  /*91520*/  LDL.LU R13, [R1+0x797c] ;  /* 0x00797c00010d7983 */ /* 0x000ee80000300800 */
[----:B------:R-:W-:Y:S04]  /*91530*/  STL.64 [R1+0x78e0], R26 ;  /* 0x0078e01a01007387 */ /* 0x000fe80000100a00 */
        /* <DEDUP_REMOVED lines=18> */
[----:B---3--:R-:W-:-:S05]  /*91660*/  IMAD.MOV.U32 R27, RZ, RZ, R7 ;  /* 0x000000ffff1b7224 */ /* 0x008fca00078e0007 */
[----:B------:R0:W-:Y:S01]  /*91670*/  STL.64 [R1+0x7910], R26 ;  /* 0x0079101a01007387 */ /* 0x0001e20000100a00 */
[----:B------:R-:W-:Y:S02]  /*91680*/  IMAD.MOV.U32 R24, RZ, RZ, R6 ;  /* 0x000000ffff187224 */ /* 0x000fe400078e0006 */
[----:B------:R-:W-:Y:S02]  /*91690*/  IMAD R4, R4, 0x100, R23 ;  /* 0x0000010004047824 */ /* 0x000fe400078e0217 */
[----:B0-----:R-:W-:Y:S01]  /*916a0*/  IMAD.MOV.U32 R26, RZ, RZ, R14 ;  /* 0x000000ffff1a7224 */ /* 0x001fe200078e000e */
[----:B----4-:R-:W-:Y:S04]  /*916b0*/  STL.64 [R1+0x78f0], R10 ;  /* 0x0078f00a01007387 */ /* 0x010fe80000100a00 */
[----:B--2---:R0:W-:Y:S04]  /*916c0*/  STL.64 [R1+0x78e8], R8 ;  /* 0x0078e80801007387 */ /* 0x0041e80000100a00 */
[----:B0-----:R-:W2:Y:S04]  /*916d0*/  LDL.LU R8, [R1+0x910] ;  /* 0x0009100001087983 */ /* 0x001ea80000300800 */
[----:B------:R-:W2:Y:S04]  /*916e0*/  LDL.LU R9, [R1+0x914] ;  /* 0x0009140001097983 */ /* 0x000ea80000300800 */
[----:B------:R-:W3:Y:S04]  /*916f0*/  LDL.LU R10, [R1+0x918] ;  /* 0x00091800010a7983 */ /* 0x000ee80000300800 */
[----:B------:R-:W3:Y:S04]  /*91700*/  LDL.LU R11, [R1+0x91c] ;  /* 0x00091c00010b7983 */ /* 0x000ee80000300800 */
[----:B------:R-:W4:Y:S04]  /*91710*/  LDL.LU R14, [R1+0x18b0] ;  /* 0x0018b000010e7983 */ /* 0x000f280000300800 */
[----:B------:R-:W4:Y:S04]  /*91720*/  LDL.LU R6, [R1+0x18ac] ;  /* 0x0018ac0001067983 */ /* 0x000f280000300800 */
[----:B------:R-:W4:Y:S04]  /*91730*/  LDL.LU R15, [R1+0x18b8] ;  /* 0x0018b800010f7983 */ /* 0x000f280000300800 */
[----:B------:R-:W4:Y:S04]  /*91740*/  LDL.LU R7, [R1+0x18b4] ;  /* 0x0018b40001077983 */ /* 0x000f280000300800 */
[----:B------:R-:W2:Y:S04]  /*91750*/  LDL.LU R20, [R1+0x740] ;  /* 0x0007400001147983 */ /* 0x000ea80000300800 */
[----:B------:R-:W2:Y:S04]  /*91760*/  LDL.LU R21, [R1+0x744] ;  /* 0x0007440001157983 */ /* 0x000ea80000300800 */
[----:B------:R-:W3:Y:S04]  /*91770*/  LDL.LU R22, [R1+0x748] ;  /* 0x0007480001167983 */ /* 0x000ee80000300800 */
[----:B------:R-:W3:Y:S01]  /*91780*/  LDL.LU R23, [R1+0x74c] ;  /* 0x00074c0001177983 */ /* 0x000ee20000300800 */
[----:B------:R-:W-:-:S02]  /*91790*/  IMAD.MOV.U32 R27, RZ, RZ, R13 ;  /* 0x000000ffff1b7224 */ /* 0x000fc400078e000d */
[----:B------:R-:W-:Y:S01]  /*917a0*/  IMAD.MOV.U32 R25, RZ, RZ, R5 ;  /* 0x000000ffff197224 */ /* 0x000fe200078e0005 */
[----:B------:R-:W4:Y:S04]  /*917b0*/  LDL.LU R13, [R1+0x18a8] ;  /* 0x0018a800010d7983 */ /* 0x000f280000300800 */
[----:B------:R-:W4:Y:S04]  /*917c0*/  LDL.LU R5, [R1+0x18a4] ;  /* 0x0018a40001057983 */ /* 0x000f280000300800 */
        /* <DEDUP_REMOVED lines=12> */
[----:B------:R-:W-:Y:S04]  /*91890*/  STL.64 [R1+0x7908], R10 ;  /* 0x0079080a01007387 */ /* 0x000fe80000100a00 */
[----:B------:R0:W-:Y:S04]  /*918a0*/  STL.64 [R1+0x7900], R8 ;  /* 0x0079000801007387 */ /* 0x0001e80000100a00 */
[----:B0-----:R-:W4:Y:S04]  /*918b0*/  LDL.LU R8, [R1+0x920] ;  /* 0x0009200001087983 */ /* 0x001f280000300800 */
[----:B------:R-:W4:Y:S04]  /*918c0*/  LDL.LU R9, [R1+0x924] ;  /* 0x0009240001097983 */ /* 0x000f280000300800 */
[----:B------:R-:W2:Y:S04]  /*918d0*/  LDL.LU R10, [R1+0x928] ;  /* 0x00092800010a7983 */ /* 0x000ea80000300800 */
[----:B------:R-:W2:Y:S04]  /*918e0*/  LDL.LU R11, [R1+0x92c] ;  /* 0x00092c00010b7983 */ /* 0x000ea80000300800 */
[----:B--2---:R-:W-:Y:S04]  /*918f0*/  STL.64 [R1+0x7920], R10 ;  /* 0x0079200a01007387 */ /* 0x004fe80000100a00 */
[----:B----4-:R0:W-:Y:S04]  /*91900*/  STL.64 [R1+0x7918], R8 ;  /* 0x0079180801007387 */ /* 0x0101e80000100a00 */
[----:B0-----:R-:W2:Y:S04]  /*91910*/  LDL.LU R8, [R1+0x930] ;  /* 0x0009300001087983 */ /* 0x001ea80000300800 */
[----:B------:R-:W2:Y:S04]  /*91920*/  LDL.LU R9, [R1+0x934] ;  /* 0x0009340001097983 */ /* 0x000ea80000300800 */
[----:B------:R-:W4:Y:S04]  /*91930*/  LDL.LU R10, [R1+0x938] ;  /* 0x00093800010a7983 */ /* 0x000f280000300800 */
[----:B------:R-:W4:Y:S01]  /*91940*/  LDL.LU R11, [R1+0x93c] ;  /* 0x00093c00010b7983 */ /* 0x000f220000300800 */
[----:B------:R-:W-:-:S03]  /*91950*/  IMAD R5, R5, 0x100, R13 ;  /* 0x0000010005057824 */ /* 0x000fc600078e020d */
[----:B----4-:R-:W-:Y:S04]  /*91960*/  STL.64 [R1+0x7930], R10 ;  /* 0x0079300a01007387 */ /* 0x010fe80000100a00 */
[----:B--2---:R0:W-:Y:S04]  /*91970*/  STL.64 [R1+0x7928], R8 ;  /* 0x0079280801007387 */ /* 0x0041e80000100a00 */
[----:B0-----:R-:W2:Y:S04]  /*91980*/  LDL.LU R8, [R1+0x940] ;  /* 0x0009400001087983 */ /* 0x001ea80000300800 */
[----:B------:R-:W2:Y:S04]  /*91990*/  LDL.LU R9, [R1+0x944] ;  /* 0x0009440001097983 */ /* 0x000ea80000300800 */
[----:B------:R-:W2:Y:S04]  /*919a0*/  LDL.LU R10, [R1+0x948] ;  /* 0x00094800010a7983 */ /* 0x000ea80000300800 */
[----:B------:R-:W2:Y:S04]  /*919b0*/  LDL.LU R11, [R1+0x94c] ;  /* 0x00094c00010b7983 */ /* 0x000ea80000300800 */
        /* <DEDUP_REMOVED lines=8> */
[----:B------:R-:W4:Y:S04]  /*91a40*/  LDL.LU.64 R20, [R1+0x7960] ;  /* 0x0079600001147983 */ /* 0x000f280000300a00 */
[----:B------:R-:W4:Y:S04]  /*91a50*/  LDL.LU R14, [R1+0x795c] ;  /* 0x00795c00010e7983 */ /* 0x000f280000300800 */
[----:B------:R-:W4:Y:S02]  /*91a60*/  LDL.LU R15, [R1+0x7958] ;  /* 0x00795800010f7983 */ /* 0x000f240000300800 */
[----:B----4-:R-:W-:-:S15]  /*91a70*/  HMMA.16816.F32 R20, R16, R14, R20 ;  /* 0x0000000e1014723c */ /* 0x010fde0000001814 */
[----:B------:R-:W-:-:S08]  /*91a80*/  NOP ;  /* 0x0000000000007918 */ /* 0x000fd00000000000 */
[----:B------:R-:W-:Y:S04]  /*91a90*/  STL.64 [R1+0x4e0], R20 ;  /* 0x0004e01401007387 */ /* 0x000fe80000100a00 */
[----:B------:R0:W-:Y:S04]  /*91aa0*/  STL.64 [R1+0x4e8], R22 ;  /* 0x0004e81601007387 */ /* 0x0001e80000100a00 */
[----:B0-----:R-:W4:Y:S04]  /*91ab0*/  LDL.LU.64 R22, [R1+0x7950] ;  /* 0x0079500001167983 */ /* 0x001f280000300a00 */
[----:B------:R-:W3:Y:S04]  /*91ac0*/  LDL.LU.64 R20, [R1+0x7948] ;  /* 0x0079480001147983 */ /* 0x000ee80000300a00 */
[----:B------:R-:W-:Y:S04]  /*91ad0*/  STL.64 [R1+0x76f8], R14 ;  /* 0x0076f80e01007387 */ /* 0x000fe80000100a00 */
[----:B------:R0:W-:Y:S04]  /*91ae0*/  STL.64 [R1+0x76f0], R12 ;  /* 0x0076f00c01007387 */ /* 0x0001e80000100a00 */
[----:B0-----:R-:W2:Y:S04]  /*91af0*/  LDL.LU R12, [R1+0x8c0] ;  /* 0x0008c000010c7983 */ /* 0x001ea80000300800 */
[----:B------:R-:W2:Y:S04]  /*91b00*/  LDL.LU R13, [R1+0x8c4] ;  /* 0x0008c400010d7983 */ /* 0x000ea80000300800 */
[----:B------:R-:W2:Y:S04]  /*91b10*/  LDL.LU R14, [R1+0x8c8] ;  /* 0x0008c800010e7983 */ /* 0x000ea80000300800 */
[----:B------:R-:W2:Y:S01]  /*91b20*/  LDL.LU R15, [R1+0x8cc] ;  /* 0x0008cc00010f7983 */ /* 0x000ea20000300800 */
[----:B---3--:R-:W-:-:S15]  /*91b30*/  HMMA.16816.F32 R24, R16, R20, R24 ;  /* 0x000000141018723c */ /* 0x008fde0000001818 */
[----:B------:R-:W-:-:S08]  /*91b40*/  NOP ;  /* 0x0000000000007918 */ /* 0x000fd00000000000 */
[----:B------:R-:W-:Y:S04]  /*91b50*/  STL.64 [R1+0x4d0], R24 ;  /* 0x0004d01801007387 */ /* 0x000fe80000100a00 */
[----:B------:R0:W-:Y:S04]  /*91b60*/  STL.64 [R1+0x4d8], R26 ;  /* 0x0004d81a01007387 */ /* 0x0001e80000100a00 */
[----:B0-----:R-:W2:Y:S04]  /*91b70*/  LDL.LU.64 R26, [R1+0x7940] ;  /* 0x00794000011a7983 */ /* 0x001ea80000300a00 */
[----:B------:R-:W3:Y:S04]  /*91b80*/  LDL.LU.64 R24, [R1+0x7938] ;  /* 0x0079380001187983 */ /* 0x000ee80000300a00 */
[----:B----4-:R0:W-:Y:S04]  /*91b90*/  STL.64 [R1+0x7740], R22 ;  /* 0x0077401601007387 */ /* 0x0101e80000100a00 */
[----:B0-----:R-:W4:Y:S04]  /*91ba0*/  LDL.LU R22, [R1+0x70] ;  /* 0x0000700001167983 */ /* 0x001f280000300800 */
[----:B------:R-:W4:Y:S04]  /*91bb0*/  LDL.LU R23, [R1+0x74] ;  /* 0x0000740001177983 */ /* 0x000f280000300800 */
[----:B------:R-:W-:Y:S01]  /*91bc0*/  STL.64 [R1+0x7738], R20 ;  /* 0x0077381401007387 */ /* 0x000fe20000100a00 */
[----:B--2---:R-:W-:Y:S03]  /*91bd0*/  HMMA.16816.F32 R16, R16, R26, R8 ;  /* 0x0000001a1010723c */ /* 0x004fe60000001808 */
[----:B------:R-:W3:Y:S04]  /*91be0*/  LDL.LU.64 R10, [R1+0x7930] ;  /* 0x00793000010a7983 */ /* 0x000ee80000300a00 */
[----:B------:R-:W3:Y:S01]  /*91bf0*/  LDL.LU.64 R8, [R1+0x7928] ;  /* 0x0079280001087983 */ /* 0x000ee20000300a00 */
[----:B------:R-:W-:-:S02]  /*91c00*/  F2FP.F16.E5M2.UNPACK_B R4, R4 ;  /* 0x00000004ff04723e */ /* 0x000fc400020004ff */
[----:B------:R-:W-:Y:S02]  /*91c10*/  F2FP.F16.E5M2.UNPACK_B R5, R5 ;  /* 0x00000005ff05723e */ /* 0x000fe400020004ff */
[----:B------:R-:W-:Y:S02]  /*91c20*/  F2FP.F16.E5M2.UNPACK_B R6, R6 ;  /* 0x00000006ff06723e */ /* 0x000fe400020004ff */
[----:B------:R-:W-:-:S09]  /*91c30*/  F2FP.F16.E5M2.UNPACK_B R7, R7 ;  /* 0x00000007ff07723e */ /* 0x000fd200020004ff */
[----:B------:R0:W-:Y:S04]  /*91c40*/  STL.64 [R1+0x300], R16 ;  /* 0x0003001001007387 */ /* 0x0001e80000100a00 */
[----:B------:R1:W-:Y:S04]  /*91c50*/  STL.64 [R1+0x308], R18 ;  /* 0x0003081201007387 */ /* 0x0003e80000100a00 */
[----:B0-----:R-:W4:Y:S04]  /*91c60*/  LDL.LU R16, [R1+0x8d0] ;  /* 0x0008d00001107983 */ /* 0x001f280000300800 */
[----:B------:R-:W4:Y:S04]  /*91c70*/  LDL.LU R17, [R1+0x8d4] ;  /* 0x0008d40001117983 */ /* 0x000f280000300800 */
[----:B-1----:R-:W4:Y:S04]  /*91c80*/  LDL.LU R18, [R1+0x8d8] ;  /* 0x0008d80001127983 */ /* 0x002f280000300800 */
[----:B------:R-:W4:Y:S01]  /*91c90*/  LDL.LU R19, [R1+0x8dc] ;  /* 0x0008dc0001137983 */ /* 0x000f220000300800 */
[----:B---3--:R-:W-:Y:S03]  /*91ca0*/  HMMA.16816.F32 R24, R4, R24, R8 ;  /* 0x000000180418723c */ /* 0x008fe60000001808 */
        /* <DEDUP_REMOVED lines=41> */
[----:B------:R-:W3:Y:S01]  /*91f40*/  LDL.LU.64 R24, [R1+0x7890] ;  /* 0x0078900001187983 */ /* 0x000ee20000300a00 */
[----:B----4-:R-:W-:-:S15]  /*91f50*/  HMMA.16816.F32 R20, R4, R22, R16 ;  /* 0x000000160414723c */ /* 0x010fde0000001810 */
[----:B------:R-:W-:-:S08]  /*91f60*/  NOP ;  /* 0x0000000000007918 */ /* 0x000fd00000000000 */
[----:B------:R-:W-:Y:S04]  /*91f70*/  STL.64 [R1+0x290], R20 ;  /* 0x0002901401007387 */ /* 0x000fe80000100a00 */
[----:B------:R-:W-:Y:S01]  /*91f80*/  STL.64 [R1+0x298], R22 ;  /* 0x0002981601007387 */ /* 0x000fe20000100a00 */
[C---:B---3--:R-:W-:Y:S06]  /*91f90*/  HMMA.16816.F32 R16, R4.reuse, R24, R12 ;  /* 0x000000180410723c */ /* 0x048fec000000180c */
[----:B--2---:R-:W-:Y:S01]  /*91fa0*/  HMMA.16816.F32 R8, R4, R26, R8 ;  /* 0x0000001a0408723c */ /* 0x004fe20000001808 */
[----:B------:R-:W2:-:S15]  /*91fb0*/  LDL.LU R12, [R1+0x780] ;  /* 0x00078000010c7983 */ /* 0x000e9e0000300800 */
[----:B------:R-:W-:-:S01]  /*91fc0*/  NOP ;  /* 0x0000000000007918 */ /* 0x000fc20000000000 */
[----:B------:R-:W-:Y:S04]  /*91fd0*/  STL.64 [R1+0x280], R16 ;  /* 0x0002801001007387 */ /* 0x000fe80000100a00 */
[----:B------:R-:W-:Y:S04]  /*91fe0*/  STL.64 [R1+0x288], R18 ;  /* 0x0002881201007387 */ /* 0x000fe80000100a00 */
[----:B------:R-:W-:Y:S04]  /*91ff0*/  STL.64 [R1+0x270], R8 ;  /* 0x0002700801007387 */ /* 0x000fe80000100a00 */
[----:B------:R-:W-:Y:S04]  /*92000*/  STL.64 [R1+0x278], R10 ;  /* 0x0002780a01007387 */ /* 0x000fe80000100a00 */
        /* <DEDUP_REMOVED lines=10> */
[----:B--2---:R-:W-:Y:S04]  /*920b0*/  STL.64 [R1+0x7720], R12 ;  /* 0x0077200c01007387 */ /* 0x004fe80000100a00 */
[----:B------:R-:W2:Y:S04]  /*920c0*/  LDL.LU R8, [R1+0x7a0] ;  /* 0x0007a00001087983 */ /* 0x000ea80000300800 */
        /* <DEDUP_REMOVED lines=9> */
[----:B---3--:R0:W-:Y:S04]  /*92160*/  STL.64 [R1+0x7770], R10 ;  /* 0x0077700a01007387 */ /* 0x0081e80000100a00 */
[----:B0-----:R-:W3:Y:S04]  /*92170*/  LDL.LU R10, [R1] ;  /* 0x00000000010a7983 */ /* 0x001ee80000300800 */
[----:B------:R-:W3:Y:S04]  /*92180*/  LDL.LU R11, [R1+0x4] ;  /* 0x00000400010b7983 */ /* 0x000ee80000300800 */
[----:B--2---:R0:W-:Y:S04]  /*92190*/  STL.64 [R1+0x7768], R8 ;  /* 0x0077680801007387 */ /* 0x0041e80000100a00 */
[----:B---3--:R-:W-:Y:S04]  /*921a0*/  STL.64 [R1+0x7788], R10 ;  /* 0x0077880a01007387 */ /* 0x008fe80000100a00 */
[----:B------:R-:W2:Y:S04]  /*921b0*/  LDL.LU R24, [R1+0x7e0] ;  /* 0x0007e00001187983 */ /* 0x000ea80000300800 */
[----:B------:R-:W2:Y:S04]  /*921c0*/  LDL.LU R25, [R1+0x7e4] ;  /* 0x0007e40001197983 */ /* 0x000ea80000300800 */
[----:B------:R-:W3:Y:S04]  /*921d0*/  LDL.LU R26, [R1+0x7e8] ;  /* 0x0007e800011a7983 */ /* 0x000ee80000300800 */
[----:B------:R-:W3:Y:S04]  /*921e0*/  LDL.LU R27, [R1+0x7ec] ;  /* 0x0007ec00011b7983 */ /* 0x000ee80000300800 */
[----:B0-----:R-:W4:Y:S01]  /*921f0*/  LDL.LU R8, [R1+0x8] ;  /* 0x0000080001087983 */ /* 0x001f220000300800 */
[----:B------:R-:W-:-:S03]  /*92200*/  IMAD.MOV.U32 R9, RZ, RZ, R0 ;  /* 0x000000ffff097224 */ /* 0x000fc600078e0000 */
[----:B------:R-:W2:Y:S04]  /*92210*/  LDL.LU R0, [R1+0x788c] ;  /* 0x00788c0001007983 */ /* 0x000ea80000300800 */
[----:B----4-:R-:W-:Y:S04]  /*92220*/  STL.64 [R1+0x77a0], R8 ;  /* 0x0077a00801007387 */ /* 0x010fe80000100a00 */
        /* <DEDUP_REMOVED lines=8> */
[----:B----4-:R-:W-:Y:S04]  /*922b0*/  STL.64 [R1+0x77b8], R10 ;  /* 0x0077b80a01007387 */ /* 0x010fe80000100a00 */
[----:B---3--:R-:W-:Y:S04]  /*922c0*/  STL.64 [R1+0x7798], R26 ;  /* 0x0077981a01007387 */ /* 0x008fe80000100a00 */
[----:B--2---:R0:W-:Y:S04]  /*922d0*/  STL.64 [R1+0x7790], R24 ;  /* 0x0077901801007387 */ /* 0x0041e80000100a00 */
[----:B0-----:R-:W2:Y:S04]  /*922e0*/  LDL.LU R24, [R1+0x800] ;  /* 0x0008000001187983 */ /* 0x001ea80000300800 */
[----:B------:R-:W2:Y:S04]  /*922f0*/  LDL.LU R25, [R1+0x804] ;  /* 0x0008040001197983 */ /* 0x000ea80000300800 */
[----:B------:R-:W3:Y:S04]  /*92300*/  LDL.LU R26, [R1+0x808] ;  /* 0x00080800011a7983 */ /* 0x000ee80000300800 */
[----:B------:R-:W3:Y:S04]  /*92310*/  LDL.LU R27, [R1+0x80c] ;  /* 0x00080c00011b7983 */ /* 0x000ee80000300800 */
[----:B------:R-:W4:Y:S01]  /*92320*/  LDL.LU R8, [R1+0x18] ;  /* 0x0000180001087983 */ /* 0x000f220000300800 */
        /* <DEDUP_REMOVED lines=10> */
[----:B------:R-:W4:Y:S01]  /*923d0*/  LDL.LU R11, [R1+0x24] ;  /* 0x00002400010b7983 */ /* 0x000f220000300800 */
[----:B------:R-:W-:-:S03]  /*923e0*/  IMAD.MOV.U32 R9, RZ, RZ, R0 ;  /* 0x000000ffff097224 */ /* 0x000fc600078e0000 */
        /* <DEDUP_REMOVED lines=8> */
[----:B------:R-:W2:Y:S04]  /*92470*/  LDL.LU R0, [R1+0x7884] ;  /* 0x0078840001007983 */ /* 0x000ea80000300800 */
[----:B------:R-:W3:Y:S04]  /*92480*/  LDL.LU R10, [R1+0x30] ;  /* 0x00003000010a7983 */ /* 0x000ee80000300800 */
[----:B------:R-:W3:Y:S04]  /*92490*/  LDL.LU R11, [R1+0x34] ;  /* 0x00003400010b7983 */ /* 0x000ee80000300800 */
[----:B----4-:R-:W-:Y:S04]  /*924a0*/  STL.64 [R1+0x7800], R8 ;  /* 0x0078000801007387 */ /* 0x010fe80000100a00 */
[----:B---3--:R-:W-:Y:S04]  /*924b0*/  STL.64 [R1+0x7818], R10 ;  /* 0x0078180a01007387 */ /* 0x008fe80000100a00 */
[----:B------:R-:W-:Y:S04]  /*924c0*/  STL.64 [R1+0x77e0], R26 ;  /* 0x0077e01a01007387 */ /* 0x000fe80000100a00 */
        /* <DEDUP_REMOVED lines=36> */
[----:B------:R-:W4:Y:S01]  /*92710*/  LDL.LU R8, [R1+0x58] ;  /* 0x0000580001087983 */ /* 0x000f220000300800 */
[----:B------:R-:W-:-:S03]  /*92720*/  IMAD.MOV.U32 R9, RZ, RZ, R0 ;  /* 0x000000ffff097224 */ /* 0x000fc600078e0000 */
        /* <DEDUP_REMOVED lines=27> */
[----:B------:R-:W4:Y:S04]  /*928e0*/  LDL.LU R16, [R1+0x18bc] ;  /* 0x0018bc0001107983 */ /* 0x000f280000300800 */
[----:B------:R-:W4:Y:S04]  /*928f0*/  LDL.LU R17, [R1+0x18c4] ;  /* 0x0018c40001117983 */ /* 0x000f280000300800 */
[----:B------:R-:W2:Y:S04]  /*92900*/  LDL.LU R18, [R1+0x18cc] ;  /* 0x0018cc0001127983 */ /* 0x000ea80000300800 */
[----:B------:R-:W2:Y:S04]  /*92910*/  LDL.LU R19, [R1+0x18d4] ;  /* 0x0018d40001137983 */ /* 0x000ea80000300800 */
[----:B--2---:R-:W-:Y:S04]  /*92920*/  STL.64 [R1+0x76e8], R18 ;  /* 0x0076e81201007387 */ /* 0x004fe80000100a00 */
[----:B----4-:R0:W-:Y:S04]  /*92930*/  STL.64 [R1+0x76e0], R16 ;  /* 0x0076e01001007387 */ /* 0x0101e80000100a00 */
[----:B0-----:R-:W2:Y:S04]  /*92940*/  LDL.LU R16, [R1+0x8a0] ;  /* 0x0008a00001107983 */ /* 0x001ea80000300800 */
[----:B------:R-:W2:Y:S04]  /*92950*/  LDL.LU R17, [R1+0x8a4] ;  /* 0x0008a40001117983 */ /* 0x000ea80000300800 */
[----:B------:R-:W2:Y:S04]  /*92960*/  LDL.LU R18, [R1+0x8a8] ;  /* 0x0008a80001127983 */ /* 0x000ea80000300800 */
[----:B------:R-:W2:Y:S02]  /*92970*/  LDL.LU R19, [R1+0x8ac] ;  /* 0x0008ac0001137983 */ /* 0x000ea40000300800 */
[C---:B--2---:R-:W-:Y:S06]  /*92980*/  HMMA.16816.F32 R16, R4.reuse, R8, R16 ;  /* 0x000000080410723c */ /* 0x044fec0000001810 */
[----:B------:R-:W-:-:S15]  /*92990*/  HMMA.16816.F32 R8, R4, R10, R24 ;  /* 0x0000000a0408723c */ /* 0x000fde0000001818 */
[----:B------:R-:W-:-:S02]  /*929a0*/  NOP ;  /* 0x0000000000007918 */ /* 0x000fc40000000000 */
[----:B------:R0:W-:Y:S04]  /*929b0*/  STL.64 [R1+0x260], R16 ;  /* 0x0002601001007387 */ /* 0x0001e80000100a00 */
[----:B------:R1:W-:Y:S04]  /*929c0*/  STL.64 [R1+0x268], R18 ;  /* 0x0002681201007387 */ /* 0x0003e80000100a00 */
[----:B0-----:R-:W2:Y:S04]  /*929d0*/  LDL.LU R16, [R1+0x770] ;  /* 0x0007700001107983 */ /* 0x001ea80000300800 */
[----:B------:R-:W2:Y:S04]  /*929e0*/  LDL.LU R17, [R1+0x774] ;  /* 0x0007740001117983 */ /* 0x000ea80000300800 */
[----:B-1----:R-:W2:Y:S04]  /*929f0*/  LDL.LU R18, [R1+0x778] ;  /* 0x0007780001127983 */ /* 0x002ea80000300800 */
[----:B------:R-:W2:Y:S04]  /*92a00*/  LDL.LU R19, [R1+0x77c] ;  /* 0x00077c0001137983 */ /* 0x000ea80000300800 */
[----:B------:R-:W4:Y:S04]  /*92a10*/  LDL.LU.64 R26, [R1+0x7870] ;  /* 0x00787000011a7983 */ /* 0x000f280000300a00 */
[----:B------:R-:W4:Y:S04]  /*92a20*/  LDL.LU.64 R24, [R1+0x7868] ;  /* 0x0078680001187983 */ /* 0x000f280000300a00 */
[----:B------:R0:W-:Y:S04]  /*92a30*/  STL.64 [R1+0x250], R8 ;  /* 0x0002500801007387 */ /* 0x0001e80000100a00 */
[----:B------:R4:W-:Y:S04]  /*92a40*/  STL.64 [R1+0x258], R10 ;  /* 0x0002580a01007387 */ /* 0x0009e80000100a00 */
[----:B0-----:R-:W4:Y:S02]  /*92a50*/  LDL.LU.64 R8, [R1+0x7860] ;  /* 0x0078600001087983 */ /* 0x001f240000300a00 */
[----:B----4-:R-:W-:Y:S02]  /*92a60*/  HMMA.16816.F32 R8, R4, R8, R24 ;  /* 0x000000080408723c */ /* 0x010fe40000001818 */
[----:B------:R-:W4:Y:S04]  /*92a70*/  LDL.LU.64 R26, [R1+0x7858] ;  /* 0x00785800011a7983 */ /* 0x000f280000300a00 */
[----:B------:R-:W4:-:S15]  /*92a80*/  LDL.LU.64 R24, [R1+0x7850] ;  /* 0x0078500001187983 */ /* 0x000f1e0000300a00 */
[----:B------:R-:W-:-:S02]  /*92a90*/  NOP ;  /* 0x0000000000007918 */ /* 0x000fc40000000000 */
[----:B------:R-:W-:Y:S04]  /*92aa0*/  STL.64 [R1+0x240], R8 ;  /* 0x0002400801007387 */ /* 0x000fe80000100a00 */
[----:B------:R0:W-:Y:S04]  /*92ab0*/  STL.64 [R1+0x248], R10 ;  /* 0x0002480a01007387 */ /* 0x0001e80000100a00 */
[----:B0-----:R-:W4:Y:S02]  /*92ac0*/  LDL.LU.64 R10, [R1+0x7848] ;  /* 0x00784800010a7983 */ /* 0x001f240000300a00 */
[----:B----4-:R-:W-:Y:S02]  /*92ad0*/  HMMA.16816.F32 R8, R4, R10, R24 ;  /* 0x0000000a0408723c */ /* 0x010fe40000001818 */
[----:B------:R-:W4:Y:S04]  /*92ae0*/  LDL.LU.64 R26, [R1+0x7840] ;  /* 0x00784000011a7983 */ /* 0x000f280000300a00 */
[----:B------:R-:W4:-:S15]  /*92af0*/  LDL.LU.64 R24, [R1+0x7838] ;  /* 0x0078380001187983 */ /* 0x000f1e0000300a00 */
[----:B------:R-:W-:-:S02]  /*92b00*/  NOP ;  /* 0x0000000000007918 */ /* 0x000fc40000000000 */
        /* <DEDUP_REMOVED lines=58> */
[----:B0-----:R-:W3:Y:S04]  /*92eb0*/  LDL.LU.64 R10, [R1+0x7770] ;  /* 0x00777000010a7983 */ /* 0x001ee80000300a00 */
[----:B------:R-:W3:Y:S01]  /*92ec0*/  LDL.LU.64 R8, [R1+0x7768] ;  /* 0x0077680001087983 */ /* 0x000ee20000300a00 */
[----:B----4-:R-:W-:-:S15]  /*92ed0*/  HMMA.16816.F32 R24, R4, R28, R24 ;  /* 0x0000001c0418723c */ /* 0x010fde0000001818 */
[----:B------:R-:W-:-:S08]  /*92ee0*/  NOP ;  /* 0x0000000000007918 */ /* 0x000fd00000000000 */
[----:B------:R-:W-:Y:S04]  /*92ef0*/  STL.64 [R1+0x190], R24 ;  /* 0x0001901801007387 */ /* 0x000fe80000100a00 */
[----:B------:R0:W-:Y:S04]  /*92f00*/  STL.64 [R1+0x198], R26 ;  /* 0x0001981a01007387 */ /* 0x0001e80000100a00 */
[----:B0-----:R-:W3:Y:S04]  /*92f10*/  LDL.LU.64 R26, [R1+0x7760] ;  /* 0x00776000011a7983 */ /* 0x001ee80000300a00 */
[----:B------:R-:W4:Y:S04]  /*92f20*/  LDL.LU.64 R24, [R1+0x7758] ;  /* 0x0077580001187983 */ /* 0x000f280000300a00 */
[----:B------:R-:W2:Y:S04]  /*92f30*/  LDL.LU R28, [R1+0x18d0] ;  /* 0x0018d000011c7983 */ /* 0x000ea80000300800 */
[----:B------:R-:W2:Y:S01]  /*92f40*/  LDL.LU R29, [R1+0x18d8] ;  /* 0x0018d800011d7983 */ /* 0x000ea20000300800 */
[C---:B---3--:R-:W-:Y:S06]  /*92f50*/  HMMA.16816.F32 R8, R4.reuse, R26, R8 ;  /* 0x0000001a0408723c */ /* 0x048fec0000001808 */
[----:B----4-:R-:W-:-:S15]  /*92f60*/  HMMA.16816.F32 R24, R4, R24, R20 ;  /* 0x000000180418723c */ /* 0x010fde0000001814 */
[----:B------:R-:W-:-:S02]  /*92f70*/  NOP ;  /* 0x0000000000007918 */ /* 0x000fc40000000000 */
[----:B------:R-:W-:Y:S04]  /*92f80*/  STL.64 [R1+0x170], R8 ;  /* 0x0001700801007387 */ /* 0x000fe80000100a00 */
[----:B------:R0:W-:Y:S04]  /*92f90*/  STL.64 [R1+0x178], R10 ;  /* 0x0001780a01007387 */ /* 0x0001e80000100a00 */
[----:B0-----:R-:W3:Y:S04]  /*92fa0*/  LDL.LU.64 R10, [R1+0x7750] ;  /* 0x00775000010a7983 */ /* 0x001ee80000300a00 */
[----:B------:R-:W3:Y:S04]  /*92fb0*/  LDL.LU.64 R8, [R1+0x7748] ;  /* 0x0077480001087983 */ /* 0x000ee80000300a00 */
[----:B------:R-:W4:Y:S04]  /*92fc0*/  LDL.LU.64 R22, [R1+0x7740] ;  /* 0x0077400001167983 */ /* 0x000f280000300a00 */
[----:B------:R-:W2:Y:S04]  /*92fd0*/  LDL.LU.64 R20, [R1+0x7738] ;  /* 0x0077380001147983 */ /* 0x000ea80000300a00 */
[----:B------:R0:W-:Y:S04]  /*92fe0*/  STL.64 [R1+0x160], R24 ;  /* 0x0001601801007387 */ /* 0x0001e80000100a00 */
[----:B------:R1:W-:Y:S04]  /*92ff0*/  STL.64 [R1+0x168], R26 ;  /* 0x0001681a01007387 */ /* 0x0003e80000100a00 */
[----:B0-----:R-:W2:Y:S04]  /*93000*/  LDL.LU R24, [R1+0x750] ;  /* 0x0007500001187983 */ /* 0x001ea80000300800 */
[----:B------:R-:W2:Y:S04]  /*93010*/  LDL.LU R25, [R1+0x754] ;  /* 0x0007540001197983 */ /* 0x000ea80000300800 */
[----:B-1----:R-:W2:Y:S01]  /*93020*/  LDL.LU R26, [R1+0x758] ;  /* 0x00075800011a7983 */ /* 0x002ea20000300800 */
[----:B------:R-:W-:-:S03]  /*93030*/  IMAD.MOV.U32 R27, RZ, RZ, R0 ;  /* 0x000000ffff1b7224 */ /* 0x000fc600078e0000 */
[----:B------:R-:W2:Y:S01]  /*93040*/  LDL.LU R0, [R1+0x7730] ;  /* 0x0077300001007983 */ /* 0x000ea20000300800 */
[C---:B----4-:R-:W-:Y:S06]  /*93050*/  HMMA.16816.F32 R12, R4.reuse, R22, R12 ;  /* 0x00000016040c723c */ /* 0x050fec000000180c */
[----:B---3--:R-:W-:-:S15]  /*93060*/  HMMA.16816.F32 R8, R4, R2, R8 ;  /* 0x000000020408723c */ /* 0x008fde0000001808 */
[----:B------:R-:W-:-:S02]  /*93070*/  NOP ;  /* 0x0000000000007918 */ /* 0x000fc40000000000 */
[----:B------:R-:W-:Y:S04]  /*93080*/  STL.64 [R1+0x150], R12 ;  /* 0x0001500c01007387 */ /* 0x000fe80000100a00 */
[----:B------:R0:W-:Y:S04]  /*93090*/  STL.64 [R1+0x158], R14 ;  /* 0x0001580e01007387 */ /* 0x0001e80000100a00 */
[----:B0-----:R-:W3:Y:S04]  /*930a0*/  LDL.LU.64 R14, [R1+0x7728] ;  /* 0x00772800010e7983 */ /* 0x001ee80000300a00 */
[----:B------:R-:W3:Y:S04]  /*930b0*/  LDL.LU.64 R12, [R1+0x7720] ;  /* 0x00772000010c7983 */ /* 0x000ee80000300a00 */
[----:B------:R-:W4:Y:S04]  /*930c0*/  LDL.LU R22, [R1+0x18c0] ;  /* 0x0018c00001167983 */ /* 0x000f280000300800 */
[----:B------:R-:W4:Y:S04]  /*930d0*/  LDL.LU R23, [R1+0x18c8] ;  /* 0x0018c80001177983 */ /* 0x000f280000300800 */
        /* <DEDUP_REMOVED lines=14> */
[----:B------:R0:W-:Y:S04]  /*931c0*/  STL.64 [R1+0x110], R8 ;  /* 0x0001100801007387 */ /* 0x0001e80000100a00 */
[----:B------:R1:W-:Y:S04]  /*931d0*/  STL.64 [R1+0x118], R10 ;  /* 0x0001180a01007387 */ /* 0x0003e80000100a00 */
[----:B0-----:R-:W2:Y:S04]  /*931e0*/  LDL.LU R8, [R1+0x760] ;  /* 0x0007600001087983 */ /* 0x001ea80000300800 */
[----:B------:R-:W2:Y:S04]  /*931f0*/  LDL.LU R9, [R1+0x764] ;  /* 0x0007640001097983 */ /* 0x000ea80000300800 */
[----:B-1----:R-:W2:Y:S01]  /*93200*/  LDL.LU R10, [R1+0x768] ;  /* 0x00076800010a7983 */ /* 0x002ea20000300800 */
[----:B------:R-:W-:Y:S01]  /*93210*/  IMAD.MOV.U32 R11, RZ, RZ, R0 ;  /* 0x000000ffff0b7224 */ /* 0x000fe200078e0000 */
[C---:B---3--:R-:W-:Y:S06]  /*93220*/  HMMA.16816.F32 R16, R4.reuse, R12, R16 ;  /* 0x0000000c0410723c */ /* 0x048fec0000001810 */
[----:B--2---:R-:W-:-:S15]  /*93230*/  HMMA.16816.F32 R8, R4, R14, R8 ;  /* 0x0000000e0408723c */ /* 0x004fde0000001808 */
[----:B------:R-:W-:-:S03]  /*93240*/  NOP ;  /* 0x0000000000007918 */ /* 0x000fc60000000000 */
[----:B------:R-:W-:Y:S01]  /*93250*/  IMAD.MOV.U32 R0, RZ, RZ, R19 ;  /* 0x000000ffff007224 */ /* 0x000fe200078e0013 */
[----:B------:R-:W-:Y:S04]  /*93260*/  STL.64 [R1+0xf0], R16 ;  /* 0x0000f01001007387 */ /* 0x000fe80000100a00 */
[----:B------:R0:W-:Y:S04]  /*93270*/  STL [R1+0xf8], R18 ;  /* 0x0000f81201007387 */ /* 0x0001e80000100800 */
[----:B0-----:R-:W2:Y:S04]  /*93280*/  LDL.LU.64 R18, [R1+0x76e8] ;  /* 0x0076e80001127983 */ /* 0x001ea80000300a00 */
[----:B------:R-:W4:Y:S04]  /*93290*/  LDL.LU.64 R16, [R1+0x76e0] ;  /* 0x0076e00001107983 */ /* 0x000f280000300a00 */
[----:B------:R-:W-:Y:S04]  /*932a0*/  STL [R1+0x6fa8], R0 ;  /* 0x006fa80001007387 */ /* 0x000fe80000100800 */
[----:B------:R-:W-:Y:S04]  /*932b0*/  STL.64 [R1+0xe0], R8 ;  /* 0x0000e00801007387 */ /* 0x000fe80000100a00 */
[----:B------:R0:W-:Y:S02]  /*932c0*/  STL.64 [R1+0xe8], R10 ;  /* 0x0000e80a01007387 */ /* 0x0001e40000100a00 */
[----:B0-----:R-:W-:Y:S02]  /*932d0*/  HMMA.16816.F32 R8, R4, R20, R24 ;  /* 0x000000140408723c */ /* 0x001fe40000001818 */
[----:B------:R-:W3:-:S15]  /*932e0*/  LDL.LU R24, [R1+0x9f0] ;  /* 0x0009f00001187983 */ /* 0x000ede0000300800 */
[----:B------:R-:W-:-:S06]  /*932f0*/  NOP ;  /* 0x0000000000007918 */ /* 0x000fcc0000000000 */
[----:B------:R-:W-:Y:S04]  /*93300*/  STL.64 [R1+0xd0], R8 ;  /* 0x0000d00801007387 */ /* 0x000fe80000100a00 */
[----:B------:R-:W-:Y:S04]  /*93310*/  STL.64 [R1+0xd8], R10 ;  /* 0x0000d80a01007387 */ /* 0x000fe80000100a00 */
[----:B------:R-:W3:Y:S04]  /*93320*/  LDL.LU R25, [R1+0x9f4] ;  /* 0x0009f40001197983 */ /* 0x000ee80000300800 */
[----:B------:R-:W2:Y:S04]  /*93330*/  LDL.LU R26, [R1+0x9f8] ;  /* 0x0009f800011a7983 */ /* 0x000ea80000300800 */
[----:B------:R-:W2:Y:S04]  /*93340*/  LDL.LU R27, [R1+0x9fc] ;  /* 0x0009fc00011b7983 */ /* 0x000ea80000300800 */
[----:B------:R-:W4:Y:S04]  /*93350*/  LDL R14, [R1+0xcf8] ;  /* 0x000cf800010e7983 */ /* 0x000f280000100800 */
[----:B------:R-:W4:Y:S04]  /*93360*/  LDL R15, [R1+0xcfc] ;  /* 0x000cfc00010f7983 */ /* 0x000f280000100800 */
[----:B----4-:R0:W-:Y:S04]  /*93370*/  STL.64 [R1+0x76c8], R14 ;  /* 0x0076c80e01007387 */ /* 0x0101e80000100a00 */
[----:B0-----:R-:W4:Y:S04]  /*93380*/  LDL.LU R14, [R1+0xa0] ;  /* 0x0000a000010e7983 */ /* 0x001f280000300800 */
[----:B------:R-:W4:Y:S04]  /*93390*/  LDL.LU R15, [R1+0xa4] ;  /* 0x0000a400010f7983 */ /* 0x000f280000300800 */
[----:B------:R-:W4:Y:S04]  /*933a0*/  LDL R12, [R1+0xce8] ;  /* 0x000ce800010c7983 */ /* 0x000f280000100800 */
[----:B------:R-:W4:Y:S04]  /*933b0*/  LDL R13, [R1+0xcec] ;  /* 0x000cec00010d7983 */ /* 0x000f280000100800 */
[----:B------:R-:W4:Y:S04]  /*933c0*/  LDL R2, [R1+0xd08] ;  /* 0x000d080001027983 */ /* 0x000f280000100800 */
[----:B------:R-:W4:Y:S04]  /*933d0*/  LDL R3, [R1+0xd0c] ;  /* 0x000d0c0001037983 */ /* 0x000f280000100800 */
        /* <DEDUP_REMOVED lines=18> */
[----:B------:R-:W2:Y:S04]  /*93500*/  LDL.LU R8, [R1+0x9d0] ;  /* 0x0009d00001087983 */ /* 0x000ea80000300800 */
[----:B------:R-:W2:Y:S04]  /*93510*/  LDL.LU R9, [R1+0x9d4] ;  /* 0x0009d40001097983 */ /* 0x000ea80000300800 */
[----:B------:R-:W2:Y:S01]  /*93520*/  LDL.LU R10, [R1+0x9d8] ;  /* 0x0009d800010a7983 */ /* 0x000ea20000300800 */
[----:B------:R-:W-:-:S02]  /*93530*/  IMAD R16, R16, 0x100, R22 ;  /* 0x0000010010107824 */ /* 0x000fc400078e0216 */
[----:B------:R-:W-:Y:S02]  /*93540*/  IMAD R17, R17, 0x100, R23 ;  /* 0x0000010011117824 */ /* 0x000fe400078e0217 */
[----:B------:R-:W-:Y:S02]  /*93550*/  IMAD R18, R18, 0x100, R28 ;  /* 0x0000010012127824 */ /* 0x000fe400078e021c */
[----:B------:R-:W-:Y:S01]  /*93560*/  IMAD R19, R19, 0x100, R29 ;  /* 0x0000010013137824 */ /* 0x000fe200078e021d */
[----:B------:R-:W2:Y:S04]  /*93570*/  LDL.LU R11, [R1+0x9dc] ;  /* 0x0009dc00010b7983 */ /* 0x000ea80000300800 */
[----:B------:R-:W3:Y:S04]  /*93580*/  LDL R21, [R1+0xd48] ;  /* 0x000d480001157983 */ /* 0x000ee80000100800 */
[----:B------:R-:W2:Y:S04]  /*93590*/  LDL R0, [R1+0xd4c] ;  /* 0x000d4c0001007983 */ /* 0x000ea80000100800 */
[----:B------:R-:W2:Y:S04]  /*935a0*/  LDL R22, [R1+0xd68] ;  /* 0x000d680001167983 */ /* 0x000ea80000100800 */
[----:B------:R-:W2:Y:S04]  /*935b0*/  LDL R23, [R1+0xd6c] ;  /* 0x000d6c0001177983 */ /* 0x000ea80000100800 */
[----:B------:R-:W2:Y:S04]  /*935c0*/  LDL R28, [R1+0xd98] ;  /* 0x000d9800011c7983 */ /* 0x000ea80000100800 */
[----:B------:R-:W2:Y:S01]  /*935d0*/  LDL R29, [R1+0xd9c] ;  /* 0x000d9c00011d7983 */ /* 0x000ea20000100800 */
[----:B----4-:R-:W-:Y:S03]  /*935e0*/  HMMA.16816.F32 R4, R4, R14, R24 ;  /* 0x0000000e0404723c */ /* 0x010fe60000001818 */
[----:B------:R-:W4:Y:S04]  /*935f0*/  LDL.LU.64 R26, [R1+0x76d8] ;  /* 0x0076d800011a7983 */ /* 0x000f280000300a00 */
[----:B------:R-:W4:Y:S01]  /*93600*/  LDL.LU.64 R24, [R1+0x76d0] ;  /* 0x0076d00001187983 */ /* 0x000f220000300a00 */
[----:B------:R-:W-:-:S02]  /*93610*/  F2FP.F16.E5M2.UNPACK_B R16, R16 ;  /* 0x00000010ff10723e */ /* 0x000fc400020004ff */
[----:B------:R-:W-:Y:S02]  /*93620*/  F2FP.F16.E5M2.UNPACK_B R17, R17 ;  /* 0x00000011ff11723e */ /* 0x000fe400020004ff */
[----:B------:R-:W-:Y:S02]  /*93630*/  F2FP.F16.E5M2.UNPACK_B R18, R18 ;  /* 0x00000012ff12723e */ /* 0x000fe400020004ff */
[----:B------:R-:W-:Y:S02]  /*93640*/  F2FP.F16.E5M2.UNPACK_B R19, R19 ;  /* 0x00000013ff13723e */ /* 0x000fe400020004ff */
[----:B------:R-:W-:Y:S02]  /*93650*/  F2FP.F16.E5M2.UNPACK_B R12, R12 ;  /* 0x0000000cff0c723e */ /* 0x000fe400020004ff */
[----:B------:R-:W-:Y:S01]  /*93660*/  F2FP.F16.E5M2.UNPACK_B R13, R13 ;  /* 0x0000000dff0d723e */ /* 0x000fe200020004ff */
[----:B------:R-:W3:Y:S04]  /*93670*/  LDL.LU.64 R14, [R1+0x76c8] ;  /* 0x0076c800010e7983 */ /* 0x000ee80000300a00 */
[----:B------:R-:W-:Y:S04]  /*93680*/  STL.64 [R1+0xc0], R4 ;  /* 0x0000c00401007387 */ /* 0x000fe80000100a00 */
[----:B------:R-:W-:Y:S04]  /*93690*/  STL.64 [R1+0xc8], R6 ;  /* 0x0000c80601007387 */ /* 0x000fe80000100a00 */
        /* <DEDUP_REMOVED lines=8> */
[----:B---3--:R-:W-:-:S02]  /*93720*/  F2FP.F16.E5M2.UNPACK_B R4, R14 ;  /* 0x0000000eff04723e */ /* 0x008fc400020004ff */
[----:B------:R-:W-:Y:S01]  /*93730*/  F2FP.F16.E5M2.UNPACK_B R5, R15 ;  /* 0x0000000fff05723e */ /* 0x000fe200020004ff */
[----:B------:R-:W-:Y:S02]  /*93740*/  IMAD.MOV.U32 R14, RZ, RZ, R12 ;  /* 0x000000ffff0e7224 */ /* 0x000fe400078e000c */
[----:B------:R-:W-:Y:S02]  /*93750*/  IMAD.MOV.U32 R7, RZ, RZ, R13 ;  /* 0x000000ffff077224 */ /* 0x000fe400078e000d */
[----:B------:R-:W-:Y:S04]  /*93760*/  STL.64 [R1+0x98], R4 ;  /* 0x0000980401007387 */ /* 0x000fe80000100a00 */
[----:B------:R0:W-:Y:S04]  /*93770*/  STL [R1+0x7648], R14 ;  /* 0x0076480e01007387 */ /* 0x0001e80000100800 */
[----:B------:R-:W3:Y:S04]  /*93780*/  LDL.LU R12, [R1+0x9c0] ;  /* 0x0009c000010c7983 */ /* 0x000ee80000300800 */
[----:B------:R-:W3:Y:S04]  /*93790*/  LDL.LU R13, [R1+0x9c4] ;  /* 0x0009c400010d7983 */ /* 0x000ee80000300800 */
[----:B0-----:R-:W3:Y:S04]  /*937a0*/  LDL.LU R14, [R1+0x9c8] ;  /* 0x0009c800010e7983 */ /* 0x001ee80000300800 */
[----:B------:R-:W3:Y:S01]  /*937b0*/  LDL.LU R15, [R1+0x9cc] ;  /* 0x0009cc00010f7983 */ /* 0x000ee20000300800 */
[----:B----4-:R-:W-:-:S15]  /*937c0*/  HMMA.16816.F32 R24, R16, R4, R24 ;  /* 0x000000041018723c */ /* 0x010fde0000001818 */
[----:B------:R-:W-:-:S08]  /*937d0*/  NOP ;  /* 0x0000000000007918 */ /* 0x000fd00000000000 */
[----:B------:R-:W-:Y:S04]  /*937e0*/  STL.64 [R1+0x180], R24 ;  /* 0x0001801801007387 */ /* 0x000fe80000100a00 */
[----:B------:R0:W-:Y:S04]  /*937f0*/  STL.64 [R1+0x188], R26 ;  /* 0x0001881a01007387 */ /* 0x0001e80000100a00 */
[----:B0-----:R-:W4:Y:S04]  /*93800*/  LDL.LU.64 R26, [R1+0x76b0] ;  /* 0x0076b000011a7983 */ /* 0x001f280000300a00 */
[----:B------:R-:W4:Y:S01]  /*93810*/  LDL.LU.64 R24, [R1+0x76a8] ;  /* 0x0076a80001187983 */ /* 0x000f220000300a00 */
[----:B------:R-:W-:-:S02]  /*93820*/  F2FP.F16.E5M2.UNPACK_B R2, R2 ;  /* 0x00000002ff02723e */ /* 0x000fc400020004ff */
[----:B------:R-:W-:-:S07]  /*93830*/  F2FP.F16.E5M2.UNPACK_B R3, R3 ;  /* 0x00000003ff03723e */ /* 0x000fce00020004ff */
[----:B---3--:R-:W-:Y:S01]  /*93840*/  HMMA.16816.F32 R12, R16, R2, R12 ;  /* 0x00000002100c723c */ /* 0x008fe2000000180c */
[----:B------:R-:W-:Y:S02]  /*93850*/  IMAD.MOV.U32 R20, RZ, RZ, R4 ;  /* 0x000000ffff147224 */ /* 0x000fe400078e0004 */
[----:B------:R-:W-:Y:S01]  /*93860*/  IMAD.MOV.U32 R6, RZ, RZ, R5 ;  /* 0x000000ffff067224 */ /* 0x000fe200078e0005 */
[----:B------:R-:W-:Y:S02]  /*93870*/  F2FP.F16.E5M2.UNPACK_B R4, R21 ;  /* 0x00000015ff04723e */ /* 0x000fe400020004ff */
[----:B--2---:R-:W-:Y:S01]  /*93880*/  F2FP.F16.E5M2.UNPACK_B R5, R0 ;  /* 0x00000000ff05723e */ /* 0x004fe200020004ff */
[----:B------:R0:W-:Y:S01]  /*93890*/  STL.64 [R1+0x90], R2 ;  /* 0x0000900201007387 */ /* 0x0001e20000100a00 */
[----:B------:R-:W-:-:S03]  /*938a0*/  IMAD.MOV.U32 R0, RZ, RZ, R3 ;  /* 0x000000ffff007224 */ /* 0x000fc600078e0003 */
[----:B------:R-:W-:Y:S04]  /*938b0*/  STL [R1+0x764c], R20 ;  /* 0x00764c1401007387 */ /* 0x000fe80000100800 */
[----:B------:R-:W-:Y:S01]  /*938c0*/  STL.64 [R1+0x7600], R6 ;  /* 0x0076000601007387 */ /* 0x000fe20000100a00 */
[----:B------:R-:W-:Y:S06]  /*938d0*/  HMMA.16816.F32 R8, R16, R4, R8 ;  /* 0x000000041008723c */ /* 0x000fec0000001808 */
[----:B------:R-:W-:Y:S01]  /*938e0*/  STL [R1+0x88], R4 ;  /* 0x0000880401007387 */ /* 0x000fe20000100800 */
[----:B0-----:R-:W-:-:S02]  /*938f0*/  F2FP.F16.E5M2.UNPACK_B R2, R22 ;  /* 0x00000016ff02723e */ /* 0x001fc400020004ff */
[----:B------:R-:W-:Y:S01]  /*93900*/  F2FP.F16.E5M2.UNPACK_B R3, R23 ;  /* 0x00000017ff03723e */ /* 0x000fe200020004ff */
[----:B------:R-:W-:Y:S04]  /*93910*/  STL.64 [R1+0x1d0], R12 ;  /* 0x0001d00c01007387 */ /* 0x000fe80000100a00 */
[----:B------:R-:W-:Y:S04]  /*93920*/  STL.64 [R1+0x1d8], R14 ;  /* 0x0001d80e01007387 */ /* 0x000fe80000100a00 */
[----:B------:R0:W-:Y:S04]  /*93930*/  STL [R1+0x74d8], R0 ;  /* 0x0074d80001007387 */ /* 0x0001e80000100800 */
[----:B------:R-:W-:Y:S01]  /*93940*/  STL [R1+0x8c], R5 ;  /* 0x00008c0501007387 */ /* 0x000fe20000100800 */
[----:B0-----:R-:W-:-:S03]  /*93950*/  IMAD.MOV.U32 R0, RZ, RZ, R5 ;  /* 0x000000ffff007224 */ /* 0x001fc600078e0005 */
[----:B------:R-:W-:Y:S04]  /*93960*/  STL [R1+0x80], R2 ;  /* 0x0000800201007387 */ /* 0x000fe80000100800 */
[----:B------:R0:W-:Y:S04]  /*93970*/  STL.64 [R1+0x500], R8 ;  /* 0x0005000801007387 */ /* 0x0001e80000100a00 */
[----:B------:R-:W-:Y:S04]  /*93980*/  STL.64 [R1+0x508], R10 ;  /* 0x0005080a01007387 */ /* 0x000fe80000100a00 */
[----:B------:R1:W-:Y:S04]  /*93990*/  STL [R1+0x74dc], R0 ;  /* 0x0074dc0001007387 */ /* 0x0003e80000100800 */
[----:B------:R-:W-:Y:S01]  /*939a0*/  STL [R1+0x84], R3 ;  /* 0x0000840301007387 */ /* 0x000fe20000100800 */
[----:B0-----:R-:W-:-:S02]  /*939b0*/  F2FP.F16.E5M2.UNPACK_B R8, R28 ;  /* 0x0000001cff08723e */ /* 0x001fc400020004ff */
[----:B-1----:R-:W-:-:S03]  /*939c0*/  F2FP.F16.E5M2.UNPACK_B R0, R29 ;  /* 0x0000001dff00723e */ /* 0x002fc600020004ff */
[----:B------:R-:W-:Y:S04]  /*939d0*/  STL [R1+0x78], R8 ;  /* 0x0000780801007387 */ /* 0x000fe80000100800 */
[----:B------:R-:W2:Y:S04]  /*939e0*/  LDL.LU R12, [R1+0xa90] ;  /* 0x000a9000010c7983 */ /* 0x000ea80000300800 */
[----:B------:R-:W-:Y:S01]  /*939f0*/  STL [R1+0x7c], R0 ;  /* 0x00007c0001007387 */ /* 0x000fe20000100800 */
[----:B----4-:R-:W-:-:S15]  /*93a00*/  HMMA.16816.F32 R4, R16, R2, R24 ;  /* 0x000000021004723c */ /* 0x010fde0000001818 */
[----:B------:R-:W-:-:S08]  /*93a10*/  NOP ;  /* 0x0000000000007918 */ /* 0x000fd00000000000 */
        /* <DEDUP_REMOVED lines=9> */
[----:B--2---:R0:W-:Y:S04]  /*93ab0*/  STL.64 [R1+0x7660], R12 ;  /* 0x0076600c01007387 */ /* 0x0041e80000100a00 */
[----:B------:R-:W2:Y:S04]  /*93ac0*/  LDL.LU R14, [R1+0xa58] ;  /* 0x000a5800010e7983 */ /* 0x000ea80000300800 */
[----:B------:R-:W2:Y:S04]  /*93ad0*/  LDL.LU R15, [R1+0xa5c] ;  /* 0x000a5c00010f7983 */ /* 0x000ea80000300800 */
[----:B------:R-:W3:Y:S04]  /*93ae0*/  LDL R6, [R1+0xd28] ;  /* 0x000d280001067983 */ /* 0x000ee80000100800 */
[----:B------:R-:W3:Y:S04]  /*93af0*/  LDL R7, [R1+0xd2c] ;  /* 0x000d2c0001077983 */ /* 0x000ee80000100800 */
[----:B------:R-:W4:Y:S04]  /*93b00*/  LDL R2, [R1+0xd38] ;  /* 0x000d380001027983 */ /* 0x000f280000100800 */
[----:B------:R-:W4:Y:S04]  /*93b10*/  LDL R3, [R1+0xd3c] ;  /* 0x000d3c0001037983 */ /* 0x000f280000100800 */
[----:B------:R-:W3:Y:S04]  /*93b20*/  LDL.LU R20, [R1+0xa70] ;  /* 0x000a700001147983 */ /* 0x000ee80000300800 */
[----:B------:R-:W3:Y:S04]  /*93b30*/  LDL.LU R21, [R1+0xa74] ;  /* 0x000a740001157983 */ /* 0x000ee80000300800 */
[----:B------:R-:W4:Y:S04]  /*93b40*/  LDL.LU R22, [R1+0xa78] ;  /* 0x000a780001167983 */ /* 0x000f280000300800 */
[----:B------:R-:W4:Y:S04]  /*93b50*/  LDL.LU R23, [R1+0xa7c] ;  /* 0x000a7c0001177983 */ /* 0x000f280000300800 */
[----:B0-----:R-:W3:Y:S04]  /*93b60*/  LDL R12, [R1+0xd18] ;  /* 0x000d1800010c7983 */ /* 0x001ee80000100800 */
[----:B------:R-:W3:Y:S04]  /*93b70*/  LDL R13, [R1+0xd1c] ;  /* 0x000d1c00010d7983 */ /* 0x000ee80000100800 */
[----:B------:R-:W4:Y:S04]  /*93b80*/  LDL R0, [R1+0xd8c] ;  /* 0x000d8c0001007983 */ /* 0x000f280000100800 */
[----:B--2---:R-:W-:Y:S04]  /*93b90*/  STL.64 [R1+0x76a0], R14 ;  /* 0x0076a00e01007387 */ /* 0x004fe80000100a00 */
[----:B---3--:R0:W-:Y:S04]  /*93ba0*/  STL.64 [R1+0x7698], R12 ;  /* 0x0076980c01007387 */ /* 0x0081e80000100a00 */
[----:B0-----:R-:W2:Y:S04]  /*93bb0*/  LDL.LU R12, [R1+0xa00] ;  /* 0x000a0000010c7983 */ /* 0x001ea80000300800 */
[----:B------:R-:W2:Y:S04]  /*93bc0*/  LDL.LU R13, [R1+0xa04] ;  /* 0x000a0400010d7983 */ /* 0x000ea80000300800 */
[----:B------:R-:W2:Y:S04]  /*93bd0*/  LDL.LU R14, [R1+0xa08] ;  /* 0x000a0800010e7983 */ /* 0x000ea80000300800 */
[----:B------:R-:W2:Y:S04]  /*93be0*/  LDL.LU R15, [R1+0xa0c] ;  /* 0x000a0c00010f7983 */ /* 0x000ea80000300800 */
[----:B----4-:R-:W-:Y:S04]  /*93bf0*/  STL.64 [R1+0x7670], R22 ;  /* 0x0076701601007387 */ /* 0x010fe80000100a00 */
[----:B------:R0:W-:Y:S04]  /*93c00*/  STL.64 [R1+0x7668], R20 ;  /* 0x0076681401007387 */ /* 0x0001e80000100a00 */
[----:B0-----:R-:W3:Y:S04]  /*93c10*/  LDL.LU R20, [R1+0xa40] ;  /* 0x000a400001147983 */ /* 0x001ee80000300800 */
[----:B------:R-:W3:Y:S04]  /*93c20*/  LDL.LU R21, [R1+0xa44] ;  /* 0x000a440001157983 */ /* 0x000ee80000300800 */
[----:B------:R-:W4:Y:S04]  /*93c30*/  LDL.LU R22, [R1+0xa48] ;  /* 0x000a480001167983 */ /* 0x000f280000300800 */
[----:B------:R-:W4:Y:S04]  /*93c40*/  LDL.LU R23, [R1+0xa4c] ;  /* 0x000a4c0001177983 */ /* 0x000f280000300800 */
[----:B----4-:R0:W-:Y:S04]  /*93c50*/  STL.64 [R1+0x7680], R22 ;  /* 0x0076801601007387 */ /* 0x0101e80000100a00 */
[----:B0-----:R-:W2:Y:S04]  /*93c60*/  LDL.64 R22, [R1+0x78] ;  /* 0x0000780001167983 */ /* 0x001ea80000100a00 */
[----:B---3--:R0:W-:Y:S04]  /*93c70*/  STL.64 [R1+0x7678], R20 ;  /* 0x0076781401007387 */ /* 0x0081e80000100a00 */
[----:B------:R-:W3:Y:S04]  /*93c80*/  LDL R4, [R1+0xd58] ;  /* 0x000d580001047983 */ /* 0x000ee80000100800 */
[----:B------:R-:W3:Y:S04]  /*93c90*/  LDL R5, [R1+0xd5c] ;  /* 0x000d5c0001057983 */ /* 0x000ee80000100800 */
[----:B0-----:R-:W4:Y:S04]  /*93ca0*/  LDL R21, [R1+0xd88] ;  /* 0x000d880001157983 */ /* 0x001f280000100800 */
[----:B------:R-:W-:Y:S04]  /*93cb0*/  STL.64 [R1+0x7690], R6 ;  /* 0x0076900601007387 */ /* 0x000fe80000100a00 */
[----:B---3--:R0:W-:Y:S04]  /*93cc0*/  STL.64 [R1+0x7688], R4 ;  /* 0x0076880401007387 */ /* 0x0081e80000100a00 */
[----:B0-----:R-:W3:Y:S04]  /*93cd0*/  LDL.LU R4, [R1+0xa20] ;  /* 0x000a200001047983 */ /* 0x001ee80000300800 */
[----:B------:R-:W3:Y:S04]  /*93ce0*/  LDL.LU R5, [R1+0xa24] ;  /* 0x000a240001057983 */ /* 0x000ee80000300800 */
[----:B------:R-:W3:Y:S04]  /*93cf0*/  LDL.LU R6, [R1+0xa28] ;  /* 0x000a280001067983 */ /* 0x000ee80000300800 */
[----:B------:R-:W3:Y:S01]  /*93d00*/  LDL.LU R7, [R1+0xa2c] ;  /* 0x000a2c0001077983 */ /* 0x000ee20000300800 */
[----:B--2---:R-:W-:Y:S03]  /*93d10*/  HMMA.16816.F32 R12, R16, R22, R12 ;  /* 0x00000016100c723c */ /* 0x004fe6000000180c */
[----:B------:R-:W2:Y:S04]  /*93d20*/  LDL R24, [R1+0xd78] ;  /* 0x000d780001187983 */ /* 0x000ea80000100800 */
[----:B------:R-:W2:Y:S04]  /*93d30*/  LDL R25, [R1+0xd7c] ;  /* 0x000d7c0001197983 */ /* 0x000ea80000100800 */
[----:B------:R-:W2:Y:S04]  /*93d40*/  LDL.LU R8, [R1+0xab0] ;  /* 0x000ab00001087983 */ /* 0x000ea80000300800 */
[----:B------:R-:W2:Y:S04]  /*93d50*/  LDL.LU R9, [R1+0xab4] ;  /* 0x000ab40001097983 */ /* 0x000ea80000300800 */
[----:B------:R-:W2:Y:S04]  /*93d60*/  LDL.LU R10, [R1+0xab8] ;  /* 0x000ab800010a7983 */ /* 0x000ea80000300800 */
[----:B------:R-:W2:Y:S01]  /*93d70*/  LDL.LU R11, [R1+0xabc] ;  /* 0x000abc00010b7983 */ /* 0x000ea20000300800 */
[----:B----4-:R-:W-:-:S03]  /*93d80*/  F2FP.F16.E5M2.UNPACK_B R20, R21 ;  /* 0x00000015ff14723e */ /* 0x010fc600020004ff */
[----:B------:R-:W4:Y:S04]  /*93d90*/  LDL R28, [R1+0xda8] ;  /* 0x000da800011c7983 */ /* 0x000f280000100800 */
[----:B------:R-:W4:Y:S04]  /*93da0*/  LDL R29, [R1+0xdac] ;  /* 0x000dac00011d7983 */ /* 0x000f280000100800 */
[----:B------:R-:W4:Y:S04]  /*93db0*/  LDL R26, [R1+0xdb8] ;  /* 0x000db800011a7983 */ /* 0x000f280000100800 */
[----:B------:R-:W4:Y:S01]  /*93dc0*/  LDL R27, [R1+0xdbc] ;  /* 0x000dbc00011b7983 */ /* 0x000f220000100800 */
[----:B------:R-:W-:Y:S01]  /*93dd0*/  F2FP.F16.E5M2.UNPACK_B R21, R0 ;  /* 0x00000000ff15723e */ /* 0x000fe200020004ff */
[----:B------:R-:W-:-:S02]  /*93de0*/  IMAD.MOV.U32 R0, RZ, RZ, R23 ;  /* 0x000000ffff007224 */ /* 0x000fc400078e0017 */
[----:B------:R-:W-:Y:S04]  /*93df0*/  STL.64 [R1+0x530], R12 ;  /* 0x0005300c01007387 */ /* 0x000fe80000100a00 */
[----:B------:R0:W-:Y:S04]  /*93e00*/  STL.64 [R1+0x538], R14 ;  /* 0x0005380e01007387 */ /* 0x0001e80000100a00 */
[----:B0-----:R-:W2:Y:S04]  /*93e10*/  LDL.LU.64 R14, [R1+0x76a0] ;  /* 0x0076a000010e7983 */ /* 0x001ea80000300a00 */
[----:B------:R-:W4:Y:S04]  /*93e20*/  LDL.LU.64 R12, [R1+0x7698] ;  /* 0x00769800010c7983 */ /* 0x000f280000300a00 */
[----:B------:R-:W-:Y:S04]  /*93e30*/  STL [R1+0x70], R20 ;  /* 0x0000701401007387 */ /* 0x000fe80000100800 */
[----:B------:R-:W-:Y:S04]  /*93e40*/  STL [R1+0x74e0], R0 ;  /* 0x0074e00001007387 */ /* 0x000fe80000100800 */
[----:B------:R3:W-:Y:S02]  /*93e50*/  STL [R1+0x74], R21 ;  /* 0x0000741501007387 */ /* 0x0007e40000100800 */
[----:B---3--:R-:W-:Y:S02]  /*93e60*/  HMMA.16816.F32 R20, R16, R20, R4 ;  /* 0x000000141014723c */ /* 0x008fe40000001804 */
[----:B------:R-:W3:Y:S04]  /*93e70*/  LDL.LU.64 R6, [R1+0x7690] ;  /* 0x0076900001067983 */ /* 0x000ee80000300a00 */
[----:B------:R-:W2:-:S15]  /*93e80*/  LDL.LU.64 R4, [R1+0x7688] ;  /* 0x0076880001047983 */ /* 0x000e9e0000300a00 */
[----:B------:R-:W-:-:S02]  /*93e90*/  NOP ;  /* 0x0000000000007918 */ /* 0x000fc40000000000 */
[----:B------:R-:W-:Y:S04]  /*93ea0*/  STL.64 [R1+0x540], R20 ;  /* 0x0005401401007387 */ /* 0x000fe80000100a00 */
[----:B------:R0:W-:Y:S04]  /*93eb0*/  STL.64 [R1+0x548], R22 ;  /* 0x0005481601007387 */ /* 0x0001e80000100a00 */
[----:B0-----:R-:W3:Y:S04]  /*93ec0*/  LDL.LU.64 R22, [R1+0x7680] ;  /* 0x0076800001167983 */ /* 0x001ee80000300a00 */
[----:B------:R-:W3:Y:S01]  /*93ed0*/  LDL.LU.64 R20, [R1+0x7678] ;  /* 0x0076780001147983 */ /* 0x000ee20000300a00 */
[----:B----4-:R-:W-:-:S02]  /*93ee0*/  F2FP.F16.E5M2.UNPACK_B R12, R12 ;  /* 0x0000000cff0c723e */ /* 0x010fc400020004ff */
[----:B------:R-:W-:-:S03]  /*93ef0*/  F2FP.F16.E5M2.UNPACK_B R13, R13 ;  /* 0x0000000dff0d723e */ /* 0x000fc600020004ff */
[----:B------:R-:W-:Y:S04]  /*93f00*/  STL [R1+0x68], R12 ;  /* 0x0000680c01007387 */ /* 0x000fe80000100800 */
[----:B------:R-:W-:Y:S01]  /*93f10*/  STL [R1+0x6c], R13 ;  /* 0x00006c0d01007387 */ /* 0x000fe20000100800 */
[----:B------:R-:W-:Y:S01]  /*93f20*/  IMAD.MOV.U32 R0, RZ, RZ, R13 ;  /* 0x000000ffff007224 */ /* 0x000fe200078e000d */
[----:B---3--:R-:W-:-:S15]  /*93f30*/  HMMA.16816.F32 R20, R16, R12, R20 ;  /* 0x0000000c1014723c */ /* 0x008fde0000001814 */
[----:B------:R-:W-:-:S08]  /*93f40*/  NOP ;  /* 0x0000000000007918 */ /* 0x000fd00000000000 */
[----:B------:R-:W-:Y:S04]  /*93f50*/  STL.64 [R1+0x550], R20 ;  /* 0x0005501401007387 */ /* 0x000fe80000100a00 */
[----:B------:R0:W-:Y:S04]  /*93f60*/  STL.64 [R1+0x558], R22 ;  /* 0x0005581601007387 */ /* 0x0001e80000100a00 */
[----:B0-----:R-:W3:Y:S04]  /*93f70*/  LDL.LU.64 R22, [R1+0x7670] ;  /* 0x0076700001167983 */ /* 0x001ee80000300a00 */
[----:B------:R-:W3:Y:S04]  /*93f80*/  LDL.LU.64 R20, [R1+0x7668] ;  /* 0x0076680001147983 */ /* 0x000ee80000300a00 */
[----:B------:R-:W2:Y:S01]  /*93f90*/  LDL.LU.64 R12, [R1+0x7660] ;  /* 0x00766000010c7983 */ /* 0x000ea20000300a00 */
[----:B------:R-:W-:-:S02]  /*93fa0*/  F2FP.F16.E5M2.UNPACK_B R6, R6 ;  /* 0x00000006ff06723e */ /* 0x000fc400020004ff */
[----:B------:R-:W-:-:S03]  /*93fb0*/  F2FP.F16.E5M2.UNPACK_B R7, R7 ;  /* 0x00000007ff07723e */ /* 0x000fc600020004ff */
[----:B------:R-:W-:Y:S04]  /*93fc0*/  STL [R1+0x60], R6 ;  /* 0x0000600601007387 */ /* 0x000fe80000100800 */
[----:B------:R-:W-:Y:S04]  /*93fd0*/  STL [R1+0x74e4], R0 ;  /* 0x0074e40001007387 */ /* 0x000fe80000100800 */
[----:B------:R-:W-:Y:S01]  /*93fe0*/  STL [R1+0x64], R7 ;  /* 0x0000640701007387 */ /* 0x000fe20000100800 */
[----:B--2---:R-:W-:-:S15]  /*93ff0*/  HMMA.16816.F32 R12, R16, R6, R12 ;  /* 0x00000006100c723c */ /* 0x004fde000000180c */
[----:B------:R-:W-:-:S08]  /*94000*/  NOP ;  /* 0x0000000000007918 */ /* 0x000fd00000000000 */
[----:B------:R-:W-:Y:S04]  /*94010*/  STL.64 [R1+0x560], R12 ;  /* 0x0005600c01007387 */ /* 0x000fe80000100a00 */
[----:B------:R0:W-:Y:S04]  /*94020*/  STL.64 [R1+0x568], R14 ;  /* 0x0005680e01007387 */ /* 0x0001e80000100a00 */
[----:B0-----:R-:W2:Y:S04]  /*94030*/  LDL.LU.64 R14, [R1+0x7658] ;  /* 0x00765800010e7983 */ /* 0x001ea80000300a00 */
[----:B------:R-:W2:Y:S01]  /*94040*/  LDL.LU.64 R12, [R1+0x7650] ;  /* 0x00765000010c7983 */ /* 0x000ea20000300a00 */
[----:B------:R-:W-:-:S02]  /*94050*/  F2FP.F16.E5M2.UNPACK_B R2, R2 ;  /* 0x00000002ff02723e */ /* 0x000fc400020004ff */
[----:B------:R-:W-:-:S07]  /*94060*/  F2FP.F16.E5M2.UNPACK_B R3, R3 ;  /* 0x00000003ff03723e */ /* 0x000fce00020004ff */
[----:B---3--:R-:W-:Y:S01]  /*94070*/  HMMA.16816.F32 R20, R16, R2, R20 ;  /* 0x000000021014723c */ /* 0x008fe20000001814 */
[----:B------:R-:W-:Y:S01]  /*94080*/  IMAD.MOV.U32 R0, RZ, RZ, R7 ;  /* 0x000000ffff007224 */ /* 0x000fe200078e0007 */
[----:B------:R-:W-:Y:S02]  /*94090*/  F2FP.F16.E5M2.UNPACK_B R4, R4 ;  /* 0x00000004ff04723e */ /* 0x000fe400020004ff */
[----:B------:R-:W-:Y:S02]  /*940a0*/  F2FP.F16.E5M2.UNPACK_B R5, R5 ;  /* 0x00000005ff05723e */ /* 0x000fe400020004ff */
[----:B------:R0:W-:Y:S04]  /*940b0*/  STL [R1+0x58], R2 ;  /* 0x0000580201007387 */ /* 0x0001e80000100800 */
[----:B------:R-:W-:Y:S04]  /*940c0*/  STL [R1+0x74e8], R0 ;  /* 0x0074e80001007387 */ /* 0x000fe80000100800 */
[----:B------:R1:W-:Y:S01]  /*940d0*/  STL [R1+0x5c], R3 ;  /* 0x00005c0301007387 */ /* 0x0003e20000100800 */
[----:B0-----:R-:W-:-:S02]  /*940e0*/  F2FP.F16.E5M2.UNPACK_B R2, R24 ;  /* 0x00000018ff02723e */ /* 0x001fc400020004ff */
[----:B-1----:R-:W-:Y:S01]  /*940f0*/  F2FP.F16.E5M2.UNPACK_B R3, R25 ;  /* 0x00000019ff03723e */ /* 0x002fe200020004ff */
[----:B------:R-:W-:-:S05]  /*94100*/  IMAD.MOV.U32 R0, RZ, RZ, R5 ;  /* 0x000000ffff007224 */ /* 0x000fca00078e0005 */
[----:B------:R0:W-:Y:S04]  /*94110*/  STL.64 [R1+0x580], R20 ;  /* 0x0005801401007387 */ /* 0x0001e80000100a00 */
[----:B------:R-:W-:Y:S04]  /*94120*/  STL.64 [R1+0x588], R22 ;  /* 0x0005881601007387 */ /* 0x000fe80000100a00 */
[----:B0-----:R-:W3:Y:S04]  /*94130*/  LDL.LU R20, [R1+0x764c] ;  /* 0x00764c0001147983 */ /* 0x001ee80000300800 */
[----:B------:R-:W-:Y:S04]  /*94140*/  STL [R1+0x50], R4 ;  /* 0x0000500401007387 */ /* 0x000fe80000100800 */
[----:B------:R0:W-:Y:S01]  /*94150*/  STL [R1+0x54], R5 ;  /* 0x0000540501007387 */ /* 0x0001e20000100800 */
[----:B------:R-:W-:-:S02]  /*94160*/  F2FP.F16.E5M2.UNPACK_B R28, R28 ;  /* 0x0000001cff1c723e */ /* 0x000fc400020004ff */
[----:B------:R-:W-:Y:S01]  /*94170*/  F2FP.F16.E5M2.UNPACK_B R29, R29 ;  /* 0x0000001dff1d723e */ /* 0x000fe200020004ff */
[C---:B--2---:R-:W-:Y:S06]  /*94180*/  HMMA.16816.F32 R12, R16.reuse, R4, R12 ;  /* 0x00000004100c723c */ /* 0x044fec000000180c */
[----:B0-----:R-:W-:-:S15]  /*94190*/  HMMA.16816.F32 R4, R16, R2, R8 ;  /* 0x000000021004723c */ /* 0x001fde0000001808 */
[----:B------:R-:W-:-:S02]  /*941a0*/  NOP ;  /* 0x0000000000007918 */ /* 0x000fc40000000000 */
[----:B------:R-:W-:Y:S04]  /*941b0*/  STL.64 [R1+0x590], R12 ;  /* 0x0005900c01007387 */ /* 0x000fe80000100a00 */
[----:B------:R0:W-:Y:S04]  /*941c0*/  STL.64 [R1+0x598], R14 ;  /* 0x0005980e01007387 */ /* 0x0001e80000100a00 */
[----:B0-----:R-:W2:Y:S04]  /*941d0*/  LDL.LU R14, [R1+0x7648] ;  /* 0x00764800010e7983 */ /* 0x001ea80000300800 */
[----:B------:R0:W-:Y:S04]  /*941e0*/  STL [R1+0x48], R2 ;  /* 0x0000480201007387 */ /* 0x0001e80000100800 */
[----:B------:R1:W-:Y:S04]  /*941f0*/  STL [R1+0x74ec], R0 ;  /* 0x0074ec0001007387 */ /* 0x0003e80000100800 */
[----:B------:R-:W-:Y:S04]  /*94200*/  STL [R1+0x4c], R3 ;  /* 0x00004c0301007387 */ /* 0x000fe80000100800 */
[----:B------:R-:W-:Y:S04]  /*94210*/  STL [R1+0x40], R28 ;  /* 0x0000401c01007387 */ /* 0x000fe80000100800 */
[----:B------:R-:W-:Y:S04]  /*94220*/  STL.64 [R1+0x5b0], R4 ;  /* 0x0005b00401007387 */ /* 0x000fe80000100a00 */
[----:B------:R-:W-:Y:S04]  /*94230*/  STL.64 [R1+0x5b8], R6 ;  /* 0x0005b80601007387 */ /* 0x000fe80000100a00 */
[----:B------:R-:W-:Y:S01]  /*94240*/  STL [R1+0x44], R29 ;  /* 0x0000441d01007387 */ /* 0x000fe20000100800 */
[----:B0-----:R-:W-:-:S02]  /*94250*/  F2FP.F16.E5M2.UNPACK_B R2, R26 ;  /* 0x0000001aff02723e */ /* 0x001fc400020004ff */
[----:B-1----:R-:W-:-:S03]  /*94260*/  F2FP.F16.E5M2.UNPACK_B R0, R27 ;  /* 0x0000001bff00723e */ /* 0x002fc600020004ff */
[----:B------:R-:W-:Y:S04]  /*94270*/  STL [R1+0x38], R2 ;  /* 0x0000380201007387 */ /* 0x000fe80000100800 */
[----:B------:R-:W4:Y:S04]  /*94280*/  LDL.LU R8, [R1+0xb50] ;  /* 0x000b500001087983 */ /* 0x000f280000300800 */
[----:B------:R-:W4:Y:S04]  /*94290*/  LDL.LU R9, [R1+0xb54] ;  /* 0x000b540001097983 */ /* 0x000f280000300800 */
[----:B------:R-:W-:Y:S04]  /*942a0*/  STL [R1+0x3c], R0 ;  /* 0x00003c0001007387 */ /* 0x000fe80000100800 */
[----:B------:R-:W3:Y:S04]  /*942b0*/  LDL.LU R10, [R1+0xb58] ;  /* 0x000b5800010a7983 */ /* 0x000ee80000300800 */
[----:B------:R-:W3:Y:S04]  /*942c0*/  LDL.LU R11, [R1+0xb5c] ;  /* 0x000b5c00010b7983 */ /* 0x000ee80000300800 */
[----:B------:R-:W2:Y:S04]  /*942d0*/  LDL R21, [R1+0xdf8] ;  /* 0x000df80001157983 */ /* 0x000ea80000100800 */
[----:B------:R-:W2:Y:S04]  /*942e0*/  LDL R15, [R1+0xdfc] ;  /* 0x000dfc00010f7983 */ /* 0x000ea80000100800 */
[----:B---3--:R-:W-:Y:S04]  /*942f0*/  STL.64 [R1+0x75e8], R10 ;  /* 0x0075e80a01007387 */ /* 0x008fe80000100a00 */
[----:B----4-:R0:W-:Y:S04]  /*94300*/  STL.64 [R1+0x75e0], R8 ;  /* 0x0075e00801007387 */ /* 0x0101e80000100a00 */
[----:B0-----:R-:W3:Y:S04]  /*94310*/  LDL.LU R8, [R1+0xb30] ;  /* 0x000b300001087983 */ /* 0x001ee80000300800 */
[----:B------:R-:W3:Y:S04]  /*94320*/  LDL.LU R9, [R1+0xb34] ;  /* 0x000b340001097983 */ /* 0x000ee80000300800 */
[----:B------:R-:W4:Y:S04]  /*94330*/  LDL.LU R10, [R1+0xb38] ;  /* 0x000b3800010a7983 */ /* 0x000f280000300800 */
[----:B------:R-:W4:Y:S04]  /*94340*/  LDL.LU R11, [R1+0xb3c] ;  /* 0x000b3c00010b7983 */ /* 0x000f280000300800 */
[----:B------:R-:W3:Y:S04]  /*94350*/  LDL R12, [R1+0xde8] ;  /* 0x000de800010c7983 */ /* 0x000ee80000100800 */
[----:B------:R-:W3:Y:S04]  /*94360*/  LDL R13, [R1+0xdec] ;  /* 0x000dec00010d7983 */ /* 0x000ee80000100800 */
        /* <DEDUP_REMOVED lines=8> */
[----:B------:R-:W4:Y:S04]  /*943f0*/  LDL R6, [R1+0xdc8] ;  /* 0x000dc80001067983 */ /* 0x000f280000100800 */
[----:B------:R-:W4:Y:S04]  /*94400*/  LDL R7, [R1+0xdcc] ;  /* 0x000dcc0001077983 */ /* 0x000f280000100800 */
[----:B----4-:R-:W-:Y:S04]  /*94410*/  STL.64 [R1+0x7640], R6 ;  /* 0x0076400601007387 */ /* 0x010fe80000100a00 */
[----:B------:R0:W-:Y:S04]  /*94420*/  STL.64 [R1+0x7638], R4 ;  /* 0x0076380401007387 */ /* 0x0001e80000100a00 */
[----:B0-----:R-:W4:Y:S04]  /*94430*/  LDL.LU R4, [R1+0xac0] ;  /* 0x000ac00001047983 */ /* 0x001f280000300800 */
[----:B------:R-:W4:Y:S04]  /*94440*/  LDL.LU R5, [R1+0xac4] ;  /* 0x000ac40001057983 */ /* 0x000f280000300800 */
[----:B------:R-:W4:Y:S04]  /*94450*/  LDL.LU R6, [R1+0xac8] ;  /* 0x000ac80001067983 */ /* 0x000f280000300800 */
[----:B------:R-:W4:Y:S04]  /*94460*/  LDL.LU R7, [R1+0xacc] ;  /* 0x000acc0001077983 */ /* 0x000f280000300800 */
[----:B---3--:R-:W-:Y:S04]  /*94470*/  STL.64 [R1+0x7620], R14 ;  /* 0x0076200e01007387 */ /* 0x008fe80000100a00 */
[----:B--2---:R-:W-:Y:S04]  /*94480*/  STL.64 [R1+0x7618], R12 ;  /* 0x0076180c01007387 */ /* 0x004fe80000100a00 */
[----:B------:R-:W-:Y:S04]  /*94490*/  STL.64 [R1+0x75f8], R10 ;  /* 0x0075f80a01007387 */ /* 0x000fe80000100a00 */
[----:B------:R0:W-:Y:S04]  /*944a0*/  STL.64 [R1+0x75f0], R8 ;  /* 0x0075f00801007387 */ /* 0x0001e80000100a00 */
        /* <DEDUP_REMOVED lines=11> */
[----:B------:R-:W2:Y:S01]  /*94560*/  LDL.LU R11, [R1+0xaec] ;  /* 0x000aec00010b7983 */ /* 0x000ea20000300800 */
[----:B----4-:R-:W-:Y:S03]  /*94570*/  HMMA.16816.F32 R4, R16, R28, R4 ;  /* 0x0000001c1004723c */ /* 0x010fe60000001804 */
[----:B------:R-:W3:Y:S04]  /*94580*/  LDL R2, [R1+0xe08] ;  /* 0x000e080001027983 */ /* 0x000ee80000100800 */
[----:B------:R-:W4:Y:S04]  /*94590*/  LDL R3, [R1+0xe0c] ;  /* 0x000e0c0001037983 */ /* 0x000f280000100800 */
[----:B------:R-:W4:Y:S04]  /*945a0*/  LDL R22, [R1+0xe18] ;  /* 0x000e180001167983 */ /* 0x000f280000100800 */
[----:B------:R-:W4:Y:S04]  /*945b0*/  LDL R23, [R1+0xe1c] ;  /* 0x000e1c0001177983 */ /* 0x000f280000100800 */
[----:B------:R-:W4:Y:S04]  /*945c0*/  LDL.LU R24, [R1+0xb70] ;  /* 0x000b700001187983 */ /* 0x000f280000300800 */
[----:B------:R-:W4:Y:S04]  /*945d0*/  LDL.LU R25, [R1+0xb74] ;  /* 0x000b740001197983 */ /* 0x000f280000300800 */
[----:B------:R-:W4:Y:S04]  /*945e0*/  LDL.LU R26, [R1+0xb78] ;  /* 0x000b7800011a7983 */ /* 0x000f280000300800 */
[----:B------:R-:W4:Y:S01]  /*945f0*/  LDL.LU R27, [R1+0xb7c] ;  /* 0x000b7c00011b7983 */ /* 0x000f220000300800 */
[----:B------:R-:W-:-:S03]  /*94600*/  IMAD.MOV.U32 R0, RZ, RZ, R29 ;  /* 0x000000ffff007224 */ /* 0x000fc600078e001d */
[----:B------:R-:W-:Y:S04]  /*94610*/  STL.64 [R1+0x5c0], R4 ;  /* 0x0005c00401007387 */ /* 0x000fe80000100a00 */
[----:B------:R0:W-:Y:S04]  /*94620*/  STL.64 [R1+0x5c8], R6 ;  /* 0x0005c80601007387 */ /* 0x0001e80000100a00 */
[----:B0-----:R-:W3:Y:S04]  /*94630*/  LDL.LU.64 R6, [R1+0x7640] ;  /* 0x0076400001067983 */ /* 0x001ee80000300a00 */
[----:B------:R-:W4:Y:S04]  /*94640*/  LDL.LU.64 R4, [R1+0x7638] ;  /* 0x0076380001047983 */ /* 0x000f280000300a00 */
[----:B------:R-:W4:Y:S04]  /*94650*/  LDL R28, [R1+0xe28] ;  /* 0x000e2800011c7983 */ /* 0x000f280000100800 */
[----:B------:R-:W4:Y:S04]  /*94660*/  LDL R29, [R1+0xe2c] ;  /* 0x000e2c00011d7983 */ /* 0x000f280000100800 */
[----:B------:R-:W-:Y:S01]  /*94670*/  STL [R1+0x74f0], R0 ;  /* 0x0074f00001007387 */ /* 0x000fe20000100800 */
[----:B--2---:R-:W-:Y:S03]  /*94680*/  HMMA.16816.F32 R12, R16, R14, R8 ;  /* 0x0000000e100c723c */ /* 0x004fe60000001808 */
[----:B------:R-:W2:Y:S04]  /*94690*/  LDL.LU.64 R10, [R1+0x7630] ;  /* 0x00763000010a7983 */ /* 0x000ea80000300a00 */
[----:B------:R-:W2:-:S15]  /*946a0*/  LDL.LU.64 R8, [R1+0x7628] ;  /* 0x0076280001087983 */ /* 0x000e9e0000300a00 */
[----:B------:R-:W-:-:S01]  /*946b0*/  NOP ;  /* 0x0000000000007918 */ /* 0x000fc20000000000 */
[----:B------:R-:W-:Y:S04]  /*946c0*/  STL.64 [R1+0x5f0], R12 ;  /* 0x0005f00c01007387 */ /* 0x000fe80000100a00 */
[----:B------:R0:W-:Y:S04]  /*946d0*/  STL.64 [R1+0x5f8], R14 ;  /* 0x0005f80e01007387 */ /* 0x0001e80000100a00 */
[----:B0-----:R-:W2:Y:S04]  /*946e0*/  LDL.LU.64 R14, [R1+0x7620] ;  /* 0x00762000010e7983 */ /* 0x001ea80000300a00 */
[----:B------:R-:W2:Y:S01]  /*946f0*/  LDL.LU.64 R12, [R1+0x7618] ;  /* 0x00761800010c7983 */ /* 0x000ea20000300a00 */
[----:B---3--:R-:W-:-:S02]  /*94700*/  F2FP.F16.E5M2.UNPACK_B R6, R6 ;  /* 0x00000006ff06723e */ /* 0x008fc400020004ff */
[----:B------:R-:W-:Y:S02]  /*94710*/  F2FP.F16.E5M2.UNPACK_B R7, R7 ;  /* 0x00000007ff07723e */ /* 0x000fe400020004ff */
[----:B----4-:R-:W-:Y:S02]  /*94720*/  F2FP.F16.E5M2.UNPACK_B R4, R4 ;  /* 0x00000004ff04723e */ /* 0x010fe400020004ff */
[----:B------:R-:W-:Y:S01]  /*94730*/  F2FP.F16.E5M2.UNPACK_B R5, R5 ;  /* 0x00000005ff05723e */ /* 0x000fe200020004ff */
[----:B------:R-:W-:Y:S04]  /*94740*/  STL [R1+0x30], R6 ;  /* 0x0000300601007387 */ /* 0x000fe80000100800 */
[----:B------:R-:W-:Y:S01]  /*94750*/  STL [R1+0x34], R7 ;  /* 0x0000340701007387 */ /* 0x000fe20000100800 */
[----:B------:R-:W-:Y:S01]  /*94760*/  IMAD.MOV.U32 R0, RZ, RZ, R7 ;  /* 0x000000ffff007224 */ /* 0x000fe200078e0007 */
[C---:B--2---:R-:W-:Y:S06]  /*94770*/  HMMA.16816.F32 R8, R16.reuse, R4, R8 ;  /* 0x000000041008723c */ /* 0x044fec0000001808 */
[----:B------:R-:W-:-:S15]  /*94780*/  HMMA.16816.F32 R12, R16, R6, R12 ;  /* 0x00000006100c723c */ /* 0x000fde000000180c */
[----:B------:R-:W-:-:S08]  /*94790*/  NOP ;  /* 0x0000000000007918 */ /* 0x000fd00000000000 */
[----:B------:R-:W-:Y:S04]  /*947a0*/  STL.64 [R1+0x610], R12 ;  /* 0x0006100c01007387 */ /* 0x000fe80000100a00 */
[----:B------:R0:W-:Y:S04]  /*947b0*/  STL.64 [R1+0x618], R14 ;  /* 0x0006180e01007387 */ /* 0x0001e80000100a00 */
[----:B0-----:R-:W2:Y:S04]  /*947c0*/  LDL.LU.64 R14, [R1+0x7610] ;  /* 0x00761000010e7983 */ /* 0x001ea80000300a00 */
[----:B------:R-:W3:Y:S04]  /*947d0*/  LDL.LU.64 R12, [R1+0x7608] ;  /* 0x00760800010c7983 */ /* 0x000ee80000300a00 */
[----:B------:R-:W4:Y:S04]  /*947e0*/  LDL.LU.64 R6, [R1+0x7600] ;  /* 0x0076000001067983 */ /* 0x000f280000300a00 */
[----:B------:R-:W-:Y:S04]  /*947f0*/  STL [R1+0x28], R4 ;  /* 0x0000280401007387 */ /* 0x000fe80000100800 */
[----:B------:R-:W-:Y:S04]  /*94800*/  STL [R1+0x74f4], R0 ;  /* 0x0074f40001007387 */ /* 0x000fe80000100800 */
[----:B------:R-:W-:Y:S04]  /*94810*/  STL [R1+0x2c], R5 ;  /* 0x00002c0501007387 */ /* 0x000fe80000100800 */
[----:B------:R-:W-:Y:S04]  /*94820*/  STL.64 [R1+0x640], R8 ;  /* 0x0006400801007387 */ /* 0x000fe80000100a00 */
[----:B------:R0:W-:Y:S04]  /*94830*/  STL.64 [R1+0x648], R10 ;  /* 0x0006480a01007387 */ /* 0x0001e80000100a00 */
[----:B0-----:R-:W2:Y:S04]  /*94840*/  LDL.LU.64 R10, [R1+0x75f8] ;  /* 0x0075f800010a7983 */ /* 0x001ea80000300a00 */
[----:B------:R-:W2:Y:S01]  /*94850*/  LDL.LU.64 R8, [R1+0x75f0] ;  /* 0x0075f00001087983 */ /* 0x000ea20000300a00 */
[----:B------:R-:W-:Y:S01]  /*94860*/  IMAD.MOV.U32 R0, RZ, RZ, R5 ;  /* 0x000000ffff007224 */ /* 0x000fe200078e0005 */
[----:B---3--:R-:W-:-:S02]  /*94870*/  F2FP.F16.E5M2.UNPACK_B R12, R12 ;  /* 0x0000000cff0c723e */ /* 0x008fc400020004ff */
[----:B------:R-:W-:-:S07]  /*94880*/  F2FP.F16.E5M2.UNPACK_B R13, R13 ;  /* 0x0000000dff0d723e */ /* 0x000fce00020004ff */
[----:B--2---:R-:W-:Y:S06]  /*94890*/  HMMA.16816.F32 R8, R16, R12, R8 ;  /* 0x0000000c1008723c */ /* 0x004fec0000001808 */
[----:B------:R-:W-:Y:S04]  /*948a0*/  STL [R1+0x20], R12 ;  /* 0x0000200c01007387 */ /* 0x000fe80000100800 */
[----:B------:R-:W-:Y:S04]  /*948b0*/  STL [R1+0x74f8], R0 ;  /* 0x0074f80001007387 */ /* 0x000fe80000100800 */
[----:B------:R-:W-:Y:S09]  /*948c0*/  STL [R1+0x24], R13 ;  /* 0x0000240d01007387 */ /* 0x000ff20000100800 */
[----:B------:R-:W-:Y:S04]  /*948d0*/  STL.64 [R1+0x680], R8 ;  /* 0x0006800801007387 */ /* 0x000fe80000100a00 */
[----:B------:R0:W-:Y:S04]  /*948e0*/  STL.64 [R1+0x688], R10 ;  /* 0x0006880a01007387 */ /* 0x0001e80000100a00 */
[----:B0-----:R-:W2:Y:S04]  /*948f0*/  LDL.LU.64 R10, [R1+0x75e8] ;  /* 0x0075e800010a7983 */ /* 0x001ea80000300a00 */
[----:B------:R-:W2:Y:S01]  /*94900*/  LDL.LU.64 R8, [R1+0x75e0] ;  /* 0x0075e00001087983 */ /* 0x000ea20000300a00 */
[----:B------:R-:W-:-:S02]  /*94910*/  F2FP.F16.E5M2.UNPACK_B R4, R21 ;  /* 0x00000015ff04723e */ /* 0x000fc400020004ff */
[----:B------:R-:W-:Y:S01]  /*94920*/  F2FP.F16.E5M2.UNPACK_B R5, R15 ;  /* 0x0000000fff05723e */ /* 0x000fe200020004ff */
[----:B------:R-:W-:Y:S01]  /*94930*/  IMAD.MOV.U32 R0, RZ, RZ, R13 ;  /* 0x000000ffff007224 */ /* 0x000fe200078e000d */
[----:B------:R-:W-:Y:S02]  /*94940*/  F2FP.F16.E5M2.UNPACK_B R2, R2 ;  /* 0x00000002ff02723e */ /* 0x000fe400020004ff */
[----:B------:R-:W-:Y:S01]  /*94950*/  F2FP.F16.E5M2.UNPACK_B R3, R3 ;  /* 0x00000003ff03723e */ /* 0x000fe200020004ff */
[----:B------:R-:W-:Y:S04]  /*94960*/  STL [R1+0x18], R4 ;  /* 0x0000180401007387 */ /* 0x000fe80000100800 */
[----:B------:R0:W-:Y:S04]  /*94970*/  STL [R1+0x74fc], R0 ;  /* 0x0074fc0001007387 */ /* 0x0001e80000100800 */
[----:B------:R-:W-:Y:S04]  /*94980*/  STL [R1+0x1c], R5 ;  /* 0x00001c0501007387 */ /* 0x000fe80000100800 */
[----:B------:R-:W-:Y:S01]  /*94990*/  STL [R1+0x10], R2 ;  /* 0x0000100201007387 */ /* 0x000fe20000100800 */
[----:B------:R-:W-:-:S02]  /*949a0*/  F2FP.F16.E5M2.UNPACK_B R12, R22 ;  /* 0x00000016ff0c723e */ /* 0x000fc400020004ff */
[----:B------:R-:W-:Y:S01]  /*949b0*/  F2FP.F16.E5M2.UNPACK_B R13, R23 ;  /* 0x00000017ff0d723e */ /* 0x000fe200020004ff */
[----:B0-----:R-:W-:Y:S01]  /*949c0*/  IMAD.MOV.U32 R0, RZ, RZ, R3 ;  /* 0x000000ffff007224 */ /* 0x001fe200078e0003 */
[----:B--2---:R-:W-:-:S15]  /*949d0*/  HMMA.16816.F32 R8, R16, R4, R8 ;  /* 0x000000041008723c */ /* 0x004fde0000001808 */
[----:B------:R-:W-:-:S08]  /*949e0*/  NOP ;  /* 0x0000000000007918 */ /* 0x000fd00000000000 */
[----:B------:R-:W-:Y:S04]  /*949f0*/  STL.64 [R1+0x6b0], R8 ;  /* 0x0006b00801007387 */ /* 0x000fe80000100a00 */
[----:B------:R0:W-:Y:S02]  /*94a00*/  STL.64 [R1+0x6b8], R10 ;  /* 0x0006b80a01007387 */ /* 0x0001e40000100a00 */
[----:B0-----:R-:W-:Y:S06]  /*94a10*/  HMMA.16816.F32 R8, R16, R2, R24 ;  /* 0x000000021008723c */ /* 0x001fec0000001818 */
[----:B------:R-:W-:Y:S04]  /*94a20*/  STL [R1+0x14], R3 ;  /* 0x0000140301007387 */ /* 0x000fe80000100800 */
[----:B------:R-:W-:-:S13]  /*94a30*/  STL [R1+0x8], R12 ;  /* 0x0000080c01007387 */ /* 0x000fda0000100800 */
[----:B------:R-:W-:Y:S04]  /*94a40*/  STL.64 [R1+0x6d0], R8 ;  /* 0x0006d00801007387 */ /* 0x000fe80000100a00 */
[----:B------:R0:W-:Y:S04]  /*94a50*/  STL.64 [R1+0x6d8], R10 ;  /* 0x0006d80a01007387 */ /* 0x0001e80000100a00 */
[----:B------:R1:W-:Y:S04]  /*94a60*/  STL [R1+0x7500], R0 ;  /* 0x0075000001007387 */ /* 0x0003e80000100800 */
[----:B------:R-:W-:Y:S04]  /*94a70*/  STL [R1+0xc], R13 ;  /* 0x00000c0d01007387 */ /* 0x000fe80000100800 */
[----:B------:R-:W2:Y:S04]  /*94a80*/  LDL.LU R4, [R1+0x18dc] ;  /* 0x0018dc0001047983 */ /* 0x000ea80000300800 */
[----:B------:R-:W2:Y:S01]  /*94a90*/  LDL.LU R5, [R1+0x18e4] ;  /* 0x0018e40001057983 */ /* 0x000ea20000300800 */
[----:B0-----:R-:W-:-:S02]  /*94aa0*/  F2FP.F16.E5M2.UNPACK_B R10, R28 ;  /* 0x0000001cff0a723e */ /* 0x001fc400020004ff */
[----:B-1----:R-:W-:-:S03]  /*94ab0*/  F2FP.F16.E5M2.UNPACK_B R0, R29 ;  /* 0x0000001dff00723e */ /* 0x002fc600020004ff */
[----:B------:R-:W-:Y:S04]  /*94ac0*/  STL [R1], R10 ;  /* 0x0000000a01007387 */ /* 0x000fe80000100800 */
[----:B----4-:R-:W-:Y:S04]  /*94ad0*/  STL.64 [R1+0x7558], R6 ;  /* 0x0075580601007387 */ /* 0x010fe80000100a00 */
[----:B------:R-:W-:Y:S04]  /*94ae0*/  STL [R1+0x4], R0 ;  /* 0x0000040001007387 */ /* 0x000fe80000100800 */
        /* <DEDUP_REMOVED lines=18> */
[----:B------:R-:W-:Y:S04]  /*94c10*/  STL [R1+0x75d0], R20 ;  /* 0x0075d01401007387 */ /* 0x000fe80000100800 */
        /* <DEDUP_REMOVED lines=12> */
[----:B------:R-:W2:Y:S04]  /*94ce0*/  LDL R26, [R1+0xe48] ;  /* 0x000e4800011a7983 */ /* 0x000ea80000100800 */
[----:B------:R-:W2:Y:S04]  /*94cf0*/  LDL R27, [R1+0xe4c] ;  /* 0x000e4c00011b7983 */ /* 0x000ea80000100800 */
[----:B--2---:R-:W-:Y:S04]  /*94d00*/  STL.64 [R1+0x75b8], R26 ;  /* 0x0075b81a01007387 */ /* 0x004fe80000100a00 */
[----:B------:R-:W2:Y:S04]  /*94d10*/  LDL R28, [R1+0xe38] ;  /* 0x000e3800011c7983 */ /* 0x000ea80000100800 */
[----:B------:R-:W2:Y:S04]  /*94d20*/  LDL R29, [R1+0xe3c] ;  /* 0x000e3c00011d7983 */ /* 0x000ea80000100800 */
[----:B------:R-:W-:Y:S04]  /*94d30*/  STL.64 [R1+0x75b0], R24 ;  /* 0x0075b01801007387 */ /* 0x000fe80000100a00 */
[----:B---3--:R-:W-:Y:S04]  /*94d40*/  STL.64 [R1+0x7588], R6 ;  /* 0x0075880601007387 */ /* 0x008fe80000100a00 */
[----:B------:R0:W-:Y:S04]  /*94d50*/  STL.64 [R1+0x7580], R4 ;  /* 0x0075800401007387 */ /* 0x0001e80000100a00 */
[----:B0-----:R-:W3:Y:S04]  /*94d60*/  LDL.LU R4, [R1+0xc00] ;  /* 0x000c000001047983 */ /* 0x001ee80000300800 */
[----:B------:R-:W3:Y:S04]  /*94d70*/  LDL.LU R5, [R1+0xc04] ;  /* 0x000c040001057983 */ /* 0x000ee80000300800 */
[----:B------:R-:W4:Y:S04]  /*94d80*/  LDL.LU R6, [R1+0xc08] ;  /* 0x000c080001067983 */ /* 0x000f280000300800 */
[----:B------:R-:W4:Y:S04]  /*94d90*/  LDL.LU R7, [R1+0xc0c] ;  /* 0x000c0c0001077983 */ /* 0x000f280000300800 */
[----:B----4-:R-:W-:Y:S04]  /*94da0*/  STL.64 [R1+0x7598], R6 ;  /* 0x0075980601007387 */ /* 0x010fe80000100a00 */
[----:B---3--:R0:W-:Y:S04]  /*94db0*/  STL.64 [R1+0x7590], R4 ;  /* 0x0075900401007387 */ /* 0x0081e80000100a00 */
        /* <DEDUP_REMOVED lines=9> */
[----:B------:R-:W4:Y:S01]  /*94e50*/  LDL.LU R7, [R1+0xbcc] ;  /* 0x000bcc0001077983 */ /* 0x000f220000300800 */
[----:B------:R-:W-:Y:S01]  /*94e60*/  HMMA.16816.F32 R20, R16, R12, R20 ;  /* 0x0000000c1014723c */ /* 0x000fe20000001814 */
[----:B------:R-:W-:-:S02]  /*94e70*/  IMAD.MOV.U32 R26, RZ, RZ, R10 ;  /* 0x000000ffff1a7224 */ /* 0x000fc400078e000a */
[----:B----4-:R-:W-:Y:S04]  /*94e80*/  STL.64 [R1+0x75c8], R6 ;  /* 0x0075c80601007387 */ /* 0x010fe80000100a00 */
[----:B---3--:R0:W-:Y:S04]  /*94e90*/  STL.64 [R1+0x75c0], R4 ;  /* 0x0075c00401007387 */ /* 0x0081e80000100a00 */
[----:B0-----:R-:W3:Y:S04]  /*94ea0*/  LDL.LU R4, [R1+0xbb0] ;  /* 0x000bb00001047983 */ /* 0x001ee80000300800 */
[----:B------:R-:W3:Y:S04]  /*94eb0*/  LDL.LU R5, [R1+0xbb4] ;  /* 0x000bb40001057983 */ /* 0x000ee80000300800 */
[----:B------:R-:W3:Y:S04]  /*94ec0*/  LDL.LU R6, [R1+0xbb8] ;  /* 0x000bb80001067983 */ /* 0x000ee80000300800 */
[----:B------:R-:W3:Y:S04]  /*94ed0*/  LDL.LU R7, [R1+0xbbc] ;  /* 0x000bbc0001077983 */ /* 0x000ee80000300800 */
[----:B------:R-:W4:Y:S04]  /*94ee0*/  LDL R10, [R1+0xe98] ;  /* 0x000e9800010a7983 */ /* 0x000f280000100800 */
[----:B------:R-:W4:Y:S04]  /*94ef0*/  LDL R11, [R1+0xe9c] ;  /* 0x000e9c00010b7983 */ /* 0x000f280000100800 */
[----:B------:R-:W-:Y:S01]  /*94f00*/  STL.64 [R1+0x700], R20 ;  /* 0x0007001401007387 */ /* 0x000fe20000100a00 */
[----:B------:R-:W-:-:S03]  /*94f10*/  IMAD.MOV.U32 R27, RZ, RZ, R0 ;  /* 0x000000ffff1b7224 */ /* 0x000fc600078e0000 */
[----:B------:R0:W-:Y:S01]  /*94f20*/  STL.64 [R1+0x708], R22 ;  /* 0x0007081601007387 */ /* 0x0001e20000100a00 */
[----:B------:R-:W-:-:S03]  /*94f30*/  IMAD.MOV.U32 R0, RZ, RZ, R13 ;  /* 0x000000ffff007224 */ /* 0x000fc600078e000d */
[----:B0-----:R-:W4:Y:S04]  /*94f40*/  LDL.LU.64 R22, [R1+0x75d8] ;  /* 0x0075d80001167983 */ /* 0x001f280000300a00 */
[----:B------:R-:W4:Y:S04]  /*94f50*/  LDL.LU R20, [R1+0x75d0] ;  /* 0x0075d00001147983 */ /* 0x000f280000300800 */
[----:B------:R-:W4:Y:S04]  /*94f60*/  LDL.LU R21, [R1+0x18f0] ;  /* 0x0018f00001157983 */ /* 0x000f280000300800 */
[----:B------:R-:W4:Y:S04]  /*94f70*/  LDL.LU R15, [R1+0x18ec] ;  /* 0x0018ec00010f7983 */ /* 0x000f280000300800 */
[----:B------:R-:W4:Y:S04]  /*94f80*/  LDL R12, [R1+0xea8] ;  /* 0x000ea800010c7983 */ /* 0x000f280000100800 */
[----:B------:R-:W4:Y:S04]  /*94f90*/  LDL R13, [R1+0xeac] ;  /* 0x000eac00010d7983 */ /* 0x000f280000100800 */
[----:B------:R0:W-:Y:S04]  /*94fa0*/  STL [R1+0x7548], R0 ;  /* 0x0075480001007387 */ /* 0x0001e80000100800 */
[----:B0-----:R-:W4:Y:S01]  /*94fb0*/  LDL.LU R0, [R1+0x18e8] ;  /* 0x0018e80001007983 */ /* 0x001f220000300800 */
[----:B---3--:R-:W-:Y:S03]  /*94fc0*/  HMMA.16816.F32 R24, R16, R26, R4 ;  /* 0x0000001a1018723c */ /* 0x008fe60000001804 */
[----:B------:R-:W3:Y:S04]  /*94fd0*/  LDL.LU.64 R6, [R1+0x75c8] ;  /* 0x0075c80001067983 */ /* 0x000ee80000300a00 */
[----:B------:R-:W3:Y:S01]  /*94fe0*/  LDL.LU.64 R4, [R1+0x75c0] ;  /* 0x0075c00001047983 */ /* 0x000ee20000300a00 */
[----:B--2---:R-:W-:-:S02]  /*94ff0*/  F2FP.F16.E5M2.UNPACK_B R28, R28 ;  /* 0x0000001cff1c723e */ /* 0x004fc400020004ff */
[----:B------:R-:W-:-:S13]  /*95000*/  F2FP.F16.E5M2.UNPACK_B R29, R29 ;  /* 0x0000001dff1d723e */ /* 0x000fda00020004ff */
[----:B------:R-:W-:Y:S04]  /*95010*/  STL.64 [R1+0x720], R24 ;  /* 0x0007201801007387 */ /* 0x000fe80000100a00 */
[----:B------:R0:W-:Y:S04]  /*95020*/  STL.64 [R1+0x728], R26 ;  /* 0x0007281a01007387 */ /* 0x0001e80000100a00 */
[----:B0-----:R-:W2:Y:S04]  /*95030*/  LDL.LU.64 R26, [R1+0x75b8] ;  /* 0x0075b800011a7983 */ /* 0x001ea80000300a00 */
[----:B------:R-:W4:Y:S01]  /*95040*/  LDL.LU.64 R24, [R1+0x75b0] ;  /* 0x0075b00001187983 */ /* 0x000f220000300a00 */
[----:B---3--:R-:W-:-:S15]  /*95050*/  HMMA.16816.F32 R4, R16, R28, R4 ;  /* 0x0000001c1004723c */ /* 0x008fde0000001804 */
[----:B------:R-:W-:-:S08]  /*95060*/  NOP ;  /* 0x0000000000007918 */ /* 0x000fd00000000000 */
[----:B------:R-:W-:Y:S04]  /*95070*/  STL.64 [R1+0x750], R4 ;  /* 0x0007500401007387 */ /* 0x000fe80000100a00 */
[----:B------:R0:W-:Y:S04]  /*95080*/  STL.64 [R1+0x758], R6 ;  /* 0x0007580601007387 */ /* 0x0001e80000100a00 */
[----:B0-----:R-:W3:Y:S04]  /*95090*/  LDL.LU.64 R6, [R1+0x75a8] ;  /* 0x0075a80001067983 */ /* 0x001ee80000300a00 */
[----:B------:R-:W3:Y:S01]  /*950a0*/  LDL.LU.64 R4, [R1+0x75a0] ;  /* 0x0075a00001047983 */ /* 0x000ee20000300a00 */
[----:B--2---:R-:W-:-:S02]  /*950b0*/  F2FP.F16.E5M2.UNPACK_B R26, R26 ;  /* 0x0000001aff1a723e */ /* 0x004fc400020004ff */
[----:B------:R-:W-:-:S07]  /*950c0*/  F2FP.F16.E5M2.UNPACK_B R27, R27 ;  /* 0x0000001bff1b723e */ /* 0x000fce00020004ff */
[----:B---3--:R-:W-:-:S15]  /*950d0*/  HMMA.16816.F32 R4, R16, R26, R4 ;  /* 0x0000001a1004723c */ /* 0x008fde0000001804 */
[----:B------:R-:W-:-:S08]  /*950e0*/  NOP ;  /* 0x0000000000007918 */ /* 0x000fd00000000000 */
[----:B------:R-:W-:Y:S04]  /*950f0*/  STL.64 [R1+0x780], R4 ;  /* 0x0007800401007387 */ /* 0x000fe80000100a00 */
[----:B------:R0:W-:Y:S04]  /*95100*/  STL.64 [R1+0x788], R6 ;  /* 0x0007880601007387 */ /* 0x0001e80000100a00 */
[----:B0-----:R-:W2:Y:S04]  /*95110*/  LDL.LU.64 R6, [R1+0x7598] ;  /* 0x0075980001067983 */ /* 0x001ea80000300a00 */
[----:B------:R-:W2:Y:S01]  /*95120*/  LDL.LU.64 R4, [R1+0x7590] ;  /* 0x0075900001047983 */ /* 0x000ea20000300a00 */
[----:B----4-:R-:W-:-:S02]  /*95130*/  F2FP.F16.E5M2.UNPACK_B R24, R24 ;  /* 0x00000018ff18723e */ /* 0x010fc400020004ff */
[----:B------:R-:W-:-:S07]  /*95140*/  F2FP.F16.E5M2.UNPACK_B R25, R25 ;  /* 0x00000019ff19723e */ /* 0x000fce00020004ff */
[----:B--2---:R-:W-:-:S15]  /*95150*/  HMMA.16816.F32 R4, R16, R24, R4 ;  /* 0x000000181004723c */ /* 0x004fde0000001804 */
[----:B------:R-:W-:-:S08]  /*95160*/  NOP ;  /* 0x0000000000007918 */ /* 0x000fd00000000000 */
[----:B------:R-:W-:Y:S04]  /*95170*/  STL.64 [R1+0x7e0], R4 ;  /* 0x0007e00401007387 */ /* 0x000fe80000100a00 */
[----:B------:R0:W-:Y:S04]  /*95180*/  STL.64 [R1+0x7e8], R6 ;  /* 0x0007e80601007387 */ /* 0x0001e80000100a00 */
[----:B0-----:R-:W2:Y:S04]  /*95190*/  LDL.LU.64 R6, [R1+0x7588] ;  /* 0x0075880001067983 */ /* 0x001ea80000300a00 */
[----:B------:R-:W2:Y:S01]  /*951a0*/  LDL.LU.64 R4, [R1+0x7580] ;  /* 0x0075800001047983 */ /* 0x000ea20000300a00 */
[----:B------:R-:W-:-:S02]  /*951b0*/  F2FP.F16.E5M2.UNPACK_B R22, R22 ;  /* 0x00000016ff16723e */ /* 0x000fc400020004ff */
[----:B------:R-:W-:Y:S01]  /*951c0*/  F2FP.F16.E5M2.UNPACK_B R23, R23 ;  /* 0x00000017ff17723e */ /* 0x000fe200020004ff */
[----:B------:R0:W-:Y:S04]  /*951d0*/  STL.64 [R1+0x7308], R26 ;  /* 0x0073081a01007387 */ /* 0x0001e80000100a00 */
[----:B0-----:R-:W3:Y:S04]  /*951e0*/  LDL.LU R27, [R1+0x18e0] ;  /* 0x0018e000011b7983 */ /* 0x001ee80000300800 */
[----:B------:R-:W-:Y:S01]  /*951f0*/  STL.64 [R1+0x7300], R24 ;  /* 0x0073001801007387 */ /* 0x000fe20000100a00 */
        /* <DEDUP_REMOVED lines=21> */
[----:B------:R-:W3:Y:S01]  /*95350*/  LDL.LU.64 R4, [R1+0x7550] ;  /* 0x0075500001047983 */ /* 0x000ee20000300a00 */
[----:B------:R-:W-:-:S02]  /*95360*/  IMAD.MOV.U32 R26, RZ, RZ, R20 ;  /* 0x000000ffff1a7224 */ /* 0x000fc400078e0014 */
[----:B------:R-:W-:Y:S02]  /*95370*/  IMAD.MOV.U32 R24, RZ, RZ, R14 ;  /* 0x000000ffff187224 */ /* 0x000fe400078e000e */
[----:B---3--:R-:W-:Y:S02]  /*95380*/  IMAD R4, R4, 0x100, R27 ;  /* 0x0000010004047824 */ /* 0x008fe400078e021b */
[----:B--2---:R-:W-:Y:S02]  /*95390*/  IMAD.MOV.U32 R27, RZ, RZ, R6 ;  /* 0x000000ffff1b7224 */ /* 0x004fe400078e0006 */
[----:B------:R-:W-:-:S03]  /*953a0*/  IMAD.MOV.U32 R25, RZ, RZ, R7 ;  /* 0x000000ffff197224 */ /* 0x000fc600078e0007 */
[----:B------:R-:W-:Y:S04]  /*953b0*/  STL.64 [R1+0x7510], R26 ;  /* 0x0075101a01007387 */ /* 0x000fe80000100a00 */
[----:B------:R0:W-:Y:S04]  /*953c0*/  STL.64 [R1+0x7508], R24 ;  /* 0x0075081801007387 */ /* 0x0001e80000100a00 */
[----:B0-----:R-:W2:Y:S04]  /*953d0*/  LDL.LU R24, [R1+0xc70] ;  /* 0x000c700001187983 */ /* 0x001ea80000300800 */
[----:B------:R-:W2:Y:S04]  /*953e0*/  LDL.LU R25, [R1+0xc74] ;  /* 0x000c740001197983 */ /* 0x000ea80000300800 */
[----:B------:R-:W2:Y:S04]  /*953f0*/  LDL.LU R26, [R1+0xc78] ;  /* 0x000c7800011a7983 */ /* 0x000ea80000300800 */
[----:B------:R-:W2:Y:S01]  /*95400*/  LDL.LU R27, [R1+0xc7c] ;  /* 0x000c7c00011b7983 */ /* 0x000ea20000300800 */
[----:B------:R-:W-:-:S02]  /*95410*/  F2FP.F16.E5M2.UNPACK_B R10, R10 ;  /* 0x0000000aff0a723e */ /* 0x000fc400020004ff */
[----:B------:R-:W-:Y:S01]  /*95420*/  F2FP.F16.E5M2.UNPACK_B R11, R11 ;  /* 0x0000000bff0b723e */ /* 0x000fe200020004ff */
[----:B------:R-:W-:Y:S02]  /*95430*/  IMAD R5, R5, 0x100, R0 ;  /* 0x0000010005057824 */ /* 0x000fe400078e0200 */
[----:B------:R-:W3:Y:S04]  /*95440*/  LDL.LU R0, [R1+0x18f8] ;  /* 0x0018f80001007983 */ /* 0x000ee80000300800 */
[----:B------:R-:W3:Y:S01]  /*95450*/  LDL.LU R7, [R1+0x18f4] ;  /* 0x0018f40001077983 */ /* 0x000ee20000300800 */
[----:B------:R-:W-:Y:S01]  /*95460*/  IMAD R6, R15, 0x100, R21 ;  /* 0x000001000f067824 */ /* 0x000fe200078e0215 */
[----:B--2---:R-:W-:-:S15]  /*95470*/  HMMA.16816.F32 R24, R16, R10, R24 ;  /* 0x0000000a1018723c */ /* 0x004fde0000001818 */
[----:B------:R-:W-:-:S08]  /*95480*/  NOP ;  /* 0x0000000000007918 */ /* 0x000fd00000000000 */
[----:B------:R0:W-:Y:S04]  /*95490*/  STL.64 [R1+0x8e0], R24 ;  /* 0x0008e01801007387 */ /* 0x0001e80000100a00 */
[----:B------:R1:W-:Y:S04]  /*954a0*/  STL.64 [R1+0x8e8], R26 ;  /* 0x0008e81a01007387 */ /* 0x0003e80000100a00 */
[----:B0-----:R-:W2:Y:S04]  /*954b0*/  LDL.LU R24, [R1+0xc90] ;  /* 0x000c900001187983 */ /* 0x001ea80000300800 */
[----:B------:R-:W2:Y:S04]  /*954c0*/  LDL.LU R25, [R1+0xc94] ;  /* 0x000c940001197983 */ /* 0x000ea80000300800 */
[----:B-1----:R-:W4:Y:S04]  /*954d0*/  LDL.LU R26, [R1+0xc98] ;  /* 0x000c9800011a7983 */ /* 0x002f280000300800 */
[----:B------:R-:W4:Y:S04]  /*954e0*/  LDL.LU R27, [R1+0xc9c] ;  /* 0x000c9c00011b7983 */ /* 0x000f280000300800 */
[----:B------:R-:W3:Y:S04]  /*954f0*/  LDL R20, [R1+0xec8] ;  /* 0x000ec80001147983 */ /* 0x000ee80000100800 */
[----:B------:R-:W3:Y:S04]  /*95500*/  LDL R21, [R1+0xecc] ;  /* 0x000ecc0001157983 */ /* 0x000ee80000100800 */
[----:B------:R-:W2:Y:S04]  /*95510*/  LDL R14, [R1+0xeb8] ;  /* 0x000eb800010e7983 */ /* 0x000ea80000100800 */
[----:B------:R-:W2:Y:S04]  /*95520*/  LDL R15, [R1+0xebc] ;  /* 0x000ebc00010f7983 */ /* 0x000ea80000100800 */
[----:B------:R-:W-:Y:S04]  /*95530*/  STL.64 [R1+0x7540], R22 ;  /* 0x0075401601007387 */ /* 0x000fe80000100a00 */
[----:B---3--:R0:W-:Y:S04]  /*95540*/  STL.64 [R1+0x7538], R20 ;  /* 0x0075381401007387 */ /* 0x0081e80000100a00 */
[----:B0-----:R-:W3:Y:S04]  /*95550*/  LDL.LU R20, [R1+0xcb0] ;  /* 0x000cb00001147983 */ /* 0x001ee80000300800 */
[----:B------:R-:W3:Y:S04]  /*95560*/  LDL.LU R21, [R1+0xcb4] ;  /* 0x000cb40001157983 */ /* 0x000ee80000300800 */
[----:B------:R-:W3:Y:S04]  /*95570*/  LDL.LU R22, [R1+0xcb8] ;  /* 0x000cb80001167983 */ /* 0x000ee80000300800 */
[----:B------:R-:W3:Y:S04]  /*95580*/  LDL.LU R23, [R1+0xcbc] ;  /* 0x000cbc0001177983 */ /* 0x000ee80000300800 */
[----:B----4-:R-:W-:Y:S04]  /*95590*/  STL.64 [R1+0x7520], R26 ;  /* 0x0075201a01007387 */ /* 0x010fe80000100a00 */
[----:B--2---:R0:W-:Y:S04]  /*955a0*/  STL.64 [R1+0x7518], R24 ;  /* 0x0075181801007387 */ /* 0x0041e80000100a00 */
[----:B0-----:R-:W2:Y:S04]  /*955b0*/  LDL.LU R24, [R1+0xcc0] ;  /* 0x000cc00001187983 */ /* 0x001ea80000300800 */
[----:B------:R-:W2:Y:S04]  /*955c0*/  LDL.LU R25, [R1+0xcc4] ;  /* 0x000cc40001197983 */ /* 0x000ea80000300800 */
[----:B------:R-:W4:Y:S04]  /*955d0*/  LDL.LU R26, [R1+0xcc8] ;  /* 0x000cc800011a7983 */ /* 0x000f280000300800 */
[----:B------:R-:W4:Y:S01]  /*955e0*/  LDL.LU R27, [R1+0xccc] ;  /* 0x000ccc00011b7983 */ /* 0x000f220000300800 */
[----:B------:R-:W-:-:S02]  /*955f0*/  F2FP.F16.E5M2.UNPACK_B R12, R12 ;  /* 0x0000000cff0c723e */ /* 0x000fc400020004ff */
[----:B------:R-:W-:Y:S01]  /*95600*/  F2FP.F16.E5M2.UNPACK_B R13, R13 ;  /* 0x0000000dff0d723e */ /* 0x000fe200020004ff */
[----:B----4-:R-:W-:Y:S04]  /*95610*/  STL.64 [R1+0x7530], R26 ;  /* 0x0075301a01007387 */ /* 0x010fe80000100a00 */
[----:B--2---:R0:W-:Y:S04]  /*95620*/  STL.64 [R1+0x7528], R24 ;  /* 0x0075281801007387 */ /* 0x0041e80000100a00 */
[----:B0-----:R-:W2:Y:S04]  /*95630*/  LDL.LU R24, [R1+0xcd0] ;  /* 0x000cd00001187983 */ /* 0x001ea80000300800 */
[----:B------:R-:W2:Y:S04]  /*95640*/  LDL.LU R25, [R1+0xcd4] ;  /* 0x000cd40001197983 */ /* 0x000ea80000300800 */
[----:B------:R-:W2:Y:S04]  /*95650*/  LDL.LU R26, [R1+0xcd8] ;  /* 0x000cd800011a7983 */ /* 0x000ea80000300800 */
[----:B------:R-:W2:Y:S01]  /*95660*/  LDL.LU R27, [R1+0xcdc] ;  /* 0x000cdc00011b7983 */ /* 0x000ea20000300800 */
[----:B---3--:R-:W-:Y:S01]  /*95670*/  HMMA.16816.F32 R20, R16, R12, R20 ;  /* 0x0000000c1014723c */ /* 0x008fe20000001814 */
[----:B------:R-:W-:-:S02]  /*95680*/  F2FP.F16.E5M2.UNPACK_B R14, R14 ;  /* 0x0000000eff0e723e */ /* 0x000fc400020004ff */
[----:B------:R-:W-:Y:S01]  /*95690*/  F2FP.F16.E5M2.UNPACK_B R15, R15 ;  /* 0x0000000fff0f723e */ /* 0x000fe200020004ff */
[----:B------:R-:W-:Y:S04]  /*956a0*/  STL.64 [R1+0x72e8], R10 ;  /* 0x0072e80a01007387 */ /* 0x000fe80000100a00 */
[----:B------:R0:W-:Y:S01]  /*956b0*/  STL.64 [R1+0x72e0], R8 ;  /* 0x0072e00801007387 */ /* 0x0001e20000100a00 */
[----:B------:R-:W-:-:S03]  /*956c0*/  IMAD R7, R7, 0x100, R0 ;  /* 0x0000010007077824 */ /* 0x000fc600078e0200 */
[----:B0-----:R-:W3:Y:S04]  /*956d0*/  LDL.LU R8, [R1+0xc60] ;  /* 0x000c600001087983 */ /* 0x001ee80000300800 */
[----:B------:R-:W3:Y:S04]  /*956e0*/  LDL.LU R9, [R1+0xc64] ;  /* 0x000c640001097983 */ /* 0x000ee80000300800 */
[----:B------:R-:W3:Y:S04]  /*956f0*/  LDL.LU R10, [R1+0xc68] ;  /* 0x000c6800010a7983 */ /* 0x000ee80000300800 */
[----:B------:R-:W3:Y:S04]  /*95700*/  LDL.LU R11, [R1+0xc6c] ;  /* 0x000c6c00010b7983 */ /* 0x000ee80000300800 */
[----:B------:R-:W4:Y:S04]  /*95710*/  LDL.LU R0, [R1+0x7548] ;  /* 0x0075480001007983 */ /* 0x000f280000300800 */
[----:B------:R-:W-:Y:S04]  /*95720*/  STL.64 [R1+0x980], R20 ;  /* 0x0009801401007387 */ /* 0x000fe80000100a00 */
[----:B------:R0:W-:Y:S04]  /*95730*/  STL.64 [R1+0x988], R22 ;  /* 0x0009881601007387 */ /* 0x0001e80000100a00 */
[----:B0-----:R-:W3:Y:S04]  /*95740*/  LDL.LU.64 R22, [R1+0x7540] ;  /* 0x0075400001167983 */ /* 0x001ee80000300a00 */
[----:B------:R-:W4:Y:S04]  /*95750*/  LDL.LU.64 R20, [R1+0x7538] ;  /* 0x0075380001147983 */ /* 0x000f280000300a00 */
[----:B------:R0:W-:Y:S04]  /*95760*/  STL [R1+0x72b4], R12 ;  /* 0x0072b40c01007387 */ /* 0x0001e80000100800 */
[----:B0-----:R-:W3:Y:S04]  /*95770*/  LDL R12, [R1+0xed8] ;  /* 0x000ed800010c7983 */ /* 0x001ee80000100800 */
[----:B------:R0:W-:Y:S04]  /*95780*/  STL [R1+0x72b0], R13 ;  /* 0x0072b00d01007387 */ /* 0x0001e80000100800 */
[----:B0-----:R-:W3:Y:S01]  /*95790*/  LDL R13, [R1+0xedc] ;  /* 0x000edc00010d7983 */ /* 0x001ee20000100800 */
[----:B--2---:R-:W-:-:S15]  /*957a0*/  HMMA.16816.F32 R24, R16, R14, R24 ;  /* 0x0000000e1018723c */ /* 0x004fde0000001818 */
[----:B------:R-:W-:-:S08]  /*957b0*/  NOP ;  /* 0x0000000000007918 */ /* 0x000fd00000000000 */
[----:B------:R-:W-:Y:S04]  /*957c0*/  STL.64 [R1+0xae0], R24 ;  /* 0x000ae01801007387 */ /* 0x000fe80000100a00 */
[----:B------:R0:W-:Y:S04]  /*957d0*/  STL.64 [R1+0xae8], R26 ;  /* 0x000ae81a01007387 */ /* 0x0001e80000100a00 */
[----:B0-----:R-:W2:Y:S04]  /*957e0*/  LDL.LU.64 R26, [R1+0x7530] ;  /* 0x00753000011a7983 */ /* 0x001ea80000300a00 */
[----:B------:R-:W2:Y:S01]  /*957f0*/  LDL.LU.64 R24, [R1+0x7528] ;  /* 0x0075280001187983 */ /* 0x000ea20000300a00 */
[----:B----4-:R-:W-:-:S02]  /*95800*/  F2FP.F16.E5M2.UNPACK_B R20, R20 ;  /* 0x00000014ff14723e */ /* 0x010fc400020004ff */
[----:B------:R-:W-:Y:S01]  /*95810*/  F2FP.F16.E5M2.UNPACK_B R21, R21 ;  /* 0x00000015ff15723e */ /* 0x000fe200020004ff */
[----:B------:R-:W-:Y:S01]  /*95820*/  STL [R1+0x72bc], R14 ;  /* 0x0072bc0e01007387 */ /* 0x000fe20000100800 */
[----:B---3--:R-:W-:-:S05]  /*95830*/  F2FP.F16.E5M2.UNPACK_B R12, R12 ;  /* 0x0000000cff0c723e */ /* 0x008fca00020004ff */
[----:B------:R-:W-:Y:S04]  /*95840*/  STL [R1+0xa0], R12 ;  /* 0x0000a00c01007387 */ /* 0x000fe80000100800 */
[----:B------:R-:W-:Y:S01]  /*95850*/  STL [R1+0x72b8], R15 ;  /* 0x0072b80f01007387 */ /* 0x000fe20000100800 */
[----:B------:R-:W-:-:S05]  /*95860*/  F2FP.F16.E5M2.UNPACK_B R13, R13 ;  /* 0x0000000dff0d723e */ /* 0x000fca00020004ff */
[----:B------:R-:W-:Y:S01]  /*95870*/  STL [R1+0xa4], R13 ;  /* 0x0000a40d01007387 */ /* 0x000fe20000100800 */
[----:B--2---:R-:W-:-:S15]  /*95880*/  HMMA.16816.F32 R24, R16, R20, R24 ;  /* 0x000000141018723c */ /* 0x004fde0000001818 */
[----:B------:R-:W-:-:S08]  /*95890*/  NOP ;  /* 0x0000000000007918 */ /* 0x000fd00000000000 */
[----:B------:R-:W-:Y:S04]  /*958a0*/  STL.64 [R1+0xac0], R24 ;  /* 0x000ac01801007387 */ /* 0x000fe80000100a00 */
[----:B------:R0:W-:Y:S04]  /*958b0*/  STL.64 [R1+0xac8], R26 ;  /* 0x000ac81a01007387 */ /* 0x0001e80000100a00 */
[----:B0-----:R-:W2:Y:S04]  /*958c0*/  LDL.LU.64 R26, [R1+0x7520] ;  /* 0x00752000011a7983 */ /* 0x001ea80000300a00 */
[----:B------:R-:W2:Y:S04]  /*958d0*/  LDL.LU.64 R24, [R1+0x7518] ;  /* 0x0075180001187983 */ /* 0x000ea80000300a00 */
[----:B------:R-:W-:Y:S04]  /*958e0*/  STL.64 [R1+0x7318], R22 ;  /* 0x0073181601007387 */ /* 0x000fe80000100a00 */
[----:B------:R0:W-:Y:S04]  /*958f0*/  STL.64 [R1+0x7310], R20 ;  /* 0x0073101401007387 */ /* 0x0001e80000100a00 */
[----:B0-----:R-:W3:Y:S04]  /*95900*/  LDL.LU R20, [R1+0xc80] ;  /* 0x000c800001147983 */ /* 0x001ee80000300800 */
[----:B------:R-:W3:Y:S04]  /*95910*/  LDL.LU R21, [R1+0xc84] ;  /* 0x000c840001157983 */ /* 0x000ee80000300800 */
[----:B------:R-:W3:Y:S04]  /*95920*/  LDL.LU R22, [R1+0xc88] ;  /* 0x000c880001167983 */ /* 0x000ee80000300800 */
[----:B------:R-:W3:Y:S01]  /*95930*/  LDL.LU R23, [R1+0xc8c] ;  /* 0x000c8c0001177983 */ /* 0x000ee20000300800 */
[----:B--2---:R-:W-:Y:S03]  /*95940*/  HMMA.16816.F32 R16, R16, R12, R24 ;  /* 0x0000000c1010723c */ /* 0x004fe60000001818 */
[----:B------:R-:W2:Y:S04]  /*95950*/  LDL.LU.64 R26, [R1+0x7510] ;  /* 0x00751000011a7983 */ /* 0x000ea80000300a00 */
[----:B------:R-:W3:Y:S01]  /*95960*/  LDL.LU.64 R24, [R1+0x7508] ;  /* 0x0075080001187983 */ /* 0x000ee20000300a00 */
[----:B------:R-:W-:-:S02]  /*95970*/  F2FP.F16.E5M2.UNPACK_B R4, R4 ;  /* 0x00000004ff04723e */ /* 0x000fc400020004ff */
[----:B------:R-:W-:Y:S02]  /*95980*/  F2FP.F16.E5M2.UNPACK_B R5, R5 ;  /* 0x00000005ff05723e */ /* 0x000fe400020004ff */
[----:B------:R-:W-:Y:S02]  /*95990*/  F2FP.F16.E5M2.UNPACK_B R6, R6 ;  /* 0x00000006ff06723e */ /* 0x000fe400020004ff */
[----:B------:R-:W-:-:S09]  /*959a0*/  F2FP.F16.E5M2.UNPACK_B R7, R7 ;  /* 0x00000007ff07723e */ /* 0x000fd200020004ff */
[----:B------:R0:W-:Y:S04]  /*959b0*/  STL.64 [R1+0x9f0], R16 ;  /* 0x0009f01001007387 */ /* 0x0001e80000100a00 */
[----:B------:R1:W-:Y:S04]  /*959c0*/  STL.64 [R1+0x9f8], R18 ;  /* 0x0009f81201007387 */ /* 0x0003e80000100a00 */
[----:B0-----:R-:W4:Y:S01]  /*959d0*/  LDL.LU R16, [R1+0x6a0] ;  /* 0x0006a00001107983 */ /* 0x001f220000300800 */
[C---:B---3--:R-:W-:Y:S06]  /*959e0*/  HMMA.16816.F32 R20, R4.reuse, R24, R20 ;  /* 0x000000180414723c */ /* 0x048fec0000001814 */
[----:B--2---:R-:W-:-:S15]  /*959f0*/  HMMA.16816.F32 R8, R4, R26, R8 ;  /* 0x0000001a0408723c */ /* 0x004fde0000001808 */
[----:B------:R-:W-:-:S02]  /*95a00*/  NOP ;  /* 0x0000000000007918 */ /* 0x000fc40000000000 */
[----:B------:R0:W-:Y:S04]  /*95a10*/  STL.64 [R1+0xab0], R20 ;  /* 0x000ab01401007387 */ /* 0x0001e80000100a00 */
[----:B------:R2:W-:Y:S04]  /*95a20*/  STL.64 [R1+0xab8], R22 ;  /* 0x000ab81601007387 */ /* 0x0005e80000100a00 */
[----:B------:R-:W-:Y:S04]  /*95a30*/  STL.64 [R1+0xa90], R8 ;  /* 0x000a900801007387 */ /* 0x000fe80000100a00 */
[----:B------:R-:W-:Y:S04]  /*95a40*/  STL.64 [R1+0xa98], R10 ;  /* 0x000a980a01007387 */ /* 0x000fe80000100a00 */
[----:B------:R-:W4:Y:S04]  /*95a50*/  LDL.LU R17, [R1+0x6a4] ;  /* 0x0006a40001117983 */ /* 0x000f280000300800 */
[----:B-1----:R-:W3:Y:S04]  /*95a60*/  LDL.LU R18, [R1+0x6a8] ;  /* 0x0006a80001127983 */ /* 0x002ee80000300800 */
[----:B------:R-:W3:Y:S01]  /*95a70*/  LDL.LU R19, [R1+0x6ac] ;  /* 0x0006ac0001137983 */ /* 0x000ee20000300800 */
[----:B------:R-:W-:-:S02]  /*95a80*/  IMAD.MOV.U32 R14, RZ, RZ, R12 ;  /* 0x000000ffff0e7224 */ /* 0x000fc400078e000c */
[----:B------:R-:W-:Y:S01]  /*95a90*/  IMAD.MOV.U32 R15, RZ, RZ, R13 ;  /* 0x000000ffff0f7224 */ /* 0x000fe200078e000d */
[----:B---3--:R1:W-:Y:S04]  /*95aa0*/  STL.64 [R1+0x7328], R18 ;  /* 0x0073281201007387 */ /* 0x0083e80000100a00 */
[----:B----4-:R-:W-:Y:S04]  /*95ab0*/  STL.64 [R1+0x7320], R16 ;  /* 0x0073201001007387 */ /* 0x010fe80000100a00 */
[----:B------:R-:W3:Y:S04]  /*95ac0*/  LDL R12, [R1] ;  /* 0x00000000010c7983 */ /* 0x000ee80000100800 */
[----:B------:R-:W3:Y:S04]  /*95ad0*/  LDL R13, [R1+0x4] ;  /* 0x00000400010d7983 */ /* 0x000ee80000100800 */
[----:B------:R-:W-:Y:S04]  /*95ae0*/  STL.64 [R1+0x7338], R14 ;  /* 0x0073380e01007387 */ /* 0x000fe80000100a00 */
[----:B---3--:R3:W-:Y:S04]  /*95af0*/  STL.64 [R1+0x7330], R12 ;  /* 0x0073300c01007387 */ /* 0x0087e80000100a00 */
[----:B0-----:R-:W4:Y:S04]  /*95b00*/  LDL.LU R20, [R1+0x990] ;  /* 0x0009900001147983 */ /* 0x001f280000300800 */
[----:B------:R-:W4:Y:S04]  /*95b10*/  LDL.LU R21, [R1+0x994] ;  /* 0x0009940001157983 */ /* 0x000f280000300800 */
[----:B--2---:R-:W2:Y:S04]  /*95b20*/  LDL.LU R22, [R1+0x998] ;  /* 0x0009980001167983 */ /* 0x004ea80000300800 */
[----:B------:R-:W2:Y:S01]  /*95b30*/  LDL.LU R23, [R1+0x99c] ;  /* 0x00099c0001177983 */ /* 0x000ea20000300800 */
[----:B-1----:R-:W-:-:S03]  /*95b40*/  IMAD.MOV.U32 R19, RZ, RZ, R0 ;  /* 0x000000ffff137224 */ /* 0x002fc600078e0000 */
[----:B--2---:R-:W-:Y:S04]  /*95b50*/  STL.64 [R1+0x7348], R22 ;  /* 0x0073481601007387 */ /* 0x004fe80000100a00 */
[----:B----4-:R0:W-:Y:S04]  /*95b60*/  STL.64 [R1+0x7340], R20 ;  /* 0x0073401401007387 */ /* 0x0101e80000100a00 */
[----:B------:R-:W2:Y:S04]  /*95b70*/  LDL R18, [R1+0x8] ;  /* 0x0000080001127983 */ /* 0x000ea80000100800 */
[----:B------:R-:W4:Y:S04]  /*95b80*/  LDL.LU R0, [R1+0x7500] ;  /* 0x0075000001007983 */ /* 0x000f280000300800 */
[----:B---3--:R-:W3:Y:S04]  /*95b90*/  LDL.LU R12, [R1+0x9b0] ;  /* 0x0009b000010c7983 */ /* 0x008ee80000300800 */
[----:B------:R-:W3:Y:S04]  /*95ba0*/  LDL.LU R13, [R1+0x9b4] ;  /* 0x0009b400010d7983 */ /* 0x000ee80000300800 */
[----:B------:R-:W2:Y:S04]  /*95bb0*/  LDL.LU R14, [R1+0x9b8] ;  /* 0x0009b800010e7983 */ /* 0x000ea80000300800 */
[----:B------:R-:W2:Y:S04]  /*95bc0*/  LDL.LU R15, [R1+0x9bc] ;  /* 0x0009bc00010f7983 */ /* 0x000ea80000300800 */
[----:B--2---:R-:W-:Y:S04]  /*95bd0*/  STL.64 [R1+0x7358], R14 ;  /* 0x0073580e01007387 */ /* 0x004fe80000100a00 */
[----:B---3--:R1:W-:Y:S04]  /*95be0*/  STL.64 [R1+0x7350], R12 ;  /* 0x0073500c01007387 */ /* 0x0083e80000100a00 */
[----:B------:R-:W2:Y:S01]  /*95bf0*/  LDL R16, [R1+0x10] ;  /* 0x0000100001107983 */ /* 0x000ea20000100800 */
[----:B----4-:R-:W-:-:S03]  /*95c00*/  IMAD.MOV.U32 R17, RZ, RZ, R0 ;  /* 0x000000ffff117224 */ /* 0x010fc600078e0000 */
[----:B------:R-:W1:Y:S04]  /*95c10*/  LDL.LU R0, [R1+0x74fc] ;  /* 0x0074fc0001007983 */ /* 0x000e680000300800 */
[----:B------:R-:W-:Y:S04]  /*95c20*/  STL.64 [R1+0x7368], R18 ;  /* 0x0073681201007387 */ /* 0x000fe80000100a00 */
[----:B--2---:R-:W-:Y:S04]  /*95c30*/  STL.64 [R1+0x7360], R16 ;  /* 0x0073601001007387 */ /* 0x004fe80000100a00 */
[----:B0-----:R-:W2:Y:S04]  /*95c40*/  LDL.LU R20, [R1+0x9e0] ;  /* 0x0009e00001147983 */ /* 0x001ea80000300800 */
[----:B------:R-:W2:Y:S04]  /*95c50*/  LDL.LU R21, [R1+0x9e4] ;  /* 0x0009e40001157983 */ /* 0x000ea80000300800 */
[----:B------:R-:W3:Y:S04]  /*95c60*/  LDL.LU R22, [R1+0x9e8] ;  /* 0x0009e80001167983 */ /* 0x000ee80000300800 */
[----:B------:R-:W3:Y:S01]  /*95c70*/  LDL.LU R23, [R1+0x9ec] ;  /* 0x0009ec0001177983 */ /* 0x000ee20000300800 */
[----:B-1----:R-:W-:-:S03]  /*95c80*/  IMAD.MOV.U32 R13, RZ, RZ, R0 ;  /* 0x000000ffff0d7224 */ /* 0x002fc600078e0000 */
[----:B---3--:R-:W-:Y:S04]  /*95c90*/  STL.64 [R1+0x7378], R22 ;  /* 0x0073781601007387 */ /* 0x008fe80000100a00 */
[----:B--2---:R0:W-:Y:S04]  /*95ca0*/  STL.64 [R1+0x7370], R20 ;  /* 0x0073701401007387 */ /* 0x0041e80000100a00 */
[----:B------:R-:W2:Y:S04]  /*95cb0*/  LDL R14, [R1+0x18] ;  /* 0x00001800010e7983 */ /* 0x000ea80000100800 */
[----:B------:R-:W2:Y:S04]  /*95cc0*/  LDL R15, [R1+0x1c] ;  /* 0x00001c00010f7983 */ /* 0x000ea80000100800 */
[----:B------:R-:W3:Y:S04]  /*95cd0*/  LDL R12, [R1+0x20] ;  /* 0x00002000010c7983 */ /* 0x000ee80000100800 */
[----:B------:R-:W4:Y:S04]  /*95ce0*/  LDL.LU R0, [R1+0x74f8] ;  /* 0x0074f80001007983 */ /* 0x000f280000300800 */
[----:B--2---:R1:W-:Y:S04]  /*95cf0*/  STL.64 [R1+0x7388], R14 ;  /* 0x0073880e01007387 */ /* 0x0043e80000100a00 */
[----:B---3--:R-:W-:Y:S04]  /*95d00*/  STL.64 [R1+0x7380], R12 ;  /* 0x0073800c01007387 */ /* 0x008fe80000100a00 */
[----:B0-----:R-:W2:Y:S04]  /*95d10*/  LDL.LU R20, [R1+0xa30] ;  /* 0x000a300001147983 */ /* 0x001ea80000300800 */
[----:B------:R-:W2:Y:S04]  /*95d20*/  LDL.LU R21, [R1+0xa34] ;  /* 0x000a340001157983 */ /* 0x000ea80000300800 */
[----:B------:R-:W3:Y:S04]  /*95d30*/  LDL.LU R22, [R1+0xa38] ;  /* 0x000a380001167983 */ /* 0x000ee80000300800 */
[----:B------:R-:W3:Y:S04]  /*95d40*/  LDL.LU R23, [R1+0xa3c] ;  /* 0x000a3c0001177983 */ /* 0x000ee80000300800 */
[----:B---3--:R-:W-:Y:S04]  /*95d50*/  STL.64 [R1+0x7398], R22 ;  /* 0x0073981601007387 */ /* 0x008fe80000100a00 */
[----:B--2---:R0:W-:Y:S04]  /*95d60*/  STL.64 [R1+0x7390], R20 ;  /* 0x0073901401007387 */ /* 0x0041e80000100a00 */
[----:B-1----:R-:W2:Y:S01]  /*95d70*/  LDL R14, [R1+0x28] ;  /* 0x00002800010e7983 */ /* 0x002ea20000100800 */
[----:B----4-:R-:W-:-:S03]  /*95d80*/  IMAD.MOV.U32 R15, RZ, RZ, R0 ;  /* 0x000000ffff0f7224 */ /* 0x010fc600078e0000 */
[----:B------:R-:W3:Y:S04]  /*95d90*/  LDL.LU R0, [R1+0x74f4] ;  /* 0x0074f40001007983 */ /* 0x000ee80000300800 */
[----:B--2---:R1:W-:Y:S04]  /*95da0*/  STL.64 [R1+0x73a0], R14 ;  /* 0x0073a00e01007387 */ /* 0x0043e80000100a00 */
[----:B0-----:R-:W2:Y:S04]  /*95db0*/  LDL.LU R20, [R1+0xa60] ;  /* 0x000a600001147983 */ /* 0x001ea80000300800 */
[----:B------:R-:W2:Y:S04]  /*95dc0*/  LDL.LU R21, [R1+0xa64] ;  /* 0x000a640001157983 */ /* 0x000ea80000300800 */
[----:B------:R-:W4:Y:S04]  /*95dd0*/  LDL.LU R22, [R1+0xa68] ;  /* 0x000a680001167983 */ /* 0x000f280000300800 */
[----:B------:R-:W4:Y:S01]  /*95de0*/  LDL.LU R23, [R1+0xa6c] ;  /* 0x000a6c0001177983 */ /* 0x000f220000300800 */
[----:B---3--:R-:W-:-:S03]  /*95df0*/  IMAD.MOV.U32 R13, RZ, RZ, R0 ;  /* 0x000000ffff0d7224 */ /* 0x008fc600078e0000 */
[----:B----4-:R-:W-:Y:S04]  /*95e00*/  STL.64 [R1+0x73b0], R22 ;  /* 0x0073b01601007387 */ /* 0x010fe80000100a00 */
[----:B--2---:R0:W-:Y:S04]  /*95e10*/  STL.64 [R1+0x73a8], R20 ;  /* 0x0073a81401007387 */ /* 0x0041e80000100a00 */
[----:B------:R-:W2:Y:S04]  /*95e20*/  LDL R12, [R1+0x30] ;  /* 0x00003000010c7983 */ /* 0x000ea80000100800 */
[----:B------:R-:W3:Y:S04]  /*95e30*/  LDL.LU R0, [R1+0x74f0] ;  /* 0x0074f00001007983 */ /* 0x000ee80000300800 */
[----:B-1----:R-:W4:Y:S04]  /*95e40*/  LDL.64 R14, [R1+0x38] ;  /* 0x00003800010e7983 */ /* 0x002f280000100a00 */
[----:B----4-:R1:W-:Y:S04]  /*95e50*/  STL.64 [R1+0x73d0], R14 ;  /* 0x0073d00e01007387 */ /* 0x0103e80000100a00 */
[----:B--2---:R-:W-:Y:S04]  /*95e60*/  STL.64 [R1+0x73c8], R12 ;  /* 0x0073c80c01007387 */ /* 0x004fe80000100a00 */
[----:B0-----:R-:W2:Y:S04]  /*95e70*/  LDL.LU R20, [R1+0xa80] ;  /* 0x000a800001147983 */ /* 0x001ea80000300800 */
[----:B------:R-:W2:Y:S04]  /*95e80*/  LDL.LU R21, [R1+0xa84] ;  /* 0x000a840001157983 */ /* 0x000ea80000300800 */
[----:B------:R-:W4:Y:S04]  /*95e90*/  LDL.LU R22, [R1+0xa88] ;  /* 0x000a880001167983 */ /* 0x000f280000300800 */
[----:B------:R-:W4:Y:S04]  /*95ea0*/  LDL.LU R23, [R1+0xa8c] ;  /* 0x000a8c0001177983 */ /* 0x000f280000300800 */
[----:B-1----:R-:W2:Y:S01]  /*95eb0*/  LDL R14, [R1+0x40] ;  /* 0x00004000010e7983 */ /* 0x002ea20000100800 */
[----:B---3--:R-:W-:-:S03]  /*95ec0*/  IMAD.MOV.U32 R15, RZ, RZ, R0 ;  /* 0x000000ffff0f7224 */ /* 0x008fc600078e0000 */
[----:B------:R-:W3:Y:S04]  /*95ed0*/  LDL.LU R0, [R1+0x74ec] ;  /* 0x0074ec0001007983 */ /* 0x000ee80000300800 */
[----:B----4-:R-:W-:Y:S04]  /*95ee0*/  STL.64 [R1+0x73c0], R22 ;  /* 0x0073c01601007387 */ /* 0x010fe80000100a00 */
[----:B--2---:R0:W-:Y:S04]  /*95ef0*/  STL.64 [R1+0x73b8], R20 ;  /* 0x0073b81401007387 */ /* 0x0041e80000100a00 */
[----:B0-----:R-:W2:Y:S04]  /*95f00*/  LDL.LU R20, [R1+0xaa0] ;  /* 0x000aa00001147983 */ /* 0x001ea80000300800 */
[----:B------:R-:W2:Y:S04]  /*95f10*/  LDL.LU R21, [R1+0xaa4] ;  /* 0x000aa40001157983 */ /* 0x000ea80000300800 */
[----:B------:R-:W4:Y:S04]  /*95f20*/  LDL.LU R22, [R1+0xaa8] ;  /* 0x000aa80001167983 */ /* 0x000f280000300800 */
[----:B------:R-:W4:Y:S04]  /*95f30*/  LDL.LU R23, [R1+0xaac] ;  /* 0x000aac0001177983 */ /* 0x000f280000300800 */
[----:B------:R-:W2:Y:S04]  /*95f40*/  LDL.64 R12, [R1+0x48] ;  /* 0x00004800010c7983 */ /* 0x000ea80000100a00 */
[----:B------:R3:W-:Y:S02]  /*95f50*/  STL.64 [R1+0x7400], R14 ;  /* 0x0074000e01007387 */ /* 0x0007e40000100a00 */
[----:B---3--:R-:W-:-:S02]  /*95f60*/  IMAD.MOV.U32 R15, RZ, RZ, R0 ;  /* 0x000000ffff0f7224 */ /* 0x008fc400078e0000 */
[----:B--2---:R-:W-:Y:S04]  /*95f70*/  STL.64 [R1+0x73f8], R12 ;  /* 0x0073f80c01007387 */ /* 0x004fe80000100a00 */
[----:B----4-:R-:W-:Y:S04]  /*95f80*/  STL.64 [R1+0x73e0], R22 ;  /* 0x0073e01601007387 */ /* 0x010fe80000100a00 */
[----:B------:R0:W-:Y:S04]  /*95f90*/  STL.64 [R1+0x73d8], R20 ;  /* 0x0073d81401007387 */ /* 0x0001e80000100a00 */
[----:B0-----:R-:W2:Y:S04]  /*95fa0*/  LDL.LU R20, [R1+0xad0] ;  /* 0x000ad00001147983 */ /* 0x001ea80000300800 */
[----:B------:R-:W2:Y:S04]  /*95fb0*/  LDL.LU R21, [R1+0xad4] ;  /* 0x000ad40001157983 */ /* 0x000ea80000300800 */
[----:B------:R-:W3:Y:S04]  /*95fc0*/  LDL.LU R22, [R1+0xad8] ;  /* 0x000ad80001167983 */ /* 0x000ee80000300800 */
[----:B------:R-:W3:Y:S04]  /*95fd0*/  LDL.LU R23, [R1+0xadc] ;  /* 0x000adc0001177983 */ /* 0x000ee80000300800 */
[----:B------:R-:W4:Y:S04]  /*95fe0*/  LDL R14, [R1+0x50] ;  /* 0x00005000010e7983 */ /* 0x000f280000100800 */
[----:B------:R-:W2:Y:S04]  /*95ff0*/  LDL.LU R0, [R1+0x74e8] ;  /* 0x0074e80001007983 */ /* 0x000ea80000300800 */
[----:B------:R-:W3:Y:S04]  /*96000*/  LDL.64 R12, [R1+0x58] ;  /* 0x00005800010c7983 */ /* 0x000ee80000100a00 */
        /* <DEDUP_REMOVED lines=8> */
[----:B------:R-:W4:Y:S01]  /*96090*/  LDL R14, [R1+0x60] ;  /* 0x00006000010e7983 */ /* 0x000f220000100800 */
        /* <DEDUP_REMOVED lines=21> */
[----:B------:R-:W2:Y:S01]  /*961f0*/  LDL R12, [R1+0x78] ;  /* 0x00007800010c7983 */ /* 0x000ea20000100800 */
        /* <DEDUP_REMOVED lines=10> */
[----:B----4-:R-:W-:Y:S04]  /*962a0*/  STL.64 [R1+0x74a8], R14 ;  /* 0x0074a80e01007387 */ /* 0x010fe80000100a00 */
[----:B------:R-:W-:Y:S04]  /*962b0*/  STL.64 [R1+0x74a0], R12 ;  /* 0x0074a00c01007387 */ /* 0x000fe80000100a00 */
        /* <DEDUP_REMOVED lines=35> */
[----:B------:R-:W-:-:S03]  /*964f0*/  IMAD.MOV.U32 R13, RZ, RZ, R0 ;  /* 0x000000ffff0d7224 */ /* 0x000fc600078e0000 */
        /* <DEDUP_REMOVED lines=18> */
[----:B----4-:R-:W-:Y:S03]  /*96620*/  HMMA.16816.F32 R12, R4, R12, R20 ;  /* 0x0000000c040c723c */ /* 0x010fe60000001814 */
[----:B------:R-:W4:Y:S04]  /*96630*/  LDL.LU.64 R22, [R1+0x74d0] ;  /* 0x0074d00001167983 */ /* 0x000f280000300a00 */
[----:B------:R-:W4:-:S15]  /*96640*/  LDL.LU.64 R20, [R1+0x74c8] ;  /* 0x0074c80001147983 */ /* 0x000f1e0000300a00 */
[----:B------:R-:W-:-:S01]  /*96650*/  NOP ;  /* 0x0000000000007918 */ /* 0x000fc20000000000 */
        /* <DEDUP_REMOVED lines=9> */
[----:B0-----:R-:W4:Y:S04]  /*966f0*/  LDL.LU.64 R14, [R1+0x74a8] ;  /* 0x0074a800010e7983 */ /* 0x001f280000300a00 */
[----:B------:R-:W2:Y:S01]  /*96700*/  LDL.LU.64 R12, [R1+0x74a0] ;  /* 0x0074a000010c7983 */ /* 0x000ea20000300a00 */
[----:B----4-:R-:W-:-:S15]  /*96710*/  HMMA.16816.F32 R20, R4, R14, R20 ;  /* 0x0000000e0414723c */ /* 0x010fde0000001814 */
[----:B------:R-:W-:-:S08]  /*96720*/  NOP ;  /* 0x0000000000007918 */ /* 0x000fd00000000000 */
[----:B------:R-:W-:Y:S04]  /*96730*/  STL.64 [R1+0xa40], R20 ;  /* 0x000a401401007387 */ /* 0x000fe80000100a00 */
[----:B------:R0:W-:Y:S04]  /*96740*/  STL.64 [R1+0xa48], R22 ;  /* 0x000a481601007387 */ /* 0x0001e80000100a00 */
[----:B0-----:R-:W2:Y:S04]  /*96750*/  LDL.LU.64 R22, [R1+0x7498] ;  /* 0x0074980001167983 */ /* 0x001ea80000300a00 */
[----:B------:R-:W2:Y:S01]  /*96760*/  LDL.LU.64 R20, [R1+0x7490] ;  /* 0x0074900001147983 */ /* 0x000ea20000300a00 */
[----:B------:R-:W-:-:S05]  /*96770*/  IMAD.MOV.U32 R0, RZ, RZ, R15 ;  /* 0x000000ffff007224 */ /* 0x000fca00078e000f */
        /* <DEDUP_REMOVED lines=28> */
[----:B0-----:R-:W4:Y:S04]  /*96940*/  LDL.LU.64 R14, [R1+0x7430] ;  /* 0x00743000010e7983 */ /* 0x001f280000300a00 */
[----:B------:R-:W2:Y:S02]  /*96950*/  LDL.LU.64 R12, [R1+0x7428] ;  /* 0x00742800010c7983 */ /* 0x000ea40000300a00 */
[----:B--2---:R-:W-:-:S15]  /*96960*/  HMMA.16816.F32 R20, R4, R12, R20 ;  /* 0x0000000c0414723c */ /* 0x004fde0000001814 */
[----:B------:R-:W-:-:S08]  /*96970*/  NOP ;  /* 0x0000000000007918 */ /* 0x000fd00000000000 */
[----:B------:R-:W-:Y:S04]  /*96980*/  STL.64 [R1+0x9a0], R20 ;  /* 0x0009a01401007387 */ /* 0x000fe80000100a00 */
[----:B------:R0:W-:Y:S04]  /*96990*/  STL.64 [R1+0x9a8], R22 ;  /* 0x0009a81601007387 */ /* 0x0001e80000100a00 */
[----:B0-----:R-:W4:Y:S04]  /*969a0*/  LDL.LU.64 R22, [R1+0x7420] ;  /* 0x0074200001167983 */ /* 0x001f280000300a00 */
[----:B------:R-:W4:Y:S01]  /*969b0*/  LDL.LU.64 R20, [R1+0x7418] ;  /* 0x0074180001147983 */ /* 0x000f220000300a00 */
[----:B------:R-:W-:-:S05]  /*969c0*/  IMAD.MOV.U32 R0, RZ, RZ, R13 ;  /* 0x000000ffff007224 */ /* 0x000fca00078e000d */
[----:B------:R-:W-:Y:S01]  /*969d0*/  STL [R1+0x7274], R0 ;  /* 0x0072740001007387 */ /* 0x000fe20000100800 */
[----:B----4-:R-:W-:Y:S03]  /*969e0*/  HMMA.16816.F32 R12, R4, R14, R20 ;  /* 0x0000000e040c723c */ /* 0x010fe60000001814 */
[----:B------:R-:W2:Y:S04]  /*969f0*/  LDL.LU.64 R22, [R1+0x7410] ;  /* 0x0074100001167983 */ /* 0x000ea80000300a00 */
[----:B------:R-:W2:-:S15]  /*96a00*/  LDL.LU.64 R20, [R1+0x7408] ;  /* 0x0074080001147983 */ /* 0x000e9e0000300a00 */
[----:B------:R-:W-:-:S01]  /*96a10*/  NOP ;  /* 0x0000000000007918 */ /* 0x000fc20000000000 */
        /* <DEDUP_REMOVED lines=18> */
[----:B0-----:R-:W2:Y:S04]  /*96b40*/  LDL.LU.64 R14, [R1+0x73d0] ;  /* 0x0073d000010e7983 */ /* 0x001ea80000300a00 */
[----:B------:R-:W4:Y:S01]  /*96b50*/  LDL.LU.64 R12, [R1+0x73c8] ;  /* 0x0073c800010c7983 */ /* 0x000f220000300a00 */
[----:B--2---:R-:W-:-:S15]  /*96b60*/  HMMA.16816.F32 R20, R4, R14, R20 ;  /* 0x0000000e0414723c */ /* 0x004fde0000001814 */
[----:B------:R-:W-:-:S08]  /*96b70*/  NOP ;  /* 0x0000000000007918 */ /* 0x000fd00000000000 */
[----:B------:R-:W-:Y:S04]  /*96b80*/  STL.64 [R1+0x930], R20 ;  /* 0x0009301401007387 */ /* 0x000fe80000100a00 */
[----:B------:R0:W-:Y:S04]  /*96b90*/  STL.64 [R1+0x938], R22 ;  /* 0x0009381601007387 */ /* 0x0001e80000100a00 */
[----:B0-----:R-:W4:Y:S04]  /*96ba0*/  LDL.LU.64 R22, [R1+0x73c0] ;  /* 0x0073c00001167983 */ /* 0x001f280000300a00 */
[----:B------:R-:W4:Y:S01]  /*96bb0*/  LDL.LU.64 R20, [R1+0x73b8] ;  /* 0x0073b80001147983 */ /* 0x000f220000300a00 */
[----:B------:R-:W-:-:S02]  /*96bc0*/  IMAD.MOV.U32 R0, RZ, RZ, R15 ;  /* 0x000000ffff007224 */ /* 0x000fc400078e000f */
[----:B----4-:R-:W-:Y:S01]  /*96bd0*/  HMMA.16816.F32 R12, R4, R12, R20 ;  /* 0x0000000c040c723c */ /* 0x010fe20000001814 */
[----:B------:R-:W2:Y:S04]  /*96be0*/  LDL.LU.64 R22, [R1+0x73b0] ;  /* 0x0073b00001167983 */ /* 0x000ea80000300a00 */
[----:B------:R-:W2:-:S15]  /*96bf0*/  LDL.LU.64 R20, [R1+0x73a8] ;  /* 0x0073a80001147983 */ /* 0x000e9e0000300a00 */
[----:B------:R-:W-:-:S03]  /*96c00*/  NOP ;  /* 0x0000000000007918 */ /* 0x000fc60000000000 */
        /* <DEDUP_REMOVED lines=11> */
[C---:B--2---:R-:W-:Y:S06]  /*96cc0*/  HMMA.16816.F32 R20, R4.reuse, R12, R20 ;  /* 0x0000000c0414723c */ /* 0x044fec0000001814 */
[----:B----4-:R-:W-:-:S15]  /*96cd0*/  HMMA.16816.F32 R12, R4, R14, R16 ;  /* 0x0000000e040c723c */ /* 0x010fde0000001810 */
[----:B------:R-:W-:-:S02]  /*96ce0*/  NOP ;  /* 0x0000000000007918 */ /* 0x000fc40000000000 */
[----:B------:R-:W-:Y:S04]  /*96cf0*/  STL.64 [R1+0x900], R20 ;  /* 0x0009001401007387 */ /* 0x000fe80000100a00 */
[----:B------:R0:W-:Y:S04]  /*96d00*/  STL.64 [R1+0x908], R22 ;  /* 0x0009081601007387 */ /* 0x0001e80000100a00 */
[----:B0-----:R-:W2:Y:S04]  /*96d10*/  LDL.LU.64 R22, [R1+0x7378] ;  /* 0x0073780001167983 */ /* 0x001ea80000300a00 */
[----:B------:R-:W2:Y:S04]  /*96d20*/  LDL.LU.64 R20, [R1+0x7370] ;  /* 0x0073700001147983 */ /* 0x000ea80000300a00 */
[----:B------:R-:W4:Y:S04]  /*96d30*/  LDL.LU.64 R18, [R1+0x7368] ;  /* 0x0073680001127983 */ /* 0x000f280000300a00 */
[----:B------:R-:W2:Y:S04]  /*96d40*/  LDL.LU.64 R16, [R1+0x7360] ;  /* 0x0073600001107983 */ /* 0x000ea80000300a00 */
[----:B------:R-:W-:Y:S04]  /*96d50*/  STL.64 [R1+0x8f0], R12 ;  /* 0x0008f00c01007387 */ /* 0x000fe80000100a00 */
[----:B------:R0:W-:Y:S04]  /*96d60*/  STL.64 [R1+0x8f8], R14 ;  /* 0x0008f80e01007387 */ /* 0x0001e80000100a00 */
[----:B0-----:R-:W4:Y:S04]  /*96d70*/  LDL.LU.64 R14, [R1+0x7358] ;  /* 0x00735800010e7983 */ /* 0x001f280000300a00 */
[----:B------:R-:W4:Y:S01]  /*96d80*/  LDL.LU.64 R12, [R1+0x7350] ;  /* 0x00735000010c7983 */ /* 0x000f220000300a00 */
        /* <DEDUP_REMOVED lines=8> */
[----:B------:R-:W2:Y:S01]  /*96e10*/  LDL.LU.64 R12, [R1+0x7330] ;  /* 0x00733000010c7983 */ /* 0x000ea20000300a00 */
[C---:B---3--:R-:W-:Y:S03]  /*96e20*/  HMMA.16816.F32 R24, R4.reuse, R28, R24 ;  /* 0x0000001c0418723c */ /* 0x048fe60000001818 */
[----:B------:R-:W-:Y:S04]  /*96e30*/  STL.64 [R1+0x8c0], R16 ;  /* 0x0008c01001007387 */ /* 0x000fe80000100a00 */
[----:B------:R0:W-:Y:S04]  /*96e40*/  STL.64 [R1+0x8c8], R18 ;  /* 0x0008c81201007387 */ /* 0x0001e80000100a00 */
[----:B0-----:R-:W3:Y:S04]  /*96e50*/  LDL.LU.64 R18, [R1+0x7328] ;  /* 0x0073280001127983 */ /* 0x001ee80000300a00 */
[----:B------:R-:W3:Y:S01]  /*96e60*/  LDL.LU.64 R16, [R1+0x7320] ;  /* 0x0073200001107983 */ /* 0x000ee20000300a00 */
        /* <DEDUP_REMOVED lines=8> */
[----:B0-----:R-:W3:Y:S04]  /*96ef0*/  LDL.LU.64 R26, [R1+0x7308] ;  /* 0x00730800011a7983 */ /* 0x001ee80000300a00 */
[----:B------:R-:W4:Y:S04]  /*96f00*/  LDL.LU.64 R24, [R1+0x7300] ;  /* 0x0073000001187983 */ /* 0x000f280000300a00 */
[----:B------:R0:W-:Y:S04]  /*96f10*/  STL.64 [R1+0x71f8], R28 ;  /* 0x0071f81c01007387 */ /* 0x0001e80000100a00 */
[----:B0-----:R-:W2:Y:S01]  /*96f20*/  LDL.LU.64 R28, [R1+0x98] ;  /* 0x00009800011c7983 */ /* 0x001ea20000300a00 */
[C---:B---3--:R-:W-:Y:S06]  /*96f30*/  HMMA.16816.F32 R16, R4.reuse, R26, R16 ;  /* 0x0000001a0410723c */ /* 0x048fec0000001810 */
[----:B----4-:R-:W-:-:S15]  /*96f40*/  HMMA.16816.F32 R8, R4, R24, R8 ;  /* 0x000000180408723c */ /* 0x010fde0000001808 */
[----:B------:R-:W-:-:S02]  /*96f50*/  NOP ;  /* 0x0000000000007918 */ /* 0x000fc40000000000 */
[----:B------:R0:W-:Y:S04]  /*96f60*/  STL.64 [R1+0x880], R16 ;  /* 0x0008801001007387 */ /* 0x0001e80000100a00 */
[----:B------:R-:W-:Y:S04]  /*96f70*/  STL.64 [R1+0x888], R18 ;  /* 0x0008881201007387 */ /* 0x000fe80000100a00 */
[----:B------:R-:W3:Y:S04]  /*96f80*/  LDL.LU R12, [R1+0x1900] ;  /* 0x00190000010c7983 */ /* 0x000ee80000300800 */
[----:B0-----:R-:W4:Y:S04]  /*96f90*/  LDL.LU R16, [R1+0x18fc] ;  /* 0x0018fc0001107983 */ /* 0x001f280000300800 */
[----:B------:R-:W-:Y:S04]  /*96fa0*/  STL.64 [R1+0x870], R8 ;  /* 0x0008700801007387 */ /* 0x000fe80000100a00 */
[----:B------:R-:W-:Y:S04]  /*96fb0*/  STL.64 [R1+0x878], R10 ;  /* 0x0008780a01007387 */ /* 0x000fe80000100a00 */
[----:B------:R-:W3:Y:S04]  /*96fc0*/  LDL.LU R13, [R1+0x1908] ;  /* 0x00190800010d7983 */ /* 0x000ee80000300800 */
[----:B------:R-:W-:Y:S04]  /*96fd0*/  STL.64 [R1+0x72c8], R14 ;  /* 0x0072c80e01007387 */ /* 0x000fe80000100a00 */
[----:B---3--:R0:W-:Y:S04]  /*96fe0*/  STL.64 [R1+0x72c0], R12 ;  /* 0x0072c00c01007387 */ /* 0x0081e80000100a00 */
[----:B0-----:R-:W3:Y:S04]  /*96ff0*/  LDL.LU R12, [R1+0x5d0] ;  /* 0x0005d000010c7983 */ /* 0x001ee80000300800 */
[----:B------:R-:W3:Y:S04]  /*97000*/  LDL.LU R13, [R1+0x5d4] ;  /* 0x0005d400010d7983 */ /* 0x000ee80000300800 */
[----:B------:R-:W2:Y:S04]  /*97010*/  LDL.LU R14, [R1+0x5d8] ;  /* 0x0005d800010e7983 */ /* 0x000ea80000300800 */
[----:B------:R-:W2:Y:S04]  /*97020*/  LDL.LU R15, [R1+0x5dc] ;  /* 0x0005dc00010f7983 */ /* 0x000ea80000300800 */
[----:B------:R-:W4:Y:S04]  /*97030*/  LDL.LU R8, [R1+0x630] ;  /* 0x0006300001087983 */ /* 0x000f280000300800 */
[----:B------:R-:W4:Y:S04]  /*97040*/  LDL.LU R9, [R1+0x634] ;  /* 0x0006340001097983 */ /* 0x000f280000300800 */
[----:B------:R-:W3:Y:S04]  /*97050*/  LDL.LU R10, [R1+0x638] ;  /* 0x00063800010a7983 */ /* 0x000ee80000300800 */
[----:B------:R-:W3:Y:S04]  /*97060*/  LDL.LU R11, [R1+0x63c] ;  /* 0x00063c00010b7983 */ /* 0x000ee80000300800 */
[----:B---3--:R-:W-:Y:S04]  /*97070*/  STL.64 [R1+0x72f8], R10 ;  /* 0x0072f80a01007387 */ /* 0x008fe80000100a00 */
[----:B----4-:R0:W-:Y:S04]  /*97080*/  STL.64 [R1+0x72f0], R8 ;  /* 0x0072f00801007387 */ /* 0x0101e80000100a00 */
[----:B0-----:R-:W3:Y:S04]  /*97090*/  LDL.LU R8, [R1+0x650] ;  /* 0x0006500001087983 */ /* 0x001ee80000300800 */
[----:B------:R-:W3:Y:S04]  /*970a0*/  LDL.LU R9, [R1+0x654] ;  /* 0x0006540001097983 */ /* 0x000ee80000300800 */
[----:B------:R-:W3:Y:S04]  /*970b0*/  LDL.LU R10, [R1+0x658] ;  /* 0x00065800010a7983 */ /* 0x000ee80000300800 */
[----:B------:R-:W3:Y:S04]  /*970c0*/  LDL.LU R11, [R1+0x65c] ;  /* 0x00065c00010b7983 */ /* 0x000ee80000300800 */
[----:B--2---:R-:W-:Y:S04]  /*970d0*/  STL.64 [R1+0x72d8], R14 ;  /* 0x0072d80e01007387 */ /* 0x004fe80000100a00 */
[----:B------:R0:W-:Y:S04]  /*970e0*/  STL.64 [R1+0x72d0], R12 ;  /* 0x0072d00c01007387 */ /* 0x0001e80000100a00 */
[----:B0-----:R-:W2:Y:S04]  /*970f0*/  LDL.LU R12, [R1+0x600] ;  /* 0x00060000010c7983 */ /* 0x001ea80000300800 */
[----:B------:R-:W2:Y:S04]  /*97100*/  LDL.LU R13, [R1+0x604] ;  /* 0x00060400010d7983 */ /* 0x000ea80000300800 */
[----:B------:R-:W2:Y:S04]  /*97110*/  LDL.LU R14, [R1+0x608] ;  /* 0x00060800010e7983 */ /* 0x000ea80000300800 */
[----:B------:R-:W2:Y:S04]  /*97120*/  LDL.LU R15, [R1+0x60c] ;  /* 0x00060c00010f7983 */ /* 0x000ea80000300800 */
[----:B------:R-:W4:Y:S04]  /*97130*/  LDL.LU R17, [R1+0x1904] ;  /* 0x0019040001117983 */ /* 0x000f280000300800 */
[----:B------:R-:W4:Y:S04]  /*97140*/  LDL.LU R18, [R1+0x190c] ;  /* 0x00190c0001127983 */ /* 0x000f280000300800 */
[----:B------:R-:W4:Y:S04]  /*97150*/  LDL.LU R19, [R1+0x1914] ;  /* 0x0019140001137983 */ /* 0x000f280000300800 */
[----:B------:R-:W-:Y:S04]  /*97160*/  STL.64 [R1+0x7100], R26 ;  /* 0x0071001a01007387 */ /* 0x000fe80000100a00 */
        /* <DEDUP_REMOVED lines=33> */
[----:B------:R-:W4:Y:S02]  /*97380*/  LDL.LU.64 R8, [R1+0x72e0] ;  /* 0x0072e00001087983 */ /* 0x000f240000300a00 */
        /* <DEDUP_REMOVED lines=11> */
[----:B------:R-:W4:Y:S04]  /*97440*/  LDL.LU.64 R12, [R1+0x72c0] ;  /* 0x0072c000010c7983 */ /* 0x000f280000300a00 */
[----:B------:R0:W-:Y:S04]  /*97450*/  STL.64 [R1+0x70c0], R10 ;  /* 0x0070c00a01007387 */ /* 0x0001e80000100a00 */
[----:B0-----:R-:W2:Y:S04]  /*97460*/  LDL.64 R10, [R1+0xa8] ;  /* 0x0000a800010a7983 */ /* 0x001ea80000100a00 */
[----:B------:R3:W-:Y:S02]  /*97470*/  STL.64 [R1+0x70b8], R8 ;  /* 0x0070b80801007387 */ /* 0x0007e40000100a00 */
[----:B---3--:R-:W-:-:S02]  /*97480*/  IMAD.MOV.U32 R8, RZ, RZ, R14 ;  /* 0x000000ffff087224 */ /* 0x008fc400078e000e */
[----:B------:R-:W-:Y:S01]  /*97490*/  IMAD.MOV.U32 R9, RZ, RZ, R15 ;  /* 0x000000ffff097224 */ /* 0x000fe200078e000f */
[----:B------:R-:W3:Y:S04]  /*974a0*/  LDL.LU R14, [R1+0x72bc] ;  /* 0x0072bc00010e7983 */ /* 0x000ee80000300800 */
[----:B------:R-:W3:Y:S01]  /*974b0*/  LDL.LU R15, [R1+0x72b8] ;  /* 0x0072b800010f7983 */ /* 0x000ee20000300800 */
[----:B----4-:R-:W-:Y:S02]  /*974c0*/  IMAD R16, R16, 0x100, R12 ;  /* 0x0000010010107824 */ /* 0x010fe400078e020c */
[----:B------:R-:W-:Y:S01]  /*974d0*/  IMAD R17, R17, 0x100, R13 ;  /* 0x0000010011117824 */ /* 0x000fe200078e020d */
[----:B------:R-:W2:Y:S04]  /*974e0*/  LDL.LU R12, [R1+0x72b4] ;  /* 0x0072b400010c7983 */ /* 0x000ea80000300800 */
[----:B------:R-:W2:Y:S02]  /*974f0*/  LDL.LU R13, [R1+0x72b0] ;  /* 0x0072b000010d7983 */ /* 0x000ea40000300800 */
[----:B--2---:R-:W-:-:S15]  /*97500*/  HMMA.16816.F32 R24, R4, R12, R24 ;  /* 0x0000000c0418723c */ /* 0x004fde0000001818 */
[----:B------:R-:W-:-:S08]  /*97510*/  NOP ;  /* 0x0000000000007918 */ /* 0x000fd00000000000 */
[----:B------:R-:W-:Y:S04]  /*97520*/  STL.64 [R1+0x810], R24 ;  /* 0x0008101801007387 */ /* 0x000fe80000100a00 */
[----:B------:R0:W-:Y:S04]  /*97530*/  STL.64 [R1+0x818], R26 ;  /* 0x0008181a01007387 */ /* 0x0001e80000100a00 */
[----:B0-----:R-:W3:Y:S04]  /*97540*/  LDL.LU.64 R26, [R1+0x72a8] ;  /* 0x0072a800011a7983 */ /* 0x001ee80000300a00 */
[----:B------:R-:W3:Y:S04]  /*97550*/  LDL.LU.64 R24, [R1+0x72a0] ;  /* 0x0072a00001187983 */ /* 0x000ee80000300a00 */
[----:B------:R0:W-:Y:S04]  /*97560*/  STL [R1+0x7098], R12 ;  /* 0x0070980c01007387 */ /* 0x0001e80000100800 */
[----:B0-----:R-:W2:Y:S04]  /*97570*/  LDL.LU R12, [R1+0x1918] ;  /* 0x00191800010c7983 */ /* 0x001ea80000300800 */
[----:B------:R0:W-:Y:S04]  /*97580*/  STL [R1+0x7094], R13 ;  /* 0x0070940d01007387 */ /* 0x0001e80000100800 */
[----:B0-----:R-:W4:Y:S01]  /*97590*/  LDL.LU R13, [R1+0x1910] ;  /* 0x00191000010d7983 */ /* 0x001f220000300800 */
[----:B---3--:R-:W-:-:S15]  /*975a0*/  HMMA.16816.F32 R24, R4, R14, R24 ;  /* 0x0000000e0418723c */ /* 0x008fde0000001818 */
[----:B------:R-:W-:-:S08]  /*975b0*/  NOP ;  /* 0x0000000000007918 */ /* 0x000fd00000000000 */
[----:B------:R-:W-:Y:S04]  /*975c0*/  STL.64 [R1+0xa80], R24 ;  /* 0x000a801801007387 */ /* 0x000fe80000100a00 */
[----:B------:R0:W-:Y:S04]  /*975d0*/  STL.64 [R1+0xa88], R26 ;  /* 0x000a881a01007387 */ /* 0x0001e80000100a00 */
[----:B0-----:R-:W3:Y:S04]  /*975e0*/  LDL.LU.64 R26, [R1+0x7298] ;  /* 0x00729800011a7983 */ /* 0x001ee80000300a00 */
[----:B------:R-:W3:Y:S04]  /*975f0*/  LDL.LU.64 R24, [R1+0x7290] ;  /* 0x0072900001187983 */ /* 0x000ee80000300a00 */
[----:B------:R0:W-:Y:S01]  /*97600*/  STL [R1+0x7084], R14 ;  /* 0x0070840e01007387 */ /* 0x0001e20000100800 */
[----:B--2---:R-:W-:-:S03]  /*97610*/  IMAD R19, R19, 0x100, R12 ;  /* 0x0000010013137824 */ /* 0x004fc600078e020c */
[----:B------:R1:W-:Y:S01]  /*97620*/  STL [R1+0x7080], R15 ;  /* 0x0070800f01007387 */ /* 0x0003e20000100800 */
[----:B----4-:R-:W-:-:S03]  /*97630*/  IMAD R18, R18, 0x100, R13 ;  /* 0x0000010012127824 */ /* 0x010fc600078e020d */
[----:B------:R-:W2:Y:S04]  /*97640*/  LDL.LU R12, [R1+0x4f0] ;  /* 0x0004f000010c7983 */ /* 0x000ea80000300800 */
[----:B------:R-:W2:Y:S04]  /*97650*/  LDL.LU R13, [R1+0x4f4] ;  /* 0x0004f400010d7983 */ /* 0x000ea80000300800 */
[----:B0-----:R-:W2:Y:S04]  /*97660*/  LDL.LU R14, [R1+0x4f8] ;  /* 0x0004f800010e7983 */ /* 0x001ea80000300800 */
[----:B-1----:R-:W2:Y:S01]  /*97670*/  LDL.LU R15, [R1+0x4fc] ;  /* 0x0004fc00010f7983 */ /* 0x002ea20000300800 */
[----:B---3--:R-:W-:-:S15]  /*97680*/  HMMA.16816.F32 R24, R4, R20, R24 ;  /* 0x000000140418723c */ /* 0x008fde0000001818 */
[----:B------:R-:W-:-:S08]  /*97690*/  NOP ;  /* 0x0000000000007918 */ /* 0x000fd00000000000 */
[----:B------:R-:W-:Y:S04]  /*976a0*/  STL.64 [R1+0xa60], R24 ;  /* 0x000a601801007387 */ /* 0x000fe80000100a00 */
[----:B------:R0:W-:Y:S04]  /*976b0*/  STL.64 [R1+0xa68], R26 ;  /* 0x000a681a01007387 */ /* 0x0001e80000100a00 */
[----:B0-----:R-:W3:Y:S04]  /*976c0*/  LDL.LU.64 R26, [R1+0x7288] ;  /* 0x00728800011a7983 */ /* 0x001ee80000300a00 */
[----:B------:R-:W3:Y:S04]  /*976d0*/  LDL.LU.64 R24, [R1+0x7280] ;  /* 0x0072800001187983 */ /* 0x000ee80000300a00 */
[----:B------:R-:W-:Y:S04]  /*976e0*/  STL.64 [R1+0x70e0], R22 ;  /* 0x0070e01601007387 */ /* 0x000fe80000100a00 */
[----:B------:R0:W-:Y:S04]  /*976f0*/  STL.64 [R1+0x70d8], R20 ;  /* 0x0070d81401007387 */ /* 0x0001e80000100a00 */
[----:B0-----:R-:W4:Y:S04]  /*97700*/  LDL.LU R20, [R1+0x520] ;  /* 0x0005200001147983 */ /* 0x001f280000300800 */
[----:B------:R-:W4:Y:S04]  /*97710*/  LDL.LU R21, [R1+0x524] ;  /* 0x0005240001157983 */ /* 0x000f280000300800 */
[----:B------:R-:W4:Y:S04]  /*97720*/  LDL.LU R22, [R1+0x528] ;  /* 0x0005280001167983 */ /* 0x000f280000300800 */
[----:B------:R-:W4:Y:S01]  /*97730*/  LDL.LU R23, [R1+0x52c] ;  /* 0x00052c0001177983 */ /* 0x000f220000300800 */
[----:B------:R-:W-:-:S02]  /*97740*/  F2FP.F16.E5M2.UNPACK_B R16, R16 ;  /* 0x00000010ff10723e */ /* 0x000fc400020004ff */
[----:B------:R-:W-:Y:S02]  /*97750*/  F2FP.F16.E5M2.UNPACK_B R17, R17 ;  /* 0x00000011ff11723e */ /* 0x000fe400020004ff */
[----:B------:R-:W-:Y:S02]  /*97760*/  F2FP.F16.E5M2.UNPACK_B R18, R18 ;  /* 0x00000012ff12723e */ /* 0x000fe400020004ff */
[----:B------:R-:W-:Y:S01]  /*97770*/  F2FP.F16.E5M2.UNPACK_B R19, R19 ;  /* 0x00000013ff13723e */ /* 0x000fe200020004ff */
[----:B----4-:R-:W-:Y:S06]  /*97780*/  HMMA.16816.F32 R20, R4, R8, R20 ;  /* 0x000000080414723c */ /* 0x010fec0000001814 */
[----:B--2---:R-:W-:Y:S07]  /*97790*/  HMMA.16816.F32 R4, R16, R10, R12 ;  /* 0x0000000a1004723c */ /* 0x004fee000000180c */
[----:B------:R-:W-:-:S02]  /*977a0*/  IMAD.MOV.U32 R14, RZ, RZ, R11 ;  /* 0x000000ffff0e7224 */ /* 0x000fc400078e000b */
[----:B---3--:R-:W-:Y:S08]  /*977b0*/  HMMA.16816.F32 R8, R16, R28, R24 ;  /* 0x0000001c1008723c */ /* 0x008ff00000001818 */
[----:B------:R-:W-:Y:S04]  /*977c0*/  STL.64 [R1+0x7f0], R20 ;  /* 0x0007f01401007387 */ /* 0x000fe80000100a00 */
[----:B------:R-:W-:Y:S04]  /*977d0*/  STL.64 [R1+0x7f8], R22 ;  /* 0x0007f81601007387 */ /* 0x000fe80000100a00 */
[----:B------:R-:W-:Y:S04]  /*977e0*/  STL [R1+0x7088], R14 ;  /* 0x0070880e01007387 */ /* 0x000fe80000100800 */
[----:B------:R-:W-:Y:S04]  /*977f0*/  STL.64 [R1+0x7d0], R4 ;  /* 0x0007d00401007387 */ /* 0x000fe80000100a00 */
[----:B------:R-:W-:Y:S04]  /*97800*/  STL.64 [R1+0x7d8], R6 ;  /* 0x0007d80601007387 */ /* 0x000fe80000100a00 */
[----:B------:R0:W-:Y:S04]  /*97810*/  STL.64 [R1+0x7c0], R8 ;  /* 0x0007c00801007387 */ /* 0x0001e80000100a00 */
[----:B------:R1:W-:Y:S04]  /*97820*/  STL.64 [R1+0x7c8], R10 ;  /* 0x0007c80a01007387 */ /* 0x0003e80000100a00 */
[----:B0-----:R-:W2:Y:S04]  /*97830*/  LDL.LU R8, [R1+0x3f0] ;  /* 0x0003f00001087983 */ /* 0x001ea80000300800 */
[----:B------:R-:W2:Y:S04]  /*97840*/  LDL.LU R9, [R1+0x3f4] ;  /* 0x0003f40001097983 */ /* 0x000ea80000300800 */
[----:B-1----:R-:W3:Y:S04]  /*97850*/  LDL.LU R10, [R1+0x3f8] ;  /* 0x0003f800010a7983 */ /* 0x002ee80000300800 */
[----:B------:R-:W3:Y:S01]  /*97860*/  LDL.LU R11, [R1+0x3fc] ;  /* 0x0003fc00010b7983 */ /* 0x000ee20000300800 */
[----:B------:R-:W-:-:S03]  /*97870*/  IMAD.MOV.U32 R25, RZ, RZ, R0 ;  /* 0x000000ffff197224 */ /* 0x000fc600078e0000 */
[----:B---3--:R0:W-:Y:S04]  /*97880*/  STL.64 [R1+0x71a0], R10 ;  /* 0x0071a00a01007387 */ /* 0x0081e80000100a00 */
[----:B--2---:R1:W-:Y:S04]  /*97890*/  STL.64 [R1+0x7198], R8 ;  /* 0x0071980801007387 */ /* 0x0043e80000100a00 */
[----:B------:R-:W2:Y:S04]  /*978a0*/  LDL R24, [R1+0x38] ;  /* 0x0000380001187983 */ /* 0x000ea80000100800 */
[----:B------:R-:W0:Y:S04]  /*978b0*/  LDL.LU R0, [R1+0x7278] ;  /* 0x0072780001007983 */ /* 0x000e280000300800 */
[----:B------:R-:W3:Y:S04]  /*978c0*/  LDL.64 R4, [R1+0x40] ;  /* 0x0000400001047983 */ /* 0x000ee80000100a00 */
[----:B------:R-:W4:Y:S04]  /*978d0*/  LDL.LU R20, [R1+0x400] ;  /* 0x0004000001147983 */ /* 0x000f280000300800 */
[----:B------:R-:W4:Y:S04]  /*978e0*/  LDL.LU R21, [R1+0x404] ;  /* 0x0004040001157983 */ /* 0x000f280000300800 */
[----:B------:R-:W2:Y:S04]  /*978f0*/  LDL.LU R22, [R1+0x408] ;  /* 0x0004080001167983 */ /* 0x000ea80000300800 */
[----:B------:R-:W2:Y:S01]  /*97900*/  LDL.LU R23, [R1+0x40c] ;  /* 0x00040c0001177983 */ /* 0x000ea20000300800 */
[----:B0-----:R-:W-:-:S03]  /*97910*/  IMAD.MOV.U32 R11, RZ, RZ, R0 ;  /* 0x000000ffff0b7224 */ /* 0x001fc600078e0000 */
[----:B--2---:R-:W-:Y:S04]  /*97920*/  STL.64 [R1+0x71b0], R22 ;  /* 0x0071b01601007387 */ /* 0x004fe80000100a00 */
[----:B----4-:R0:W-:Y:S04]  /*97930*/  STL.64 [R1+0x71a8], R20 ;  /* 0x0071a81401007387 */ /* 0x0101e80000100a00 */
[----:B------:R-:W2:Y:S04]  /*97940*/  LDL R10, [R1+0x48] ;  /* 0x00004800010a7983 */ /* 0x000ea80000100800 */
[----:B------:R-:W4:Y:S04]  /*97950*/  LDL.LU R0, [R1+0x7274] ;  /* 0x0072740001007983 */ /* 0x000f280000300800 */
[----:B-1----:R-:W3:Y:S04]  /*97960*/  LDL.64 R8, [R1+0x50] ;  /* 0x0000500001087983 */ /* 0x002ee80000100a00 */
[----:B--2---:R1:W-:Y:S04]  /*97970*/  STL.64 [R1+0x71d0], R10 ;  /* 0x0071d00a01007387 */ /* 0x0043e80000100a00 */
[----:B---3--:R-:W-:Y:S04]  /*97980*/  STL.64 [R1+0x71c8], R8 ;  /* 0x0071c80801007387 */ /* 0x008fe80000100a00 */
[----:B0-----:R-:W2:Y:S04]  /*97990*/  LDL.LU R20, [R1+0x420] ;  /* 0x0004200001147983 */ /* 0x001ea80000300800 */
[----:B------:R-:W2:Y:S04]  /*979a0*/  LDL.LU R21, [R1+0x424] ;  /* 0x0004240001157983 */ /* 0x000ea80000300800 */
[----:B------:R-:W3:Y:S04]  /*979b0*/  LDL.LU R22, [R1+0x428] ;  /* 0x0004280001167983 */ /* 0x000ee80000300800 */
[----:B------:R-:W3:Y:S01]  /*979c0*/  LDL.LU R23, [R1+0x42c] ;  /* 0x00042c0001177983 */ /* 0x000ee20000300800 */
[----:B------:R-:W-:-:S02]  /*979d0*/  IMAD.MOV.U32 R15, RZ, RZ, R28 ;  /* 0x000000ffff0f7224 */ /* 0x000fc400078e001c */
[----:B------:R-:W-:Y:S01]  /*979e0*/  IMAD.MOV.U32 R7, RZ, RZ, R29 ;  /* 0x000000ffff077224 */ /* 0x000fe200078e001d */
[----:B-1----:R-:W2:Y:S01]  /*979f0*/  LDL R10, [R1+0x58] ;  /* 0x00005800010a7983 */ /* 0x002ea20000100800 */
[----:B----4-:R-:W-:-:S03]  /*97a00*/  IMAD.MOV.U32 R11, RZ, RZ, R0 ;  /* 0x000000ffff0b7224 */ /* 0x010fc600078e0000 */
[----:B------:R-:W4:Y:S04]  /*97a10*/  LDL.LU R0, [R1+0x7270] ;  /* 0x0072700001007983 */ /* 0x000f280000300800 */
[----:B------:R-:W4:Y:S04]  /*97a20*/  LDL.LU.64 R28, [R1+0x68] ;  /* 0x00006800011c7983 */ /* 0x000f280000300a00 */
[----:B---3--:R-:W-:Y:S04]  /*97a30*/  STL.64 [R1+0x71c0], R22 ;  /* 0x0071c01601007387 */ /* 0x008fe80000100a00 */
[----:B--2---:R0:W-:Y:S04]  /*97a40*/  STL.64 [R1+0x71b8], R20 ;  /* 0x0071b81401007387 */ /* 0x0041e80000100a00 */
[----:B0-----:R-:W2:Y:S04]  /*97a50*/  LDL.LU R20, [R1+0x430] ;  /* 0x0004300001147983 */ /* 0x001ea80000300800 */
[----:B------:R-:W2:Y:S04]  /*97a60*/  LDL.LU R21, [R1+0x434] ;  /* 0x0004340001157983 */ /* 0x000ea80000300800 */
[----:B------:R-:W3:Y:S04]  /*97a70*/  LDL.LU R22, [R1+0x438] ;  /* 0x0004380001167983 */ /* 0x000ee80000300800 */
[----:B------:R-:W3:Y:S04]  /*97a80*/  LDL.LU R23, [R1+0x43c] ;  /* 0x00043c0001177983 */ /* 0x000ee80000300800 */
[----:B------:R-:W4:Y:S04]  /*97a90*/  LDL.64 R8, [R1+0x60] ;  /* 0x0000600001087983 */ /* 0x000f280000100a00 */
[----:B------:R-:W-:Y:S04]  /*97aa0*/  STL.64 [R1+0x7208], R10 ;  /* 0x0072080a01007387 */ /* 0x000fe80000100a00 */
[----:B----4-:R0:W-:Y:S04]  /*97ab0*/  STL.64 [R1+0x7200], R8 ;  /* 0x0072000801007387 */ /* 0x0101e80000100a00 */
[----:B0-----:R-:W4:Y:S04]  /*97ac0*/  LDL.LU R8, [R1+0x460] ;  /* 0x0004600001087983 */ /* 0x001f280000300800 */
[----:B------:R-:W4:Y:S04]  /*97ad0*/  LDL.LU R9, [R1+0x464] ;  /* 0x0004640001097983 */ /* 0x000f280000300800 */
[----:B------:R-:W2:Y:S04]  /*97ae0*/  LDL.LU R10, [R1+0x468] ;  /* 0x00046800010a7983 */ /* 0x000ea80000300800 */
[----:B------:R-:W2:Y:S04]  /*97af0*/  LDL.LU R11, [R1+0x46c] ;  /* 0x00046c00010b7983 */ /* 0x000ea80000300800 */
[----:B------:R-:W3:Y:S04]  /*97b00*/  LDL R12, [R1+0x78] ;  /* 0x00007800010c7983 */ /* 0x000ee80000100800 */
[----:B------:R-:W3:Y:S04]  /*97b10*/  LDL R13, [R1+0x7c] ;  /* 0x00007c00010d7983 */ /* 0x000ee80000100800 */
[----:B--2---:R-:W-:Y:S04]  /*97b20*/  STL.64 [R1+0x7218], R10 ;  /* 0x0072180a01007387 */ /* 0x004fe80000100a00 */
[----:B----4-:R0:W-:Y:S04]  /*97b30*/  STL.64 [R1+0x7210], R8 ;  /* 0x0072100801007387 */ /* 0x0101e80000100a00 */
        /* <DEDUP_REMOVED lines=10> */
[----:B----4-:R0:W-:Y:S04]  /*97be0*/  STL.64 [R1+0x7238], R10 ;  /* 0x0072380a01007387 */ /* 0x0101e80000100a00 */
[----:B0-----:R-:W4:Y:S04]  /*97bf0*/  LDL R10, [R1+0x80] ;  /* 0x00008000010a7983 */ /* 0x001f280000100800 */
[----:B--2---:R0:W-:Y:S04]  /*97c00*/  STL.64 [R1+0x7230], R8 ;  /* 0x0072300801007387 */ /* 0x0041e80000100a00 */
[----:B0-----:R-:W2:Y:S01]  /*97c10*/  LDL.LU.64 R8, [R1+0x88] ;  /* 0x0000880001087983 */ /* 0x001ea20000300a00 */
[----:B------:R-:W-:-:S05]  /*97c20*/  IMAD.MOV.U32 R11, RZ, RZ, R0 ;  /* 0x000000ffff0b7224 */ /* 0x000fca00078e0000 */
[----:B----4-:R-:W-:Y:S04]  /*97c30*/  STL.64 [R1+0x7268], R10 ;  /* 0x0072680a01007387 */ /* 0x010fe80000100a00 */
[----:B--2---:R0:W-:Y:S04]  /*97c40*/  STL.64 [R1+0x7260], R8 ;  /* 0x0072600801007387 */ /* 0x0041e80000100a00 */
[----:B0-----:R-:W2:Y:S04]  /*97c50*/  LDL.LU R8, [R1+0x4b0] ;  /* 0x0004b00001087983 */ /* 0x001ea80000300800 */
[----:B------:R-:W2:Y:S04]  /*97c60*/  LDL.LU R9, [R1+0x4b4] ;  /* 0x0004b40001097983 */ /* 0x000ea80000300800 */
[----:B------:R-:W2:Y:S04]  /*97c70*/  LDL.LU R10, [R1+0x4b8] ;  /* 0x0004b800010a7983 */ /* 0x000ea80000300800 */
[----:B------:R-:W2:Y:S04]  /*97c80*/  LDL.LU R11, [R1+0x4bc] ;  /* 0x0004bc00010b7983 */ /* 0x000ea80000300800 */
        /* <DEDUP_REMOVED lines=22> */
[----:B------:R-:W3:Y:S04]  /*97df0*/  LDL.LU R22, [R1+0x4a8] ;  /* 0x0004a80001167983 */ /* 0x000ee80000300800 */
[----:B------:R-:W3:Y:S04]  /*97e00*/  LDL.LU R23, [R1+0x4ac] ;  /* 0x0004ac0001177983 */ /* 0x000ee80000300800 */
[----:B------:R-:W4:Y:S04]  /*97e10*/  LDL.64 R26, [R1+0x30] ;  /* 0x00003000011a7983 */ /* 0x000f280000100a00 */
[----:B------:R0:W-:Y:S04]  /*97e20*/  STL [R1+0x7090], R7 ;  /* 0x0070900701007387 */ /* 0x0001e80000100800 */
[----:B0-----:R-:W2:Y:S04]  /*97e30*/  LDL.64 R6, [R1+0x90] ;  /* 0x0000900001067983 */ /* 0x001ea80000100a00 */
[----:B------:R-:W-:Y:S01]  /*97e40*/  STL [R1+0x708c], R15 ;  /* 0x00708c0f01007387 */ /* 0x000fe20000100800 */
[----:B--2---:R-:W-:-:S15]  /*97e50*/  HMMA.16816.F32 R8, R16, R6, R8 ;  /* 0x000000061008723c */ /* 0x004fde0000001808 */
[----:B------:R-:W-:-:S08]  /*97e60*/  NOP ;  /* 0x0000000000007918 */ /* 0x000fd00000000000 */
[----:B------:R-:W-:Y:S04]  /*97e70*/  STL.64 [R1+0x7b0], R8 ;  /* 0x0007b00801007387 */ /* 0x000fe80000100a00 */
[----:B------:R0:W-:Y:S04]  /*97e80*/  STL.64 [R1+0x7b8], R10 ;  /* 0x0007b80a01007387 */ /* 0x0001e80000100a00 */
[----:B0-----:R-:W2:Y:S04]  /*97e90*/  LDL.LU.64 R10, [R1+0x7268] ;  /* 0x00726800010a7983 */ /* 0x001ea80000300a00 */
[----:B------:R-:W3:Y:S01]  /*97ea0*/  LDL.LU.64 R8, [R1+0x7260] ;  /* 0x0072600001087983 */ /* 0x000ee20000300a00 */
[----:B------:R-:W-:-:S05]  /*97eb0*/  IMAD.MOV.U32 R14, RZ, RZ, R7 ;  /* 0x000000ffff0e7224 */ /* 0x000fca00078e0007 */
[----:B------:R-:W-:Y:S01]  /*97ec0*/  STL [R1+0x709c], R14 ;  /* 0x00709c0e01007387 */ /* 0x000fe20000100800 */
[----:B---3--:R-:W-:-:S15]  /*97ed0*/  HMMA.16816.F32 R20, R16, R8, R20 ;  /* 0x000000081014723c */ /* 0x008fde0000001814 */
[----:B------:R-:W-:-:S08]  /*97ee0*/  NOP ;  /* 0x0000000000007918 */ /* 0x000fd00000000000 */
[----:B------:R-:W-:Y:S04]  /*97ef0*/  STL.64 [R1+0x7a0], R20 ;  /* 0x0007a01401007387 */ /* 0x000fe80000100a00 */
[----:B------:R0:W-:Y:S04]  /*97f00*/  STL.64 [R1+0x7a8], R22 ;  /* 0x0007a81601007387 */ /* 0x0001e80000100a00 */
[----:B0-----:R-:W2:Y:S04]  /*97f10*/  LDL.LU.64 R22, [R1+0x7258] ;  /* 0x0072580001167983 */ /* 0x001ea80000300a00 */
[----:B------:R-:W2:Y:S01]  /*97f20*/  LDL.LU.64 R20, [R1+0x7250] ;  /* 0x0072500001147983 */ /* 0x000ea20000300a00 */
[----:B------:R-:W-:-:S02]  /*97f30*/  IMAD.MOV.U32 R7, RZ, RZ, R8 ;  /* 0x000000ffff077224 */ /* 0x000fc400078e0008 */
[----:B------:R-:W-:-:S03]  /*97f40*/  IMAD.MOV.U32 R15, RZ, RZ, R9 ;  /* 0x000000ffff0f7224 */ /* 0x000fc600078e0009 */
[----:B------:R0:W-:Y:S04]  /*97f50*/  STL [R1+0x70a0], R7 ;  /* 0x0070a00701007387 */ /* 0x0001e80000100800 */
[----:B0-----:R-:W3:Y:S01]  /*97f60*/  LDL.LU.64 R6, [R1+0x70] ;  /* 0x0000700001067983 */ /* 0x001ee20000300a00 */
[----:B--2---:R-:W-:Y:S03]  /*97f70*/  HMMA.16816.F32 R8, R16, R10, R20 ;  /* 0x0000000a1008723c */ /* 0x004fe60000001814 */
[----:B------:R-:W2:Y:S04]  /*97f80*/  LDL.LU.64 R22, [R1+0x7248] ;  /* 0x0072480001167983 */ /* 0x000ea80000300a00 */
[----:B------:R-:W2:-:S15]  /*97f90*/  LDL.LU.64 R20, [R1+0x7240] ;  /* 0x0072400001147983 */ /* 0x000e9e0000300a00 */
[----:B------:R-:W-:-:S01]  /*97fa0*/  NOP ;  /* 0x0000000000007918 */ /* 0x000fc20000000000 */
[----:B------:R-:W-:Y:S04]  /*97fb0*/  STL.64 [R1+0x790], R8 ;  /* 0x0007900801007387 */ /* 0x000fe80000100a00 */
[----:B------:R0:W-:Y:S04]  /*97fc0*/  STL.64 [R1+0x798], R10 ;  /* 0x0007980a01007387 */ /* 0x0001e80000100a00 */
[----:B0-----:R-:W4:Y:S04]  /*97fd0*/  LDL.LU.64 R10, [R1+0x7238] ;  /* 0x00723800010a7983 */ /* 0x001f280000300a00 */
        /* <DEDUP_REMOVED lines=18> */
[----:B------:R-:W2:Y:S01]  /*98100*/  LDL.LU.64 R8, [R1+0x7200] ;  /* 0x0072000001087983 */ /* 0x000ea20000300a00 */
[----:B------:R-:W-:-:S02]  /*98110*/  IMAD.MOV.U32 R14, RZ, RZ, R29 ;  /* 0x000000ffff0e7224 */ /* 0x000fc400078e001d */
[----:B------:R-:W-:Y:S02]  /*98120*/  IMAD.MOV.U32 R12, RZ, RZ, R6 ;  /* 0x000000ffff0c7224 */ /* 0x000fe400078e0006 */
[----:B------:R-:W-:Y:S02]  /*98130*/  IMAD.MOV.U32 R13, RZ, RZ, R7 ;  /* 0x000000ffff0d7224 */ /* 0x000fe400078e0007 */
[----:B------:R-:W-:Y:S02]  /*98140*/  IMAD.MOV.U32 R7, RZ, RZ, R28 ;  /* 0x000000ffff077224 */ /* 0x000fe400078e001c */
[----:B------:R-:W4:Y:S04]  /*98150*/  LDL.LU.64 R28, [R1+0x71f8] ;  /* 0x0071f800011c7983 */ /* 0x000f280000300a00 */
[----:B------:R-:W-:Y:S04]  /*98160*/  STL.64 [R1+0x70b0], R14 ;  /* 0x0070b00e01007387 */ /* 0x000fe80000100a00 */
[----:B------:R0:W-:Y:S04]  /*98170*/  STL.64 [R1+0x70a8], R12 ;  /* 0x0070a80c01007387 */ /* 0x0001e80000100a00 */
[----:B0-----:R-:W4:Y:S04]  /*98180*/  LDL.LU R12, [R1+0x410] ;  /* 0x00041000010c7983 */ /* 0x001f280000300800 */
[----:B------:R-:W4:Y:S04]  /*98190*/  LDL.LU R13, [R1+0x414] ;  /* 0x00041400010d7983 */ /* 0x000f280000300800 */
[----:B------:R-:W4:Y:S04]  /*981a0*/  LDL.LU R14, [R1+0x418] ;  /* 0x00041800010e7983 */ /* 0x000f280000300800 */
[----:B------:R-:W4:Y:S01]  /*981b0*/  LDL.LU R15, [R1+0x41c] ;  /* 0x00041c00010f7983 */ /* 0x000f220000300800 */
        /* <DEDUP_REMOVED lines=32> */
[----:B----4-:R-:W-:Y:S06]  /*983c0*/  HMMA.16816.F32 R12, R16, R4, R12 ;  /* 0x00000004100c723c */ /* 0x010fec000000180c */
[----:B------:R-:W-:-:S05]  /*983d0*/  IMAD.MOV.U32 R0, RZ, RZ, R5 ;  /* 0x000000ffff007224 */ /* 0x000fca00078e0005 */
[----:B------:R0:W-:-:S12]  /*983e0*/  STL [R1+0x6fb4], R0 ;  /* 0x006fb40001007387 */ /* 0x0001d80000100800 */
[----:B------:R-:W-:Y:S04]  /*983f0*/  STL.64 [R1+0x6c0], R12 ;  /* 0x0006c00c01007387 */ /* 0x000fe80000100a00 */
[----:B------:R2:W-:Y:S01]  /*98400*/  STL.64 [R1+0x6c8], R14 ;  /* 0x0006c80e01007387 */ /* 0x0005e20000100a00 */
[----:B0-----:R-:W-:Y:S01]  /*98410*/  IMAD.MOV.U32 R0, RZ, RZ, R27 ;  /* 0x000000ffff007224 */ /* 0x001fe200078e001b */
[C---:B--2---:R-:W-:Y:S06]  /*98420*/  HMMA.16816.F32 R12, R16.reuse, R24, R20 ;  /* 0x00000018100c723c */ /* 0x044fec0000001814 */
[----:B---3--:R-:W-:-:S15]  /*98430*/  HMMA.16816.F32 R8, R16, R26, R8 ;  /* 0x0000001a1008723c */ /* 0x008fde0000001808 */
[----:B------:R-:W-:-:S02]  /*98440*/  NOP ;  /* 0x0000000000007918 */ /* 0x000fc40000000000 */
[----:B------:R-:W-:Y:S04]  /*98450*/  STL.64 [R1+0x6a0], R12 ;  /* 0x0006a00c01007387 */ /* 0x000fe80000100a00 */
[----:B------:R-:W-:Y:S04]  /*98460*/  STL.64 [R1+0x6a8], R14 ;  /* 0x0006a80e01007387 */ /* 0x000fe80000100a00 */
[----:B------:R-:W2:Y:S04]  /*98470*/  LDL.LU R20, [R1+0x360] ;  /* 0x0003600001147983 */ /* 0x000ea80000300800 */
[----:B------:R-:W-:Y:S04]  /*98480*/  STL.64 [R1+0x690], R8 ;  /* 0x0006900801007387 */ /* 0x000fe80000100a00 */
[----:B------:R-:W-:Y:S04]  /*98490*/  STL.64 [R1+0x698], R10 ;  /* 0x0006980a01007387 */ /* 0x000fe80000100a00 */
[----:B------:R-:W2:Y:S04]  /*984a0*/  LDL.LU R21, [R1+0x364] ;  /* 0x0003640001157983 */ /* 0x000ea80000300800 */
        /* <DEDUP_REMOVED lines=11> */
[----:B------:R-:W4:Y:S04]  /*98560*/  LDL.LU R27, [R1+0x39c] ;  /* 0x00039c00011b7983 */ /* 0x000f280000300800 */
[----:B----4-:R0:W-:Y:S04]  /*98570*/  STL.64 [R1+0x7120], R26 ;  /* 0x0071201a01007387 */ /* 0x0101e80000100a00 */
[----:B0-----:R-:W4:Y:S04]  /*98580*/  LDL R26, [R1+0x8] ;  /* 0x00000800011a7983 */ /* 0x001f280000100800 */
[----:B------:R-:W4:Y:S04]  /*98590*/  LDL R27, [R1+0xc] ;  /* 0x00000c00011b7983 */ /* 0x000f280000100800 */
[----:B--2---:R0:W-:Y:S04]  /*985a0*/  STL.64 [R1+0x7118], R24 ;  /* 0x0071181801007387 */ /* 0x0041e80000100a00 */
[----:B0-----:R-:W2:Y:S04]  /*985b0*/  LDL.64 R24, [R1+0x10] ;  /* 0x0000100001187983 */ /* 0x001ea80000100a00 */
[----:B----4-:R-:W-:Y:S04]  /*985c0*/  STL.64 [R1+0x7150], R26 ;  /* 0x0071501a01007387 */ /* 0x010fe80000100a00 */
[----:B--2---:R-:W-:Y:S04]  /*985d0*/  STL.64 [R1+0x7148], R24 ;  /* 0x0071481801007387 */ /* 0x004fe80000100a00 */
[----:B------:R-:W2:Y:S04]  /*985e0*/  LDL.64 R4, [R1] ;  /* 0x0000000001047983 */ /* 0x000ea80000100a00 */
[----:B------:R-:W-:Y:S04]  /*985f0*/  STL [R1+0x7130], R7 ;  /* 0x0071300701007387 */ /* 0x000fe80000100800 */
[----:B--2---:R0:W-:Y:S04]  /*98600*/  STL.64 [R1+0x7128], R4 ;  /* 0x0071280401007387 */ /* 0x0041e80000100a00 */
[----:B0-----:R-:W2:Y:S04]  /*98610*/  LDL.LU R4, [R1+0x3a0] ;  /* 0x0003a00001047983 */ /* 0x001ea80000300800 */
[----:B------:R-:W2:Y:S04]  /*98620*/  LDL.LU R5, [R1+0x3a4] ;  /* 0x0003a40001057983 */ /* 0x000ea80000300800 */
[----:B------:R-:W4:Y:S04]  /*98630*/  LDL.LU R6, [R1+0x3a8] ;  /* 0x0003a80001067983 */ /* 0x000f280000300800 */
[----:B------:R-:W4:Y:S04]  /*98640*/  LDL.LU R7, [R1+0x3ac] ;  /* 0x0003ac0001077983 */ /* 0x000f280000300800 */
[----:B------:R-:W3:Y:S04]  /*98650*/  LDL R26, [R1+0x18] ;  /* 0x00001800011a7983 */ /* 0x000ee80000100800 */
[----:B------:R-:W3:Y:S04]  /*98660*/  LDL R27, [R1+0x1c] ;  /* 0x00001c00011b7983 */ /* 0x000ee80000100800 */
[----:B------:R-:W2:Y:S04]  /*98670*/  LDL.64 R24, [R1+0x20] ;  /* 0x0000200001187983 */ /* 0x000ea80000100a00 */
[----:B---3--:R-:W-:Y:S04]  /*98680*/  STL.64 [R1+0x7180], R26 ;  /* 0x0071801a01007387 */ /* 0x008fe80000100a00 */
        /* <DEDUP_REMOVED lines=31> */
[----:B------:R-:W2:Y:S04]  /*98880*/  LDL.LU R22, [R1+0x378] ;  /* 0x0003780001167983 */ /* 0x000ea80000300800 */
[----:B------:R-:W2:Y:S04]  /*98890*/  LDL.LU R23, [R1+0x37c] ;  /* 0x00037c0001177983 */ /* 0x000ea80000300800 */
[----:B------:R-:W3:Y:S04]  /*988a0*/  LDL.LU R12, [R1+0x330] ;  /* 0x00033000010c7983 */ /* 0x000ee80000300800 */
[----:B------:R-:W3:Y:S04]  /*988b0*/  LDL.LU R13, [R1+0x334] ;  /* 0x00033400010d7983 */ /* 0x000ee80000300800 */
[----:B------:R-:W2:Y:S04]  /*988c0*/  LDL.LU R14, [R1+0x338] ;  /* 0x00033800010e7983 */ /* 0x000ea80000300800 */
[----:B------:R-:W2:Y:S01]  /*988d0*/  LDL.LU R15, [R1+0x33c] ;  /* 0x00033c00010f7983 */ /* 0x000ea20000300800 */
[C---:B----4-:R-:W-:Y:S03]  /*988e0*/  HMMA.16816.F32 R24, R16.reuse, R26, R4 ;  /* 0x0000001a1018723c */ /* 0x050fe60000001804 */
[----:B--2---:R-:W-:Y:S04]  /*988f0*/  STL.64 [R1+0x70d0], R14 ;  /* 0x0070d00e01007387 */ /* 0x004fe80000100a00 */
[----:B---3--:R0:W-:Y:S04]  /*98900*/  STL.64 [R1+0x70c8], R12 ;  /* 0x0070c80c01007387 */ /* 0x0081e80000100a00 */
        /* <DEDUP_REMOVED lines=8> */
[----:B------:R-:W-:Y:S04]  /*98990*/  STL [R1+0x6fb8], R0 ;  /* 0x006fb80001007387 */ /* 0x000fe80000100800 */
[----:B------:R-:W4:Y:S04]  /*989a0*/  LDL.LU.64 R6, [R1+0x7190] ;  /* 0x0071900001067983 */ /* 0x000f280000300a00 */
[----:B------:R-:W4:Y:S04]  /*989b0*/  LDL.LU.64 R4, [R1+0x7188] ;  /* 0x0071880001047983 */ /* 0x000f280000300a00 */
[----:B------:R-:W-:Y:S04]  /*989c0*/  STL.64 [R1+0x670], R24 ;  /* 0x0006701801007387 */ /* 0x000fe80000100a00 */
[----:B------:R0:W-:Y:S04]  /*989d0*/  STL.64 [R1+0x678], R26 ;  /* 0x0006781a01007387 */ /* 0x0001e80000100a00 */
[----:B0-----:R-:W2:Y:S04]  /*989e0*/  LDL.LU.64 R26, [R1+0x7180] ;  /* 0x00718000011a7983 */ /* 0x001ea80000300a00 */
[----:B------:R-:W4:Y:S02]  /*989f0*/  LDL.LU.64 R24, [R1+0x7178] ;  /* 0x0071780001187983 */ /* 0x000f240000300a00 */
        /* <DEDUP_REMOVED lines=25> */
[----:B------:R-:W2:Y:S04]  /*98b90*/  LDL.LU R7, [R1+0x7130] ;  /* 0x0071300001077983 */ /* 0x000ea80000300800 */
[----:B------:R-:W4:-:S15]  /*98ba0*/  LDL.LU.64 R4, [R1+0x7128] ;  /* 0x0071280001047983 */ /* 0x000f1e0000300a00 */
[----:B------:R-:W-:-:S01]  /*98bb0*/  NOP ;  /* 0x0000000000007918 */ /* 0x000fc20000000000 */
[----:B------:R-:W-:Y:S04]  /*98bc0*/  STL.64 [R1+0x620], R24 ;  /* 0x0006201801007387 */ /* 0x000fe80000100a00 */
[----:B------:R0:W-:Y:S04]  /*98bd0*/  STL.64 [R1+0x628], R26 ;  /* 0x0006281a01007387 */ /* 0x0001e80000100a00 */
[----:B0-----:R-:W4:Y:S04]  /*98be0*/  LDL.LU.64 R26, [R1+0x7120] ;  /* 0x00712000011a7983 */ /* 0x001f280000300a00 */
[----:B------:R-:W4:Y:S04]  /*98bf0*/  LDL.LU.64 R24, [R1+0x7118] ;  /* 0x0071180001187983 */ /* 0x000f280000300a00 */
[----:B------:R-:W2:Y:S01]  /*98c00*/  LDL.LU R6, [R1+0x192c] ;  /* 0x00192c0001067983 */ /* 0x000ea20000300800 */
[----:B----4-:R-:W-:-:S15]  /*98c10*/  HMMA.16816.F32 R24, R16, R4, R24 ;  /* 0x000000041018723c */ /* 0x010fde0000001818 */
[----:B------:R-:W-:-:S08]  /*98c20*/  NOP ;  /* 0x0000000000007918 */ /* 0x000fd00000000000 */
        /* <DEDUP_REMOVED lines=8> */
[----:B0-----:R-:W4:Y:S04]  /*98cb0*/  LDL.LU.64 R26, [R1+0x7100] ;  /* 0x00710000011a7983 */ /* 0x001f280000300a00 */
[----:B------:R-:W3:Y:S01]  /*98cc0*/  LDL.LU.64 R24, [R1+0x70f8] ;  /* 0x0070f80001187983 */ /* 0x000ee20000300a00 */
[----:B------:R-:W-:-:S03]  /*98cd0*/  IMAD.MOV.U32 R0, RZ, RZ, R5 ;  /* 0x000000ffff007224 */ /* 0x000fc600078e0005 */
[----:B------:R-:W2:Y:S04]  /*98ce0*/  LDL.LU R4, [R1+0x191c] ;  /* 0x00191c0001047983 */ /* 0x000ea80000300800 */
[----:B------:R-:W2:Y:S01]  /*98cf0*/  LDL.LU R5, [R1+0x1924] ;  /* 0x0019240001057983 */ /* 0x000ea20000300800 */
        /* <DEDUP_REMOVED lines=12> */
[C---:B------:R-:W-:Y:S03]  /*98dc0*/  HMMA.16816.F32 R8, R16.reuse, R2, R8 ;  /* 0x000000021008723c */ /* 0x040fe60000001808 */
        /* <DEDUP_REMOVED lines=10> */
[----:B0-----:R-:W3:Y:S04]  /*98e70*/  LDL.LU.64 R14, [R1+0x70d0] ;  /* 0x0070d000010e7983 */ /* 0x001ee80000300a00 */
[----:B------:R-:W3:Y:S04]  /*98e80*/  LDL.LU.64 R12, [R1+0x70c8] ;  /* 0x0070c800010c7983 */ /* 0x000ee80000300a00 */
[----:B------:R0:W-:Y:S04]  /*98e90*/  STL.64 [R1+0x7078], R22 ;  /* 0x0070781601007387 */ /* 0x0001e80000100a00 */
[----:B0-----:R-:W2:Y:S04]  /*98ea0*/  LDL.LU R22, [R1+0x1928] ;  /* 0x0019280001167983 */ /* 0x001ea80000300800 */
[----:B------:R-:W2:Y:S04]  /*98eb0*/  LDL.LU R23, [R1+0x1930] ;  /* 0x0019300001177983 */ /* 0x000ea80000300800 */
[----:B----4-:R0:W-:Y:S04]  /*98ec0*/  STL.64 [R1+0x7070], R20 ;  /* 0x0070701401007387 */ /* 0x0101e80000100a00 */
[----:B0-----:R-:W4:Y:S04]  /*98ed0*/  LDL.LU R21, [R1+0x1920] ;  /* 0x0019200001157983 */ /* 0x001f280000300800 */
        /* <DEDUP_REMOVED lines=8> */
[----:B0-----:R-:W3:Y:S04]  /*98f60*/  LDL.LU.64 R14, [R1+0x70b0] ;  /* 0x0070b000010e7983 */ /* 0x001ee80000300a00 */
[----:B------:R-:W4:Y:S01]  /*98f70*/  LDL.LU.64 R12, [R1+0x70a8] ;  /* 0x0070a800010c7983 */ /* 0x000f220000300a00 */
[----:B--2---:R-:W-:-:S15]  /*98f80*/  HMMA.16816.F32 R24, R16, R10, R24 ;  /* 0x0000000a1018723c */ /* 0x004fde0000001818 */
[----:B------:R-:W-:-:S08]  /*98f90*/  NOP ;  /* 0x0000000000007918 */ /* 0x000fd00000000000 */
[----:B------:R-:W-:Y:S04]  /*98fa0*/  STL.64 [R1+0x4c0], R24 ;  /* 0x0004c01801007387 */ /* 0x000fe80000100a00 */
[----:B------:R0:W-:Y:S02]  /*98fb0*/  STL.64 [R1+0x4c8], R26 ;  /* 0x0004c81a01007387 */ /* 0x0001e40000100a00 */
[----:B0-----:R-:W-:Y:S02]  /*98fc0*/  IMAD.MOV.U32 R26, RZ, RZ, R7 ;  /* 0x000000ffff1a7224 */ /* 0x001fe400078e0007 */
[----:B------:R-:W2:Y:S01]  /*98fd0*/  LDL.LU R7, [R1+0x70a0] ;  /* 0x0070a00001077983 */ /* 0x000ea20000300800 */
[----:B---3--:R-:W-:Y:S02]  /*98fe0*/  IMAD.MOV.U32 R27, RZ, RZ, R14 ;  /* 0x000000ffff1b7224 */ /* 0x008fe400078e000e */
[----:B----4-:R-:W-:-:S02]  /*98ff0*/  IMAD.MOV.U32 R24, RZ, RZ, R12 ;  /* 0x000000ffff187224 */ /* 0x010fc400078e000c */
[----:B------:R-:W-:Y:S01]  /*99000*/  IMAD.MOV.U32 R25, RZ, RZ, R13 ;  /* 0x000000ffff197224 */ /* 0x000fe200078e000d */
[----:B------:R-:W3:Y:S04]  /*99010*/  LDL.LU R14, [R1+0x709c] ;  /* 0x00709c00010e7983 */ /* 0x000ee80000300800 */
[----:B------:R-:W4:Y:S04]  /*99020*/  LDL.LU R12, [R1+0x7098] ;  /* 0x00709800010c7983 */ /* 0x000f280000300800 */
[----:B------:R-:W4:Y:S04]  /*99030*/  LDL.LU R13, [R1+0x7094] ;  /* 0x00709400010d7983 */ /* 0x000f280000300800 */
[----:B------:R-:W-:Y:S04]  /*99040*/  STL.64 [R1+0x6fd0], R26 ;  /* 0x006fd01a01007387 */ /* 0x000fe80000100a00 */
[----:B------:R0:W-:Y:S04]  /*99050*/  STL.64 [R1+0x6fc8], R24 ;  /* 0x006fc81801007387 */ /* 0x0001e80000100a00 */
        /* <DEDUP_REMOVED lines=10> */
[----:B----4-:R-:W-:Y:S03]  /*99100*/  HMMA.16816.F32 R24, R16, R12, R24 ;  /* 0x0000000c1018723c */ /* 0x010fe60000001818 */
[----:B---3--:R-:W-:Y:S04]  /*99110*/  STL.64 [R1+0x6fe0], R10 ;  /* 0x006fe00a01007387 */ /* 0x008fe80000100a00 */
[----:B--2---:R0:W-:Y:S04]  /*99120*/  STL.64 [R1+0x6fd8], R8 ;  /* 0x006fd80801007387 */ /* 0x0041e80000100a00 */
[----:B0-----:R-:W2:-:S12]  /*99130*/  LDL.LU R8, [R1+0x2b0] ;  /* 0x0002b00001087983 */ /* 0x001e980000300800 */
[----:B------:R-:W-:Y:S04]  /*99140*/  STL.64 [R1+0x4a0], R24 ;  /* 0x0004a01801007387 */ /* 0x000fe80000100a00 */
[----:B------:R-:W-:Y:S04]  /*99150*/  STL.64 [R1+0x4a8], R26 ;  /* 0x0004a81a01007387 */ /* 0x000fe80000100a00 */
[----:B------:R-:W2:Y:S04]  /*99160*/  LDL.LU R9, [R1+0x2b4] ;  /* 0x0002b40001097983 */ /* 0x000ea80000300800 */
[----:B------:R-:W3:Y:S04]  /*99170*/  LDL.LU R10, [R1+0x2b8] ;  /* 0x0002b800010a7983 */ /* 0x000ee80000300800 */
[----:B------:R-:W3:Y:S04]  /*99180*/  LDL.LU R11, [R1+0x2bc] ;  /* 0x0002bc00010b7983 */ /* 0x000ee80000300800 */
[----:B---3--:R0:W-:Y:S02]  /*99190*/  STL.64 [R1+0x6ff0], R10 ;  /* 0x006ff00a01007387 */ /* 0x0081e40000100a00 */
[----:B0-----:R-:W-:-:S02]  /*991a0*/  IMAD.MOV.U32 R10, RZ, RZ, R7 ;  /* 0x000000ffff0a7224 */ /* 0x001fc400078e0007 */
[----:B------:R-:W-:Y:S01]  /*991b0*/  IMAD.MOV.U32 R11, RZ, RZ, R15 ;  /* 0x000000ffff0b7224 */ /* 0x000fe200078e000f */
[----:B------:R-:W3:Y:S04]  /*991c0*/  LDL.LU R7, [R1+0x7090] ;  /* 0x0070900001077983 */ /* 0x000ee80000300800 */
[----:B------:R-:W4:Y:S04]  /*991d0*/  LDL.LU R15, [R1+0x708c] ;  /* 0x00708c00010f7983 */ /* 0x000f280000300800 */
[----:B--2---:R0:W-:Y:S04]  /*991e0*/  STL.64 [R1+0x6fe8], R8 ;  /* 0x006fe80801007387 */ /* 0x0041e80000100a00 */
[----:B------:R-:W-:Y:S04]  /*991f0*/  STL.64 [R1+0x7008], R10 ;  /* 0x0070080a01007387 */ /* 0x000fe80000100a00 */
        /* <DEDUP_REMOVED lines=13> */
[----:B------:R-:W3:Y:S01]  /*992d0*/  LDL.LU R27, [R1+0x2cc] ;  /* 0x0002cc00011b7983 */ /* 0x000ee20000300800 */
[----:B------:R-:W-:-:S02]  /*992e0*/  IMAD.MOV.U32 R10, RZ, RZ, R15 ;  /* 0x000000ffff0a7224 */ /* 0x000fc400078e000f */
[----:B------:R-:W-:-:S05]  /*992f0*/  IMAD.MOV.U32 R11, RZ, RZ, R7 ;  /* 0x000000ffff0b7224 */ /* 0x000fca00078e0007 */
[----:B------:R0:W-:Y:S01]  /*99300*/  STL.64 [R1+0x7038], R10 ;  /* 0x0070380a01007387 */ /* 0x0001e20000100a00 */
[----:B------:R-:W-:Y:S02]  /*99310*/  IMAD R4, R4, 0x100, R21 ;  /* 0x0000010004047824 */ /* 0x000fe400078e0215 */
[----:B------:R-:W-:Y:S01]  /*99320*/  IMAD R5, R5, 0x100, R22 ;  /* 0x0000010005057824 */ /* 0x000fe200078e0216 */
[----:B0-----:R-:W4:Y:S01]  /*99330*/  LDL.LU.64 R10, [R1+0xa0] ;  /* 0x0000a000010a7983 */ /* 0x001f220000300a00 */
[----:B------:R-:W-:-:S03]  /*99340*/  IMAD R6, R6, 0x100, R23 ;  /* 0x0000010006067824 */ /* 0x000fc600078e0217 */
[----:B---3--:R-:W-:Y:S04]  /*99350*/  STL.64 [R1+0x7018], R26 ;  /* 0x0070181a01007387 */ /* 0x008fe80000100a00 */
[----:B--2---:R0:W-:Y:S04]  /*99360*/  STL.64 [R1+0x7010], R24 ;  /* 0x0070101801007387 */ /* 0x0041e80000100a00 */
[----:B0-----:R-:W2:Y:S04]  /*99370*/  LDL.LU R24, [R1+0x2d0] ;  /* 0x0002d00001187983 */ /* 0x001ea80000300800 */
[----:B------:R-:W2:Y:S04]  /*99380*/  LDL.LU R25, [R1+0x2d4] ;  /* 0x0002d40001197983 */ /* 0x000ea80000300800 */
[----:B------:R-:W3:Y:S04]  /*99390*/  LDL.LU R26, [R1+0x2d8] ;  /* 0x0002d800011a7983 */ /* 0x000ee80000300800 */
[----:B------:R-:W3:Y:S04]  /*993a0*/  LDL.LU R27, [R1+0x2dc] ;  /* 0x0002dc00011b7983 */ /* 0x000ee80000300800 */
[----:B------:R-:W2:Y:S04]  /*993b0*/  LDL.LU R15, [R1+0x1938] ;  /* 0x00193800010f7983 */ /* 0x000ea80000300800 */
[----:B------:R-:W2:Y:S04]  /*993c0*/  LDL.LU R7, [R1+0x1934] ;  /* 0x0019340001077983 */ /* 0x000ea80000300800 */
[----:B------:R-:W2:Y:S04]  /*993d0*/  LDL.LU R20, [R1+0x4e0] ;  /* 0x0004e00001147983 */ /* 0x000ea80000300800 */
[----:B------:R-:W2:Y:S04]  /*993e0*/  LDL.LU R21, [R1+0x4e4] ;  /* 0x0004e40001157983 */ /* 0x000ea80000300800 */
[----:B------:R-:W2:Y:S04]  /*993f0*/  LDL.LU R22, [R1+0x4e8] ;  /* 0x0004e80001167983 */ /* 0x000ea80000300800 */
[----:B------:R-:W2:Y:S04]  /*99400*/  LDL.LU R23, [R1+0x4ec] ;  /* 0x0004ec0001177983 */ /* 0x000ea80000300800 */
[----:B------:R-:W3:Y:S01]  /*99410*/  LDL.LU R8, [R1+0xa8] ;  /* 0x0000a80001087983 */ /* 0x000ee20000300800 */
[----:B------:R-:W-:-:S03]  /*99420*/  IMAD.MOV.U32 R9, RZ, RZ, R14 ;  /* 0x000000ffff097224 */ /* 0x000fc600078e000e */
[----:B------:R-:W2:Y:S04]  /*99430*/  LDL.LU R14, [R1+0x7084] ;  /* 0x00708400010e7983 */ /* 0x000ea80000300800 */
[----:B----4-:R-:W-:Y:S04]  /*99440*/  STL.64 [R1+0x7068], R10 ;  /* 0x0070680a01007387 */ /* 0x010fe80000100a00 */
[----:B---3--:R0:W-:Y:S04]  /*99450*/  STL.64 [R1+0x7060], R8 ;  /* 0x0070600801007387 */ /* 0x0081e80000100a00 */
[----:B0-----:R-:W3:Y:S04]  /*99460*/  LDL.LU R8, [R1+0x4d0] ;  /* 0x0004d00001087983 */ /* 0x001ee80000300800 */
[----:B------:R-:W3:Y:S04]  /*99470*/  LDL.LU R9, [R1+0x4d4] ;  /* 0x0004d40001097983 */ /* 0x000ee80000300800 */
[----:B------:R-:W3:Y:S04]  /*99480*/  LDL.LU R10, [R1+0x4d8] ;  /* 0x0004d800010a7983 */ /* 0x000ee80000300800 */
[----:B------:R-:W3:Y:S04]  /*99490*/  LDL.LU R11, [R1+0x4dc] ;  /* 0x0004dc00010b7983 */ /* 0x000ee80000300800 */
[----:B------:R-:W-:Y:S04]  /*994a0*/  STL.64 [R1+0x7030], R26 ;  /* 0x0070301a01007387 */ /* 0x000fe80000100a00 */
[----:B--2---:R0:W-:Y:S04]  /*994b0*/  STL.64 [R1+0x7028], R24 ;  /* 0x0070281801007387 */ /* 0x0041e80000100a00 */
        /* <DEDUP_REMOVED lines=26> */
[----:B0-----:R-:W4:Y:S04]  /*99660*/  LDL.LU R12, [R1+0x290] ;  /* 0x00029000010c7983 */ /* 0x001f280000300800 */
[----:B------:R-:W4:Y:S04]  /*99670*/  LDL.LU R13, [R1+0x294] ;  /* 0x00029400010d7983 */ /* 0x000f280000300800 */
[----:B------:R-:W4:Y:S04]  /*99680*/  LDL.LU R14, [R1+0x298] ;  /* 0x00029800010e7983 */ /* 0x000f280000300800 */
[----:B------:R-:W4:Y:S01]  /*99690*/  LDL.LU R15, [R1+0x29c] ;  /* 0x00029c00010f7983 */ /* 0x000f220000300800 */
[----:B---3--:R-:W-:-:S15]  /*996a0*/  HMMA.16816.F32 R8, R16, R20, R8 ;  /* 0x000000141008723c */ /* 0x008fde0000001808 */
[----:B------:R-:W-:-:S08]  /*996b0*/  NOP ;  /* 0x0000000000007918 */ /* 0x000fd00000000000 */
[----:B------:R-:W-:Y:S04]  /*996c0*/  STL.64 [R1+0x480], R8 ;  /* 0x0004800801007387 */ /* 0x000fe80000100a00 */
[----:B------:R0:W-:Y:S04]  /*996d0*/  STL.64 [R1+0x488], R10 ;  /* 0x0004880a01007387 */ /* 0x0001e80000100a00 */
[----:B0-----:R-:W2:Y:S04]  /*996e0*/  LDL.LU.64 R10, [R1+0x7068] ;  /* 0x00706800010a7983 */ /* 0x001ea80000300a00 */
[----:B------:R-:W3:Y:S04]  /*996f0*/  LDL.LU.64 R8, [R1+0x7060] ;  /* 0x0070600001087983 */ /* 0x000ee80000300a00 */
[----:B------:R-:W-:Y:S04]  /*99700*/  STL [R1+0x6de4], R20 ;  /* 0x006de41401007387 */ /* 0x000fe80000100800 */
[----:B------:R0:W-:Y:S01]  /*99710*/  STL [R1+0x6de0], R21 ;  /* 0x006de01501007387 */ /* 0x0001e20000100800 */
[----:B------:R-:W-:-:S02]  /*99720*/  F2FP.F16.E5M2.UNPACK_B R4, R4 ;  /* 0x00000004ff04723e */ /* 0x000fc400020004ff */
[----:B------:R-:W-:Y:S01]  /*99730*/  F2FP.F16.E5M2.UNPACK_B R5, R5 ;  /* 0x00000005ff05723e */ /* 0x000fe200020004ff */
[----:B--2---:R-:W-:Y:S01]  /*99740*/  HMMA.16816.F32 R16, R16, R10, R24 ;  /* 0x0000000a1010723c */ /* 0x004fe20000001818 */
[----:B------:R-:W3:Y:S04]  /*99750*/  LDL.LU.64 R26, [R1+0x7058] ;  /* 0x00705800011a7983 */ /* 0x000ee80000300a00 */
[----:B------:R-:W3:Y:S01]  /*99760*/  LDL.LU.64 R24, [R1+0x7050] ;  /* 0x0070500001187983 */ /* 0x000ee20000300a00 */
[----:B------:R-:W-:Y:S02]  /*99770*/  F2FP.F16.E5M2.UNPACK_B R6, R6 ;  /* 0x00000006ff06723e */ /* 0x000fe400020004ff */
[----:B------:R-:W-:Y:S01]  /*99780*/  F2FP.F16.E5M2.UNPACK_B R7, R7 ;  /* 0x00000007ff07723e */ /* 0x000fe200020004ff */
[----:B0-----:R-:W-:-:S02]  /*99790*/  IMAD.MOV.U32 R21, RZ, RZ, R10 ;  /* 0x000000ffff157224 */ /* 0x001fc400078e000a */
[----:B------:R-:W-:-:S12]  /*997a0*/  IMAD.MOV.U32 R20, RZ, RZ, R11 ;  /* 0x000000ffff147224 */ /* 0x000fd800078e000b */
[----:B------:R-:W-:Y:S04]  /*997b0*/  STL.64 [R1+0x460], R16 ;  /* 0x0004601001007387 */ /* 0x000fe80000100a00 */
[----:B------:R0:W-:Y:S04]  /*997c0*/  STL.64 [R1+0x468], R18 ;  /* 0x0004681201007387 */ /* 0x0001e80000100a00 */
[----:B0-----:R-:W2:Y:S04]  /*997d0*/  LDL.LU R18, [R1+0x80] ;  /* 0x0000800001127983 */ /* 0x001ea80000300800 */
[----:B------:R-:W2:Y:S04]  /*997e0*/  LDL.LU R19, [R1+0x84] ;  /* 0x0000840001137983 */ /* 0x000ea80000300800 */
[----:B----4-:R0:W-:Y:S04]  /*997f0*/  STL.64 [R1+0x6e40], R22 ;  /* 0x006e401601007387 */ /* 0x0101e80000100a00 */
[----:B0-----:R-:W4:Y:S04]  /*99800*/  LDL.LU R22, [R1+0x78] ;  /* 0x0000780001167983 */ /* 0x001f280000300800 */
[----:B------:R-:W4:Y:S04]  /*99810*/  LDL.LU R23, [R1+0x7c] ;  /* 0x00007c0001177983 */ /* 0x000f280000300800 */
[----:B------:R-:W-:Y:S01]  /*99820*/  STL.64 [R1+0x6e38], R20 ;  /* 0x006e381401007387 */ /* 0x000fe20000100a00 */
[----:B---3--:R-:W-:Y:S03]  /*99830*/  HMMA.16816.F32 R8, R4, R8, R24 ;  /* 0x000000080408723c */ /* 0x008fe60000001818 */
[----:B------:R-:W3:Y:S04]  /*99840*/  LDL.LU.64 R26, [R1+0x7048] ;  /* 0x00704800011a7983 */ /* 0x000ee80000300a00 */
[----:B------:R-:W3:-:S15]  /*99850*/  LDL.LU.64 R24, [R1+0x7040] ;  /* 0x0070400001187983 */ /* 0x000ede0000300a00 */
[----:B------:R-:W-:-:S01]  /*99860*/  NOP ;  /* 0x0000000000007918 */ /* 0x000fc20000000000 */
        /* <DEDUP_REMOVED lines=18> */
[----:B------:R-:W4:Y:S04]  /*99990*/  LDL.LU.64 R26, [R1+0x7000] ;  /* 0x00700000011a7983 */ /* 0x000f280000300a00 */
[----:B------:R-:W4:-:S15]  /*999a0*/  LDL.LU.64 R24, [R1+0x6ff8] ;  /* 0x006ff80001187983 */ /* 0x000f1e0000300a00 */
[----:B------:R-:W-:-:S02]  /*999b0*/  NOP ;  /* 0x0000000000007918 */ /* 0x000fc40000000000 */
[----:B------:R-:W-:Y:S04]  /*999c0*/  STL.64 [R1+0x3e0], R8 ;  /* 0x0003e00801007387 */ /* 0x000fe80000100a00 */
[----:B------:R0:W-:Y:S04]  /*999d0*/  STL.64 [R1+0x3e8], R10 ;  /* 0x0003e80a01007387 */ /* 0x0001e80000100a00 */
[----:B0-----:R-:W2:Y:S04]  /*999e0*/  LDL.LU.64 R10, [R1+0x6ff0] ;  /* 0x006ff000010a7983 */ /* 0x001ea80000300a00 */
[----:B------:R-:W2:Y:S01]  /*999f0*/  LDL.LU.64 R8, [R1+0x6fe8] ;  /* 0x006fe80001087983 */ /* 0x000ea20000300a00 */
[C---:B----4-:R-:W-:Y:S06]  /*99a00*/  HMMA.16816.F32 R20, R4.reuse, R22, R24 ;  /* 0x000000160414723c */ /* 0x050fec0000001818 */
[----:B--2---:R-:W-:Y:S01]  /*99a10*/  HMMA.16816.F32 R16, R4, R18, R8 ;  /* 0x000000120410723c */ /* 0x004fe20000001808 */
[----:B------:R-:W2:Y:S04]  /*99a20*/  LDL.LU.64 R10, [R1+0x6fe0] ;  /* 0x006fe000010a7983 */ /* 0x000ea80000300a00 */
[----:B------:R-:W2:-:S15]  /*99a30*/  LDL.LU.64 R8, [R1+0x6fd8] ;  /* 0x006fd80001087983 */ /* 0x000e9e0000300a00 */
[----:B------:R-:W-:-:S03]  /*99a40*/  NOP ;  /* 0x0000000000007918 */ /* 0x000fc60000000000 */
[----:B------:R0:W-:Y:S04]  /*99a50*/  STL.64 [R1+0x3c0], R16 ;  /* 0x0003c01001007387 */ /* 0x0001e80000100a00 */
[----:B------:R1:W-:Y:S04]  /*99a60*/  STL.64 [R1+0x3c8], R18 ;  /* 0x0003c81201007387 */ /* 0x0003e80000100a00 */
[----:B0-----:R-:W3:Y:S04]  /*99a70*/  LDL.LU R17, [R1+0x1944] ;  /* 0x0019440001117983 */ /* 0x001ee80000300800 */
[----:B-1----:R-:W4:Y:S04]  /*99a80*/  LDL.LU R18, [R1+0x194c] ;  /* 0x00194c0001127983 */ /* 0x002f280000300800 */
[----:B------:R-:W4:Y:S04]  /*99a90*/  LDL.LU R19, [R1+0x1954] ;  /* 0x0019540001137983 */ /* 0x000f280000300800 */
[----:B------:R-:W2:Y:S04]  /*99aa0*/  LDL.LU.64 R26, [R1+0x6fd0] ;  /* 0x006fd000011a7983 */ /* 0x000ea80000300a00 */
[----:B------:R-:W3:Y:S04]  /*99ab0*/  LDL.LU.64 R24, [R1+0x6fc8] ;  /* 0x006fc80001187983 */ /* 0x000ee80000300a00 */
[----:B------:R-:W-:Y:S04]  /*99ac0*/  STL.64 [R1+0x3a0], R20 ;  /* 0x0003a01401007387 */ /* 0x000fe80000100a00 */
[----:B------:R3:W-:Y:S02]  /*99ad0*/  STL.64 [R1+0x3a8], R22 ;  /* 0x0003a81601007387 */ /* 0x0007e40000100a00 */
        /* <DEDUP_REMOVED lines=27> */
[----:B--2---:R0:W-:Y:S04]  /*99c90*/  STL.64 [R1+0x6e70], R26 ;  /* 0x006e701a01007387 */ /* 0x0041e80000100a00 */
[----:B0-----:R-:W2:Y:S01]  /*99ca0*/  LDL.LU R26, [R1] ;  /* 0x00000000011a7983 */ /* 0x001ea20000300800 */
[----:B------:R-:W-:-:S03]  /*99cb0*/  IMAD.MOV.U32 R27, RZ, RZ, R0 ;  /* 0x000000ffff1b7224 */ /* 0x000fc600078e0000 */
[----:B------:R-:W3:Y:S04]  /*99cc0*/  LDL.LU R0, [R1+0x6fc0] ;  /* 0x006fc00001007983 */ /* 0x000ee80000300800 */
        /* <DEDUP_REMOVED lines=29> */
[----:B------:R-:W2:Y:S01]  /*99ea0*/  LDL.LU R26, [R1+0x20] ;  /* 0x00002000011a7983 */ /* 0x000ea20000300800 */
        /* <DEDUP_REMOVED lines=105> */
[----:B------:R-:W2:Y:S04]  /*9a540*/  LDL.LU R16, [R1+0x193c] ;  /* 0x00193c0001107983 */ /* 0x000ea80000300800 */
[----:B------:R-:W-:Y:S01]  /*9a550*/  STL.64 [R1+0x6df0], R18 ;  /* 0x006df01201007387 */ /* 0x000fe20000100a00 */
[C---:B----4-:R-:W-:Y:S03]  /*9a560*/  HMMA.16816.F32 R24, R4.reuse, R26, R12 ;  /* 0x0000001a0418723c */ /* 0x050fe6000000180c */
[----:B--2---:R0:W-:Y:S04]  /*9a570*/  STL.64 [R1+0x6de8], R16 ;  /* 0x006de81001007387 */ /* 0x0041e80000100a00 */
[----:B0-----:R-:W2:Y:S04]  /*9a580*/  LDL.LU R16, [R1+0xf0] ;  /* 0x0000f00001107983 */ /* 0x001ea80000300800 */
[----:B------:R-:W2:Y:S04]  /*9a590*/  LDL.LU R17, [R1+0xf4] ;  /* 0x0000f40001117983 */ /* 0x000ea80000300800 */
        /* <DEDUP_REMOVED lines=95> */
[----:B0-----:R-:W4:Y:S04]  /*9ab90*/  LDL.LU.64 R26, [R1+0x6e60] ;  /* 0x006e6000011a7983 */ /* 0x001f280000300a00 */
[----:B------:R-:W3:Y:S04]  /*9aba0*/  LDL.LU.64 R24, [R1+0x6e58] ;  /* 0x006e580001187983 */ /* 0x000ee80000300a00 */
[----:B------:R-:W2:Y:S04]  /*9abb0*/  LDL.LU R28, [R1+0x1950] ;  /* 0x00195000011c7983 */ /* 0x000ea80000300800 */
[----:B------:R-:W2:Y:S01]  /*9abc0*/  LDL.LU R29, [R1+0x1958] ;  /* 0x00195800011d7983 */ /* 0x000ea20000300800 */
[----:B------:R-:W-:Y:S01]  /*9abd0*/  IMAD.MOV.U32 R19, RZ, RZ, R0 ;  /* 0x000000ffff137224 */ /* 0x000fe200078e0000 */
[C---:B----4-:R-:W-:Y:S06]  /*9abe0*/  HMMA.16816.F32 R12, R4.reuse, R26, R12 ;  /* 0x0000001a040c723c */ /* 0x050fec000000180c */
[----:B---3--:R-:W-:-:S15]  /*9abf0*/  HMMA.16816.F32 R20, R4, R24, R20 ;  /* 0x000000180414723c */ /* 0x008fde0000001814 */
[----:B------:R-:W-:-:S02]  /*9ac00*/  NOP ;  /* 0x0000000000007918 */ /* 0x000fc40000000000 */
[----:B------:R-:W-:Y:S04]  /*9ac10*/  STL.64 [R1+0x1e0], R12 ;  /* 0x0001e00c01007387 */ /* 0x000fe80000100a00 */
[----:B------:R0:W-:Y:S01]  /*9ac20*/  STL [R1+0x1e8], R14 ;  /* 0x0001e80e01007387 */ /* 0x0001e20000100800 */
[----:B------:R-:W-:-:S03]  /*9ac30*/  IMAD.MOV.U32 R0, RZ, RZ, R15 ;  /* 0x000000ffff007224 */ /* 0x000fc600078e000f */
[----:B0-----:R-:W3:Y:S04]  /*9ac40*/  LDL.LU.64 R14, [R1+0x6e50] ;  /* 0x006e5000010e7983 */ /* 0x001ee80000300a00 */
[----:B------:R-:W3:Y:S04]  /*9ac50*/  LDL.LU.64 R12, [R1+0x6e48] ;  /* 0x006e4800010c7983 */ /* 0x000ee80000300a00 */
[----:B------:R-:W4:Y:S04]  /*9ac60*/  LDL.LU R26, [R1+0x1940] ;  /* 0x00194000011a7983 */ /* 0x000f280000300800 */
[----:B------:R-:W4:Y:S04]  /*9ac70*/  LDL.LU R27, [R1+0x1948] ;  /* 0x00194800011b7983 */ /* 0x000f280000300800 */
[----:B------:R-:W-:Y:S04]  /*9ac80*/  STL [R1+0x6780], R0 ;  /* 0x0067800001007387 */ /* 0x000fe80000100800 */
[----:B------:R-:W-:Y:S04]  /*9ac90*/  STL.64 [R1+0x1a0], R20 ;  /* 0x0001a01401007387 */ /* 0x000fe80000100a00 */
[----:B------:R0:W-:Y:S04]  /*9aca0*/  STL.64 [R1+0x1a8], R22 ;  /* 0x0001a81601007387 */ /* 0x0001e80000100a00 */
[----:B0-----:R-:W3:Y:S01]  /*9acb0*/  LDL.LU.64 R22, [R1+0x6e40] ;  /* 0x006e400001167983 */ /* 0x001ee20000300a00 */
[C---:B------:R-:W-:Y:S03]  /*9acc0*/  HMMA.16816.F32 R8, R4.reuse, R2, R8 ;  /* 0x000000020408723c */ /* 0x040fe60000001808 */
[----:B------:R-:W4:Y:S03]  /*9acd0*/  LDL.LU.64 R20, [R1+0x6e38] ;  /* 0x006e380001147983 */ /* 0x000f260000300a00 */
        /* <DEDUP_REMOVED lines=24> */
[----:B-1----:R-:W2:Y:S04]  /*9ae60*/  LDL.LU R10, [R1+0xe8] ;  /* 0x0000e800010a7983 */ /* 0x002ea80000300800 */
[----:B------:R-:W2:Y:S01]  /*9ae70*/  LDL.LU R11, [R1+0xec] ;  /* 0x0000ec00010b7983 */ /* 0x000ea20000300800 */
        /* <DEDUP_REMOVED lines=8> */
[----:B------:R0:W-:Y:S04]  /*9af00*/  STL.64 [R1+0xe0], R8 ;  /* 0x0000e00801007387 */ /* 0x0001e80000100a00 */
[----:B------:R1:W-:Y:S01]  /*9af10*/  STL.64 [R1+0xe8], R10 ;  /* 0x0000e80a01007387 */ /* 0x0003e20000100a00 */
[----:B---3--:R-:W-:Y:S02]  /*9af20*/  IMAD R18, R18, 0x100, R28 ;  /* 0x0000010012127824 */ /* 0x008fe400078e021c */
[----:B------:R-:W-:Y:S02]  /*9af30*/  IMAD R19, R19, 0x100, R29 ;  /* 0x0000010013137824 */ /* 0x000fe400078e021d */
[----:B----4-:R-:W-:Y:S02]  /*9af40*/  IMAD R16, R16, 0x100, R26 ;  /* 0x0000010010107824 */ /* 0x010fe400078e021a */
[----:B------:R-:W-:Y:S01]  /*9af50*/  IMAD R17, R17, 0x100, R27 ;  /* 0x0000010011117824 */ /* 0x000fe200078e021b */
[----:B------:R-:W-:Y:S04]  /*9af60*/  STL.64 [R1+0x6dd8], R18 ;  /* 0x006dd81201007387 */ /* 0x000fe80000100a00 */
[----:B------:R2:W-:Y:S04]  /*9af70*/  STL.64 [R1+0x6dd0], R16 ;  /* 0x006dd01001007387 */ /* 0x0005e80000100a00 */
        /* <DEDUP_REMOVED lines=8> */
[----:B---3--:R3:W-:Y:S04]  /*9b000*/  STL.64 [R1+0x6db8], R2 ;  /* 0x006db80201007387 */ /* 0x0087e80000100a00 */
[----:B0-----:R-:W4:Y:S04]  /*9b010*/  LDL.LU R8, [R1+0x500] ;  /* 0x0005000001087983 */ /* 0x001f280000300800 */
[----:B------:R-:W4:Y:S04]  /*9b020*/  LDL.LU R9, [R1+0x504] ;  /* 0x0005040001097983 */ /* 0x000f280000300800 */
[----:B-1----:R-:W4:Y:S04]  /*9b030*/  LDL.LU R10, [R1+0x508] ;  /* 0x00050800010a7983 */ /* 0x002f280000300800 */
[----:B------:R-:W4:Y:S04]  /*9b040*/  LDL.LU R11, [R1+0x50c] ;  /* 0x00050c00010b7983 */ /* 0x000f280000300800 */
[----:B--2---:R-:W2:Y:S04]  /*9b050*/  LDL.LU R16, [R1+0xd0] ;  /* 0x0000d00001107983 */ /* 0x004ea80000300800 */
[----:B------:R-:W2:Y:S04]  /*9b060*/  LDL.LU R17, [R1+0xd4] ;  /* 0x0000d40001117983 */ /* 0x000ea80000300800 */
[----:B------:R-:W2:Y:S04]  /*9b070*/  LDL.LU R18, [R1+0xd8] ;  /* 0x0000d80001127983 */ /* 0x000ea80000300800 */
[----:B------:R-:W2:Y:S01]  /*9b080*/  LDL.LU R19, [R1+0xdc] ;  /* 0x0000dc0001137983 */ /* 0x000ea20000300800 */
[----:B---3--:R-:W-:-:S02]  /*9b090*/  IMAD.MOV.U32 R3, RZ, RZ, R20 ;  /* 0x000000ffff037224 */ /* 0x008fc400078e0014 */
[----:B------:R-:W-:Y:S01]  /*9b0a0*/  IMAD.MOV.U32 R2, RZ, RZ, R21 ;  /* 0x000000ffff027224 */ /* 0x000fe200078e0015 */
[----:B------:R-:W3:Y:S04]  /*9b0b0*/  LDL.LU R20, [R1+0xce8] ;  /* 0x000ce80001147983 */ /* 0x000ee80000300800 */
[----:B------:R-:W2:Y:S04]  /*9b0c0*/  LDL.LU R21, [R1+0xcec] ;  /* 0x000cec0001157983 */ /* 0x000ea80000300800 */
[----:B------:R-:W4:Y:S04]  /*9b0d0*/  LDL.LU R13, [R1+0xcf8] ;  /* 0x000cf800010d7983 */ /* 0x000f280000300800 */
[----:B------:R-:W2:Y:S04]  /*9b0e0*/  LDL.LU R0, [R1+0xcfc] ;  /* 0x000cfc0001007983 */ /* 0x000ea80000300800 */
[----:B------:R-:W3:Y:S04]  /*9b0f0*/  LDL.LU R14, [R1+0xd08] ;  /* 0x000d0800010e7983 */ /* 0x000ee80000300800 */
[----:B------:R-:W3:Y:S04]  /*9b100*/  LDL.LU R15, [R1+0xd0c] ;  /* 0x000d0c00010f7983 */ /* 0x000ee80000300800 */
[----:B---3--:R-:W-:Y:S04]  /*9b110*/  STL.64 [R1+0x6dc8], R14 ;  /* 0x006dc80e01007387 */ /* 0x008fe80000100a00 */
[----:B----4-:R0:W-:Y:S04]  /*9b120*/  STL [R1+0x6dc0], R13 ;  /* 0x006dc00d01007387 */ /* 0x0101e80000100800 */
[----:B------:R-:W3:Y:S04]  /*9b130*/  LDL.LU R12, [R1+0xc0] ;  /* 0x0000c000010c7983 */ /* 0x000ee80000300800 */
[----:B0-----:R-:W3:Y:S04]  /*9b140*/  LDL.LU R13, [R1+0xc4] ;  /* 0x0000c400010d7983 */ /* 0x001ee80000300800 */
[----:B------:R-:W3:Y:S04]  /*9b150*/  LDL.LU R14, [R1+0xc8] ;  /* 0x0000c800010e7983 */ /* 0x000ee80000300800 */
[----:B------:R-:W3:Y:S04]  /*9b160*/  LDL.LU R15, [R1+0xcc] ;  /* 0x0000cc00010f7983 */ /* 0x000ee80000300800 */
[----:B------:R-:W-:Y:S04]  /*9b170*/  STL.64 [R1+0x6da0], R10 ;  /* 0x006da00a01007387 */ /* 0x000fe80000100a00 */
[----:B------:R0:W-:Y:S04]  /*9b180*/  STL.64 [R1+0x6d98], R8 ;  /* 0x006d980801007387 */ /* 0x0001e80000100a00 */
[----:B0-----:R-:W4:Y:S04]  /*9b190*/  LDL.LU R8, [R1+0x180] ;  /* 0x0001800001087983 */ /* 0x001f280000300800 */
[----:B------:R-:W4:Y:S04]  /*9b1a0*/  LDL.LU R9, [R1+0x184] ;  /* 0x0001840001097983 */ /* 0x000f280000300800 */
[----:B------:R-:W3:Y:S04]  /*9b1b0*/  LDL.LU R10, [R1+0x188] ;  /* 0x00018800010a7983 */ /* 0x000ee80000300800 */
[----:B------:R-:W3:Y:S01]  /*9b1c0*/  LDL.LU R11, [R1+0x18c] ;  /* 0x00018c00010b7983 */ /* 0x000ee20000300800 */
[----:B------:R-:W-:-:S02]  /*9b1d0*/  F2FP.F16.E5M2.UNPACK_B R20, R20.H1 ;  /* 0x00000014ff14723e */ /* 0x000fc400030004ff */
[----:B--2---:R-:W-:Y:S01]  /*9b1e0*/  F2FP.F16.E5M2.UNPACK_B R21, R21.H1 ;  /* 0x00000015ff15723e */ /* 0x004fe200030004ff */
        /* <DEDUP_REMOVED lines=8> */
[----:B------:R-:W3:Y:S04]  /*9b270*/  LDL.LU R24, [R1+0x510] ;  /* 0x0005100001187983 */ /* 0x000ee80000300800 */
[----:B------:R-:W3:Y:S04]  /*9b280*/  LDL.LU R25, [R1+0x514] ;  /* 0x0005140001197983 */ /* 0x000ee80000300800 */
[----:B------:R-:W3:Y:S04]  /*9b290*/  LDL.LU R26, [R1+0x518] ;  /* 0x00051800011a7983 */ /* 0x000ee80000300800 */
[----:B------:R-:W3:Y:S04]  /*9b2a0*/  LDL.LU R27, [R1+0x51c] ;  /* 0x00051c00011b7983 */ /* 0x000ee80000300800 */
[----:B------:R-:W4:Y:S04]  /*9b2b0*/  LDL.LU R28, [R1+0xd88] ;  /* 0x000d8800011c7983 */ /* 0x000f280000300800 */
[----:B------:R-:W4:Y:S04]  /*9b2c0*/  LDL.LU R29, [R1+0xd8c] ;  /* 0x000d8c00011d7983 */ /* 0x000f280000300800 */
[----:B------:R0:W-:Y:S04]  /*9b2d0*/  STL [R1+0xa8], R20 ;  /* 0x0000a81401007387 */ /* 0x0001e80000100800 */
[----:B0-----:R-:W2:Y:S04]  /*9b2e0*/  LDL.LU R20, [R1+0x6de4] ;  /* 0x006de40001147983 */ /* 0x001ea80000300800 */
[----:B------:R0:W-:Y:S04]  /*9b2f0*/  STL [R1+0xac], R21 ;  /* 0x0000ac1501007387 */ /* 0x0001e80000100800 */
[----:B0-----:R-:W2:Y:S02]  /*9b300*/  LDL.LU R21, [R1+0x6de0] ;  /* 0x006de00001157983 */ /* 0x001ea40000300800 */
[C---:B--2---:R-:W-:Y:S06]  /*9b310*/  HMMA.16816.F32 R16, R4.reuse, R20, R16 ;  /* 0x000000140410723c */ /* 0x044fec0000001810 */
[----:B------:R-:W-:-:S15]  /*9b320*/  HMMA.16816.F32 R4, R4, R2, R12 ;  /* 0x000000020404723c */ /* 0x000fde000000180c */
[----:B------:R-:W-:-:S02]  /*9b330*/  NOP ;  /* 0x0000000000007918 */ /* 0x000fc40000000000 */
[----:B------:R-:W-:Y:S04]  /*9b340*/  STL.64 [R1+0xd0], R16 ;  /* 0x0000d01001007387 */ /* 0x000fe80000100a00 */
[----:B------:R0:W-:Y:S04]  /*9b350*/  STL.64 [R1+0xd8], R18 ;  /* 0x0000d81201007387 */ /* 0x0001e80000100a00 */
[----:B0-----:R-:W2:Y:S04]  /*9b360*/  LDL.LU.64 R18, [R1+0x6dd8] ;  /* 0x006dd80001127983 */ /* 0x001ea80000300a00 */
[----:B------:R-:W3:Y:S04]  /*9b370*/  LDL.LU.64 R16, [R1+0x6dd0] ;  /* 0x006dd00001107983 */ /* 0x000ee80000300a00 */
[----:B------:R-:W4:Y:S04]  /*9b380*/  LDL.LU R20, [R1+0xd48] ;  /* 0x000d480001147983 */ /* 0x000f280000300800 */
[----:B------:R-:W4:Y:S04]  /*9b390*/  LDL.LU R21, [R1+0xd4c] ;  /* 0x000d4c0001157983 */ /* 0x000f280000300800 */
[----:B------:R-:W4:Y:S04]  /*9b3a0*/  LDL.LU.64 R14, [R1+0x6dc8] ;  /* 0x006dc800010e7983 */ /* 0x000f280000300a00 */
[----:B------:R-:W4:Y:S04]  /*9b3b0*/  LDL.LU R13, [R1+0x6dc0] ;  /* 0x006dc000010d7983 */ /* 0x000f280000300800 */
[----:B------:R-:W4:Y:S04]  /*9b3c0*/  LDL.LU.64 R2, [R1+0x6db8] ;  /* 0x006db80001027983 */ /* 0x000f280000300a00 */
[----:B------:R-:W-:Y:S04]  /*9b3d0*/  STL.64 [R1+0xc0], R4 ;  /* 0x0000c00401007387 */ /* 0x000fe80000100a00 */
[----:B------:R0:W-:Y:S04]  /*9b3e0*/  STL.64 [R1+0xc8], R6 ;  /* 0x0000c80601007387 */ /* 0x0001e80000100a00 */
[----:B0-----:R-:W4:Y:S01]  /*9b3f0*/  LDL.64 R6, [R1+0xa8] ;  /* 0x0000a80001067983 */ /* 0x001f220000100a00 */
[----:B--2---:R-:W-:-:S02]  /*9b400*/  F2FP.F16.E5M2.UNPACK_B R18, R18 ;  /* 0x00000012ff12723e */ /* 0x004fc400020004ff */
[----:B---3--:R-:W-:Y:S02]  /*9b410*/  F2FP.F16.E5M2.UNPACK_B R16, R16 ;  /* 0x00000010ff10723e */ /* 0x008fe400020004ff */
[----:B------:R-:W-:Y:S02]  /*9b420*/  F2FP.F16.E5M2.UNPACK_B R17, R17 ;  /* 0x00000011ff11723e */ /* 0x000fe400020004ff */
[----:B------:R-:W-:-:S07]  /*9b430*/  F2FP.F16.E5M2.UNPACK_B R19, R19 ;  /* 0x00000013ff13723e */ /* 0x000fce00020004ff */
[----:B----4-:R-:W-:-:S15]  /*9b440*/  HMMA.16816.F32 R8, R16, R6, R8 ;  /* 0x000000061008723c */ /* 0x010fde0000001808 */
[----:B------:R-:W-:-:S08]  /*9b450*/  NOP ;  /* 0x0000000000007918 */ /* 0x000fd00000000000 */
[----:B------:R-:W-:Y:S04]  /*9b460*/  STL.64 [R1+0xf0], R8 ;  /* 0x0000f00801007387 */ /* 0x000fe80000100a00 */
[----:B------:R0:W-:Y:S04]  /*9b470*/  STL.64 [R1+0xf8], R10 ;  /* 0x0000f80a01007387 */ /* 0x0001e80000100a00 */
[----:B0-----:R-:W2:Y:S04]  /*9b480*/  LDL.LU.64 R10, [R1+0x6db0] ;  /* 0x006db000010a7983 */ /* 0x001ea80000300a00 */
[----:B------:R-:W2:Y:S01]  /*9b490*/  LDL.LU.64 R8, [R1+0x6da8] ;  /* 0x006da80001087983 */ /* 0x000ea20000300a00 */
[----:B------:R-:W-:-:S02]  /*9b4a0*/  F2FP.F16.E5M2.UNPACK_B R12, R13.H1 ;  /* 0x0000000dff0c723e */ /* 0x000fc400030004ff */
[----:B------:R-:W-:Y:S01]  /*9b4b0*/  F2FP.F16.E5M2.UNPACK_B R13, R0.H1 ;  /* 0x00000000ff0d723e */ /* 0x000fe200030004ff */
[----:B------:R-:W-:Y:S01]  /*9b4c0*/  IMAD.MOV.U32 R0, RZ, RZ, R7 ;  /* 0x000000ffff007224 */ /* 0x000fe200078e0007 */
[----:B------:R-:W-:Y:S01]  /*9b4d0*/  F2FP.F16.E5M2.UNPACK_B R6, R14.H1 ;  /* 0x0000000eff06723e */ /* 0x000fe200030004ff */
[----:B------:R-:W-:Y:S04]  /*9b4e0*/  STL [R1+0x98], R12 ;  /* 0x0000980c01007387 */ /* 0x000fe80000100800 */
[----:B------:R-:W-:Y:S04]  /*9b4f0*/  STL [R1+0x6c10], R0 ;  /* 0x006c100001007387 */ /* 0x000fe80000100800 */
[----:B------:R2:W-:Y:S01]  /*9b500*/  STL [R1+0x9c], R13 ;  /* 0x00009c0d01007387 */ /* 0x0005e20000100800 */
[----:B------:R-:W-:-:S02]  /*9b510*/  F2FP.F16.E5M2.UNPACK_B R7, R15.H1 ;  /* 0x0000000fff07723e */ /* 0x000fc400030004ff */
[----:B--2---:R-:W-:Y:S01]  /*9b520*/  HMMA.16816.F32 R12, R16, R12, R8 ;  /* 0x0000000c100c723c */ /* 0x004fe20000001808 */
[----:B------:R-:W2:Y:S04]  /*9b530*/  LDL.LU.64 R10, [R1+0x6da0] ;  /* 0x006da000010a7983 */ /* 0x000ea80000300a00 */
[----:B------:R-:W2:-:S15]  /*9b540*/  LDL.LU.64 R8, [R1+0x6d98] ;  /* 0x006d980001087983 */ /* 0x000e9e0000300a00 */
[----:B------:R-:W-:-:S03]  /*9b550*/  NOP ;  /* 0x0000000000007918 */ /* 0x000fc60000000000 */
[----:B------:R-:W-:Y:S04]  /*9b560*/  STL.64 [R1+0x130], R12 ;  /* 0x0001300c01007387 */ /* 0x000fe80000100a00 */
[----:B------:R0:W-:Y:S04]  /*9b570*/  STL.64 [R1+0x138], R14 ;  /* 0x0001380e01007387 */ /* 0x0001e80000100a00 */
[----:B0-----:R-:W3:Y:S04]  /*9b580*/  LDL.LU.64 R14, [R1+0x6d90] ;  /* 0x006d9000010e7983 */ /* 0x001ee80000300a00 */
[----:B------:R-:W3:Y:S01]  /*9b590*/  LDL.LU.64 R12, [R1+0x6d88] ;  /* 0x006d8800010c7983 */ /* 0x000ee20000300a00 */
[----:B------:R-:W-:-:S02]  /*9b5a0*/  F2FP.F16.E5M2.UNPACK_B R4, R20.H1 ;  /* 0x00000014ff04723e */ /* 0x000fc400030004ff */
[----:B------:R-:W-:Y:S02]  /*9b5b0*/  F2FP.F16.E5M2.UNPACK_B R5, R21.H1 ;  /* 0x00000015ff05723e */ /* 0x000fe400030004ff */
[----:B------:R-:W-:Y:S02]  /*9b5c0*/  F2FP.F16.E5M2.UNPACK_B R2, R2.H1 ;  /* 0x00000002ff02723e */ /* 0x000fe400030004ff */
[----:B------:R-:W-:Y:S01]  /*9b5d0*/  F2FP.F16.E5M2.UNPACK_B R3, R3.H1 ;  /* 0x00000003ff03723e */ /* 0x000fe200030004ff */
[----:B------:R-:W-:Y:S04]  /*9b5e0*/  STL [R1+0x90], R6 ;  /* 0x0000900601007387 */ /* 0x000fe80000100800 */
[----:B------:R-:W-:Y:S04]  /*9b5f0*/  STL [R1+0x94], R7 ;  /* 0x0000940701007387 */ /* 0x000fe80000100800 */
[----:B------:R-:W-:Y:S01]  /*9b600*/  STL [R1+0x88], R4 ;  /* 0x0000880401007387 */ /* 0x000fe20000100800 */
[----:B------:R-:W-:Y:S01]  /*9b610*/  IMAD.MOV.U32 R0, RZ, RZ, R5 ;  /* 0x000000ffff007224 */ /* 0x000fe200078e0005 */
[C---:B--2---:R-:W-:Y:S06]  /*9b620*/  HMMA.16816.F32 R8, R16.reuse, R4, R8 ;  /* 0x000000041008723c */ /* 0x044fec0000001808 */
[----:B---3--:R-:W-:-:S15]  /*9b630*/  HMMA.16816.F32 R12, R16, R6, R12 ;  /* 0x00000006100c723c */ /* 0x008fde000000180c */
[----:B------:R-:W-:-:S08]  /*9b640*/  NOP ;  /* 0x0000000000007918 */ /* 0x000fd00000000000 */
[----:B------:R-:W-:Y:S04]  /*9b650*/  STL.64 [R1+0x140], R12 ;  /* 0x0001400c01007387 */ /* 0x000fe80000100a00 */
[----:B------:R-:W-:Y:S04]  /*9b660*/  STL.64 [R1+0x148], R14 ;  /* 0x0001480e01007387 */ /* 0x000fe80000100a00 */
[----:B------:R0:W-:Y:S04]  /*9b670*/  STL [R1+0x8c], R5 ;  /* 0x00008c0501007387 */ /* 0x0001e80000100800 */
[----:B------:R-:W-:Y:S04]  /*9b680*/  STL [R1+0x80], R2 ;  /* 0x0000800201007387 */ /* 0x000fe80000100800 */
[----:B------:R1:W-:Y:S01]  /*9b690*/  STL.64 [R1+0x170], R8 ;  /* 0x0001700801007387 */ /* 0x0003e20000100a00 */
[----:B0-----:R-:W-:Y:S03]  /*9b6a0*/  HMMA.16816.F32 R4, R16, R2, R24 ;  /* 0x000000021004723c */ /* 0x001fe60000001818 */
[----:B------:R-:W-:Y:S04]  /*9b6b0*/  STL.64 [R1+0x178], R10 ;  /* 0x0001780a01007387 */ /* 0x000fe80000100a00 */
[----:B------:R0:W-:Y:S04]  /*9b6c0*/  STL [R1+0x6c14], R0 ;  /* 0x006c140001007387 */ /* 0x0001e80000100800 */
[----:B------:R-:W-:Y:S01]  /*9b6d0*/  STL [R1+0x84], R3 ;  /* 0x0000840301007387 */ /* 0x000fe20000100800 */
[----:B-1----:R-:W-:-:S02]  /*9b6e0*/  F2FP.F16.E5M2.UNPACK_B R8, R23.H1 ;  /* 0x00000017ff08723e */ /* 0x002fc400030004ff */
[----:B0-----:R-:W-:-:S05]  /*9b6f0*/  F2FP.F16.E5M2.UNPACK_B R0, R22.H1 ;  /* 0x00000016ff00723e */ /* 0x001fca00030004ff */
[----:B------:R0:W-:Y:S04]  /*9b700*/  STL [R1+0x78], R0 ;  /* 0x0000780001007387 */ /* 0x0001e80000100800 */
[----:B------:R1:W-:Y:S01]  /*9b710*/  STL [R1+0x7c], R8 ;  /* 0x00007c0801007387 */ /* 0x0003e20000100800 */
[----:B------:R-:W-:Y:S01]  /*9b720*/  F2FP.F16.E5M2.UNPACK_B R2, R28.H1 ;  /* 0x0000001cff02723e */ /* 0x000fe200030004ff */
[----:B0-----:R-:W-:-:S05]  /*9b730*/  IMAD.MOV.U32 R0, RZ, RZ, R3 ;  /* 0x000000ffff007224 */ /* 0x001fca00078e0003 */
[----:B------:R0:W-:Y:S04]  /*9b740*/  STL [R1+0x6c18], R0 ;  /* 0x006c180001007387 */ /* 0x0001e80000100800 */
[----:B------:R-:W-:Y:S04]  /*9b750*/  STL.64 [R1+0x1b0], R4 ;  /* 0x0001b00401007387 */ /* 0x000fe80000100a00 */
[----:B------:R-:W-:Y:S04]  /*9b760*/  STL.64 [R1+0x1b8], R6 ;  /* 0x0001b80601007387 */ /* 0x000fe80000100a00 */
[----:B-1----:R-:W2:Y:S04]  /*9b770*/  LDL.LU R8, [R1+0x590] ;  /* 0x0005900001087983 */ /* 0x002ea80000300800 */
[----:B------:R-:W2:Y:S04]  /*9b780*/  LDL.LU R9, [R1+0x594] ;  /* 0x0005940001097983 */ /* 0x000ea80000300800 */
[----:B------:R-:W-:Y:S04]  /*9b790*/  STL [R1+0x70], R2 ;  /* 0x0000700201007387 */ /* 0x000fe80000100800 */
[----:B------:R-:W3:Y:S01]  /*9b7a0*/  LDL.LU R10, [R1+0x598] ;  /* 0x00059800010a7983 */ /* 0x000ee20000300800 */
[----:B0-----:R-:W-:-:S05]  /*9b7b0*/  F2FP.F16.E5M2.UNPACK_B R0, R29.H1 ;  /* 0x0000001dff00723e */ /* 0x001fca00030004ff */
[----:B------:R-:W-:Y:S04]  /*9b7c0*/  STL [R1+0x74], R0 ;  /* 0x0000740001007387 */ /* 0x000fe80000100800 */
        /* <DEDUP_REMOVED lines=8> */
[----:B------:R-:W3:Y:S04]  /*9b850*/  LDL.LU R4, [R1+0xd28] ;  /* 0x000d280001047983 */ /* 0x000ee80000300800 */
[----:B------:R-:W3:Y:S04]  /*9b860*/  LDL.LU R5, [R1+0xd2c] ;  /* 0x000d2c0001057983 */ /* 0x000ee80000300800 */
[----:B------:R-:W4:Y:S04]  /*9b870*/  LDL.LU R6, [R1+0xd38] ;  /* 0x000d380001067983 */ /* 0x000f280000300800 */
[----:B------:R-:W4:Y:S04]  /*9b880*/  LDL.LU R7, [R1+0xd3c] ;  /* 0x000d3c0001077983 */ /* 0x000f280000300800 */
[----:B----4-:R-:W-:Y:S04]  /*9b890*/  STL.64 [R1+0x6d60], R6 ;  /* 0x006d600601007387 */ /* 0x010fe80000100a00 */
[----:B0-----:R-:W4:Y:S04]  /*9b8a0*/  LDL.LU R8, [R1+0xd18] ;  /* 0x000d180001087983 */ /* 0x001f280000300800 */
[----:B------:R-:W4:Y:S04]  /*9b8b0*/  LDL.LU R9, [R1+0xd1c] ;  /* 0x000d1c0001097983 */ /* 0x000f280000300800 */
[----:B--2---:R-:W-:Y:S04]  /*9b8c0*/  STL.64 [R1+0x6d80], R10 ;  /* 0x006d800a01007387 */ /* 0x004fe80000100a00 */
[----:B----4-:R0:W-:Y:S04]  /*9b8d0*/  STL.64 [R1+0x6d78], R8 ;  /* 0x006d780801007387 */ /* 0x0101e80000100a00 */
[----:B0-----:R-:W2:Y:S04]  /*9b8e0*/  LDL.LU R8, [R1+0x530] ;  /* 0x0005300001087983 */ /* 0x001ea80000300800 */
[----:B------:R-:W2:Y:S04]  /*9b8f0*/  LDL.LU R9, [R1+0x534] ;  /* 0x0005340001097983 */ /* 0x000ea80000300800 */
[----:B------:R-:W2:Y:S04]  /*9b900*/  LDL.LU R10, [R1+0x538] ;  /* 0x00053800010a7983 */ /* 0x000ea80000300800 */
[----:B------:R-:W2:Y:S04]  /*9b910*/  LDL.LU R11, [R1+0x53c] ;  /* 0x00053c00010b7983 */ /* 0x000ea80000300800 */
[----:B---3--:R0:W-:Y:S04]  /*9b920*/  STL.64 [R1+0x6d58], R4 ;  /* 0x006d580401007387 */ /* 0x0081e80000100a00 */
[----:B0-----:R-:W2:Y:S04]  /*9b930*/  LDL.64 R4, [R1+0x78] ;  /* 0x0000780001047983 */ /* 0x001ea80000100a00 */
[----:B------:R-:W3:Y:S04]  /*9b940*/  LDL.LU R20, [R1+0xd58] ;  /* 0x000d580001147983 */ /* 0x000ee80000300800 */
[----:B------:R-:W4:Y:S04]  /*9b950*/  LDL.LU R21, [R1+0xd5c] ;  /* 0x000d5c0001157983 */ /* 0x000f280000300800 */
        /* <DEDUP_REMOVED lines=10> */
[----:B------:R-:W-:Y:S01]  /*9ba00*/  HMMA.16816.F32 R8, R16, R4, R8 ;  /* 0x000000041008723c */ /* 0x000fe20000001808 */
[----:B------:R-:W-:-:S02]  /*9ba10*/  IMAD.MOV.U32 R6, RZ, RZ, R2 ;  /* 0x000000ffff067224 */ /* 0x000fc400078e0002 */
        /* <DEDUP_REMOVED lines=16> */
[----:B------:R-:W-:Y:S01]  /*9bb20*/  STL.64 [R1+0x1c0], R8 ;  /* 0x0001c00801007387 */ /* 0x000fe20000100a00 */
[----:B------:R-:W-:-:S03]  /*9bb30*/  IMAD.MOV.U32 R7, RZ, RZ, R0 ;  /* 0x000000ffff077224 */ /* 0x000fc600078e0000 */
[----:B------:R0:W-:Y:S01]  /*9bb40*/  STL.64 [R1+0x1c8], R10 ;  /* 0x0001c80a01007387 */ /* 0x0001e20000100a00 */
[----:B------:R-:W-:-:S03]  /*9bb50*/  IMAD.MOV.U32 R0, RZ, RZ, R5 ;  /* 0x000000ffff007224 */ /* 0x000fc600078e0005 */
[----:B0-----:R-:W4:Y:S04]  /*9bb60*/  LDL.LU.64 R10, [R1+0x6d80] ;  /* 0x006d8000010a7983 */ /* 0x001f280000300a00 */
[----:B------:R-:W3:Y:S04]  /*9bb70*/  LDL.LU.64 R8, [R1+0x6d78] ;  /* 0x006d780001087983 */ /* 0x000ee80000300a00 */
[----:B------:R0:W-:Y:S01]  /*9bb80*/  STL [R1+0x6c1c], R0 ;  /* 0x006c1c0001007387 */ /* 0x0001e20000100800 */
[----:B--2---:R-:W-:Y:S03]  /*9bb90*/  HMMA.16816.F32 R4, R16, R6, R12 ;  /* 0x000000061004723c */ /* 0x004fe6000000180c */
[----:B------:R-:W2:Y:S04]  /*9bba0*/  LDL.LU.64 R14, [R1+0x6d70] ;  /* 0x006d7000010e7983 */ /* 0x000ea80000300a00 */
[----:B------:R-:W2:Y:S01]  /*9bbb0*/  LDL.LU.64 R12, [R1+0x6d68] ;  /* 0x006d6800010c7983 */ /* 0x000ea20000300a00 */
[----:B---3--:R-:W-:-:S02]  /*9bbc0*/  F2FP.F16.E5M2.UNPACK_B R8, R8.H1 ;  /* 0x00000008ff08723e */ /* 0x008fc400030004ff */
[----:B------:R-:W-:-:S13]  /*9bbd0*/  F2FP.F16.E5M2.UNPACK_B R9, R9.H1 ;  /* 0x00000009ff09723e */ /* 0x000fda00030004ff */
[----:B------:R-:W-:Y:S04]  /*9bbe0*/  STL.64 [R1+0x1f0], R4 ;  /* 0x0001f00401007387 */ /* 0x000fe80000100a00 */
[----:B------:R1:W-:Y:S01]  /*9bbf0*/  STL.64 [R1+0x1f8], R6 ;  /* 0x0001f80601007387 */ /* 0x0003e20000100a00 */
[----:B0-----:R-:W-:-:S03]  /*9bc00*/  IMAD.MOV.U32 R0, RZ, RZ, R9 ;  /* 0x000000ffff007224 */ /* 0x001fc600078e0009 */
[----:B-1----:R-:W3:Y:S04]  /*9bc10*/  LDL.LU.64 R6, [R1+0x6d60] ;  /* 0x006d600001067983 */ /* 0x002ee80000300a00 */
[----:B------:R-:W4:Y:S04]  /*9bc20*/  LDL.LU.64 R4, [R1+0x6d58] ;  /* 0x006d580001047983 */ /* 0x000f280000300a00 */
[----:B------:R-:W-:Y:S04]  /*9bc30*/  STL [R1+0x68], R8 ;  /* 0x0000680801007387 */ /* 0x000fe80000100800 */
[----:B------:R-:W-:Y:S01]  /*9bc40*/  STL [R1+0x6c], R9 ;  /* 0x00006c0901007387 */ /* 0x000fe20000100800 */
[----:B--2---:R-:W-:-:S15]  /*9bc50*/  HMMA.16816.F32 R12, R16, R8, R12 ;  /* 0x00000008100c723c */ /* 0x004fde000000180c */
[----:B------:R-:W-:-:S08]  /*9bc60*/  NOP ;  /* 0x0000000000007918 */ /* 0x000fd00000000000 */
[----:B------:R-:W-:Y:S04]  /*9bc70*/  STL.64 [R1+0x210], R12 ;  /* 0x0002100c01007387 */ /* 0x000fe80000100a00 */
[----:B------:R0:W-:Y:S04]  /*9bc80*/  STL.64 [R1+0x218], R14 ;  /* 0x0002180e01007387 */ /* 0x0001e80000100a00 */
[----:B0-----:R-:W2:Y:S04]  /*9bc90*/  LDL.LU.64 R14, [R1+0x6d50] ;  /* 0x006d5000010e7983 */ /* 0x001ea80000300a00 */
[----:B------:R-:W2:Y:S04]  /*9bca0*/  LDL.LU.64 R12, [R1+0x6d48] ;  /* 0x006d4800010c7983 */ /* 0x000ea80000300a00 */
[----:B------:R-:W3:Y:S01]  /*9bcb0*/  LDL.LU.64 R8, [R1+0x6d40] ;  /* 0x006d400001087983 */ /* 0x000ee20000300a00 */
[----:B----4-:R-:W-:-:S02]  /*9bcc0*/  F2FP.F16.E5M2.UNPACK_B R4, R4.H1 ;  /* 0x00000004ff04723e */ /* 0x010fc400030004ff */
[----:B------:R-:W-:-:S03]  /*9bcd0*/  F2FP.F16.E5M2.UNPACK_B R5, R5.H1 ;  /* 0x00000005ff05723e */ /* 0x000fc600030004ff */
[----:B------:R-:W-:Y:S04]  /*9bce0*/  STL [R1+0x60], R4 ;  /* 0x0000600401007387 */ /* 0x000fe80000100800 */
[----:B------:R-:W-:Y:S04]  /*9bcf0*/  STL [R1+0x6c20], R0 ;  /* 0x006c200001007387 */ /* 0x000fe80000100800 */
[----:B------:R-:W-:Y:S01]  /*9bd00*/  STL [R1+0x64], R5 ;  /* 0x0000640501007387 */ /* 0x000fe20000100800 */
[----:B---3--:R-:W-:-:S15]  /*9bd10*/  HMMA.16816.F32 R8, R16, R4, R8 ;  /* 0x000000041008723c */ /* 0x008fde0000001808 */
[----:B------:R-:W-:-:S08]  /*9bd20*/  NOP ;  /* 0x0000000000007918 */ /* 0x000fd00000000000 */
[----:B------:R-:W-:Y:S04]  /*9bd30*/  STL.64 [R1+0x240], R8 ;  /* 0x0002400801007387 */ /* 0x000fe80000100a00 */
[----:B------:R0:W-:Y:S04]  /*9bd40*/  STL.64 [R1+0x248], R10 ;  /* 0x0002480a01007387 */ /* 0x0001e80000100a00 */
[----:B0-----:R-:W3:Y:S04]  /*9bd50*/  LDL.LU.64 R10, [R1+0x6d38] ;  /* 0x006d3800010a7983 */ /* 0x001ee80000300a00 */
[----:B------:R-:W3:Y:S01]  /*9bd60*/  LDL.LU.64 R8, [R1+0x6d30] ;  /* 0x006d300001087983 */ /* 0x000ee20000300a00 */
[----:B------:R-:W-:-:S02]  /*9bd70*/  F2FP.F16.E5M2.UNPACK_B R6, R6.H1 ;  /* 0x00000006ff06723e */ /* 0x000fc400030004ff */
[----:B------:R-:W-:Y:S01]  /*9bd80*/  F2FP.F16.E5M2.UNPACK_B R7, R7.H1 ;  /* 0x00000007ff07723e */ /* 0x000fe200030004ff */
[----:B------:R-:W-:Y:S01]  /*9bd90*/  IMAD.MOV.U32 R0, RZ, RZ, R5 ;  /* 0x000000ffff007224 */ /* 0x000fe200078e0005 */
[----:B------:R-:W-:Y:S02]  /*9bda0*/  F2FP.F16.E5M2.UNPACK_B R4, R20.H1 ;  /* 0x00000014ff04723e */ /* 0x000fe400030004ff */
[----:B------:R-:W-:-:S03]  /*9bdb0*/  F2FP.F16.E5M2.UNPACK_B R5, R21.H1 ;  /* 0x00000015ff05723e */ /* 0x000fc600030004ff */
[----:B--2---:R-:W-:Y:S06]  /*9bdc0*/  HMMA.16816.F32 R12, R16, R6, R12 ;  /* 0x00000006100c723c */ /* 0x004fec000000180c */
[----:B------:R-:W-:Y:S04]  /*9bdd0*/  STL [R1+0x58], R6 ;  /* 0x0000580601007387 */ /* 0x000fe80000100800 */
[----:B------:R0:W-:Y:S04]  /*9bde0*/  STL [R1+0x6c24], R0 ;  /* 0x006c240001007387 */ /* 0x0001e80000100800 */
[----:B------:R-:W-:Y:S04]  /*9bdf0*/  STL [R1+0x5c], R7 ;  /* 0x00005c0701007387 */ /* 0x000fe80000100800 */
[----:B------:R-:W-:Y:S01]  /*9be00*/  STL [R1+0x50], R4 ;  /* 0x0000500401007387 */ /* 0x000fe20000100800 */
[----:B------:R-:W-:-:S02]  /*9be10*/  F2FP.F16.E5M2.UNPACK_B R2, R2.H1 ;  /* 0x00000002ff02723e */ /* 0x000fc400030004ff */
[----:B------:R-:W-:Y:S01]  /*9be20*/  F2FP.F16.E5M2.UNPACK_B R3, R3.H1 ;  /* 0x00000003ff03723e */ /* 0x000fe200030004ff */
[----:B0-----:R-:W-:Y:S01]  /*9be30*/  IMAD.MOV.U32 R0, RZ, RZ, R7 ;  /* 0x000000ffff007224 */ /* 0x001fe200078e0007 */
[----:B------:R-:W-:Y:S04]  /*9be40*/  STL.64 [R1+0x260], R12 ;  /* 0x0002600c01007387 */ /* 0x000fe80000100a00 */
[----:B------:R-:W-:Y:S04]  /*9be50*/  STL.64 [R1+0x268], R14 ;  /* 0x0002680e01007387 */ /* 0x000fe80000100a00 */
[----:B------:R0:W-:Y:S04]  /*9be60*/  STL [R1+0x6c28], R0 ;  /* 0x006c280001007387 */ /* 0x0001e80000100800 */
[----:B------:R-:W-:Y:S04]  /*9be70*/  STL [R1+0x54], R5 ;  /* 0x0000540501007387 */ /* 0x000fe80000100800 */
[----:B------:R-:W-:Y:S01]  /*9be80*/  STL [R1+0x48], R2 ;  /* 0x0000480201007387 */ /* 0x000fe20000100800 */
[----:B0-----:R-:W-:Y:S01]  /*9be90*/  F2FP.F16.E5M2.UNPACK_B R0, R23.H1 ;  /* 0x00000017ff00723e */ /* 0x001fe200030004ff */
[----:B---3--:R-:W-:Y:S07]  /*9bea0*/  HMMA.16816.F32 R8, R16, R4, R8 ;  /* 0x000000041008723c */ /* 0x008fee0000001808 */
[----:B------:R-:W-:-:S15]  /*9beb0*/  F2FP.F16.E5M2.UNPACK_B R4, R22.H1 ;  /* 0x00000016ff04723e */ /* 0x000fde00030004ff */
[----:B------:R-:W-:-:S01]  /*9bec0*/  NOP ;  /* 0x0000000000007918 */ /* 0x000fc20000000000 */
[----:B------:R-:W-:Y:S04]  /*9bed0*/  STL.64 [R1+0x290], R8 ;  /* 0x0002900801007387 */ /* 0x000fe80000100a00 */
[----:B------:R-:W-:Y:S04]  /*9bee0*/  STL.64 [R1+0x298], R10 ;  /* 0x0002980a01007387 */ /* 0x000fe80000100a00 */
[----:B------:R0:W-:Y:S02]  /*9bef0*/  STL [R1+0x40], R4 ;  /* 0x0000400401007387 */ /* 0x0001e40000100800 */
[----:B0-----:R-:W-:Y:S06]  /*9bf00*/  HMMA.16816.F32 R4, R16, R2, R24 ;  /* 0x000000021004723c */ /* 0x001fec0000001818 */
[----:B------:R-:W-:Y:S04]  /*9bf10*/  STL [R1+0x4c], R3 ;  /* 0x00004c0301007387 */ /* 0x000fe80000100800 */
[----:B------:R0:W-:Y:S01]  /*9bf20*/  STL [R1+0x44], R0 ;  /* 0x0000440001007387 */ /* 0x0001e20000100800 */
[----:B------:R-:W-:Y:S01]  /*9bf30*/  F2FP.F16.E5M2.UNPACK_B R2, R28.H1 ;  /* 0x0000001cff02723e */ /* 0x000fe200030004ff */
[----:B0-----:R-:W-:-:S05]  /*9bf40*/  IMAD.MOV.U32 R0, RZ, RZ, R3 ;  /* 0x000000ffff007224 */ /* 0x001fca00078e0003 */
[----:B------:R0:W-:Y:S06]  /*9bf50*/  STL [R1+0x6c2c], R0 ;  /* 0x006c2c0001007387 */ /* 0x0001ec0000100800 */
[----:B------:R-:W-:Y:S04]  /*9bf60*/  STL.64 [R1+0x2b0], R4 ;  /* 0x0002b00401007387 */ /* 0x000fe80000100a00 */
[----:B------:R-:W-:Y:S04]  /*9bf70*/  STL.64 [R1+0x2b8], R6 ;  /* 0x0002b80601007387 */ /* 0x000fe80000100a00 */
[----:B------:R-:W2:Y:S01]  /*9bf80*/  LDL.LU R12, [R1+0x680] ;  /* 0x00068000010c7983 */ /* 0x000ea20000300800 */
[----:B0-----:R-:W-:-:S03]  /*9bf90*/  F2FP.F16.E5M2.UNPACK_B R0, R29.H1 ;  /* 0x0000001dff00723e */ /* 0x001fc600030004ff */
[----:B------:R0:W-:Y:S04]  /*9bfa0*/  STL [R1+0x38], R2 ;  /* 0x0000380201007387 */ /* 0x0001e80000100800 */
[----:B------:R-:W-:Y:S04]  /*9bfb0*/  STL [R1+0x3c], R0 ;  /* 0x00003c0001007387 */ /* 0x000fe80000100800 */
[----:B------:R-:W2:Y:S04]  /*9bfc0*/  LDL.LU R13, [R1+0x684] ;  /* 0x00068400010d7983 */ /* 0x000ea80000300800 */
[----:B------:R-:W3:Y:S04]  /*9bfd0*/  LDL.LU R14, [R1+0x688] ;  /* 0x00068800010e7983 */ /* 0x000ee80000300800 */
[----:B------:R-:W3:Y:S04]  /*9bfe0*/  LDL.LU R15, [R1+0x68c] ;  /* 0x00068c00010f7983 */ /* 0x000ee80000300800 */
[----:B0-----:R-:W4:Y:S04]  /*9bff0*/  LDL.LU R2, [R1+0xde8] ;  /* 0x000de80001027983 */ /* 0x001f280000300800 */
[----:B------:R-:W4:Y:S04]  /*9c000*/  LDL.LU R3, [R1+0xdec] ;  /* 0x000dec0001037983 */ /* 0x000f280000300800 */
[----:B----4-:R0:W-:Y:S04]  /*9c010*/  STL.64 [R1+0x6d00], R2 ;  /* 0x006d000201007387 */ /* 0x0101e80000100a00 */
[----:B0-----:R-:W4:Y:S04]  /*9c020*/  LDL.64 R2, [R1+0x38] ;  /* 0x0000380001027983 */ /* 0x001f280000100a00 */
        /* <DEDUP_REMOVED lines=8> */
[----:B------:R-:W2:Y:S04]  /*9c0b0*/  LDL.LU R6, [R1+0xdc8] ;  /* 0x000dc80001067983 */ /* 0x000ea80000300800 */
[----:B------:R-:W2:Y:S04]  /*9c0c0*/  LDL.LU R7, [R1+0xdcc] ;  /* 0x000dcc0001077983 */ /* 0x000ea80000300800 */
[----:B------:R-:W3:Y:S04]  /*9c0d0*/  LDL.LU R4, [R1+0xdd8] ;  /* 0x000dd80001047983 */ /* 0x000ee80000300800 */
[----:B------:R-:W3:Y:S04]  /*9c0e0*/  LDL.LU R5, [R1+0xddc] ;  /* 0x000ddc0001057983 */ /* 0x000ee80000300800 */
[----:B--2---:R-:W-:Y:S04]  /*9c0f0*/  STL.64 [R1+0x6d28], R6 ;  /* 0x006d280601007387 */ /* 0x004fe80000100a00 */
[----:B---3--:R0:W-:Y:S04]  /*9c100*/  STL.64 [R1+0x6d20], R4 ;  /* 0x006d200401007387 */ /* 0x0081e80000100a00 */
        /* <DEDUP_REMOVED lines=9> */
[----:B------:R-:W3:Y:S01]  /*9c1a0*/  LDL.LU R15, [R1+0x61c] ;  /* 0x00061c00010f7983 */ /* 0x000ee20000300800 */
[----:B----4-:R-:W-:Y:S01]  /*9c1b0*/  IMAD.MOV.U32 R0, RZ, RZ, R3 ;  /* 0x000000ffff007224 */ /* 0x010fe200078e0003 */
[C---:B--2---:R-:W-:Y:S02]  /*9c1c0*/  HMMA.16816.F32 R4, R16.reuse, R2, R4 ;  /* 0x000000021004723c */ /* 0x044fe40000001804 */
[----:B---3--:R-:W-:Y:S04]  /*9c1d0*/  STL.64 [R1+0x6d10], R14 ;  /* 0x006d100e01007387 */ /* 0x008fe80000100a00 */
[----:B------:R0:W-:Y:S04]  /*9c1e0*/  STL.64 [R1+0x6d08], R12 ;  /* 0x006d080c01007387 */ /* 0x0001e80000100a00 */
[----:B0-----:R-:W2:Y:S04]  /*9c1f0*/  LDL.LU R12, [R1+0x5f0] ;  /* 0x0005f000010c7983 */ /* 0x001ea80000300800 */
[----:B------:R-:W2:Y:S04]  /*9c200*/  LDL.LU R13, [R1+0x5f4] ;  /* 0x0005f400010d7983 */ /* 0x000ea80000300800 */
[----:B------:R-:W2:Y:S04]  /*9c210*/  LDL.LU R14, [R1+0x5f8] ;  /* 0x0005f800010e7983 */ /* 0x000ea80000300800 */
[----:B------:R-:W2:Y:S04]  /*9c220*/  LDL.LU R15, [R1+0x5fc] ;  /* 0x0005fc00010f7983 */ /* 0x000ea80000300800 */
        /* <DEDUP_REMOVED lines=16> */
[----:B0-----:R-:W3:Y:S04]  /*9c330*/  LDL.LU.64 R6, [R1+0x6d28] ;  /* 0x006d280001067983 */ /* 0x001ee80000300a00 */
[----:B------:R-:W4:Y:S04]  /*9c340*/  LDL.LU.64 R4, [R1+0x6d20] ;  /* 0x006d200001047983 */ /* 0x000f280000300a00 */
[----:B------:R-:W2:Y:S04]  /*9c350*/  LDL.LU.64 R2, [R1+0x6d18] ;  /* 0x006d180001027983 */ /* 0x000ea80000300a00 */
[----:B------:R-:W-:Y:S01]  /*9c360*/  STL [R1+0x6c30], R0 ;  /* 0x006c300001007387 */ /* 0x000fe20000100800 */
[----:B--2---:R-:W-:-:S15]  /*9c370*/  HMMA.16816.F32 R12, R16, R2, R12 ;  /* 0x00000002100c723c */ /* 0x004fde000000180c */
[----:B------:R-:W-:-:S08]  /*9c380*/  NOP ;  /* 0x0000000000007918 */ /* 0x000fd00000000000 */
[----:B------:R-:W-:Y:S04]  /*9c390*/  STL.64 [R1+0x300], R12 ;  /* 0x0003000c01007387 */ /* 0x000fe80000100a00 */
[----:B------:R0:W-:Y:S04]  /*9c3a0*/  STL.64 [R1+0x308], R14 ;  /* 0x0003080e01007387 */ /* 0x0001e80000100a00 */
[----:B0-----:R-:W2:Y:S04]  /*9c3b0*/  LDL.LU.64 R14, [R1+0x6d10] ;  /* 0x006d1000010e7983 */ /* 0x001ea80000300a00 */
[----:B------:R-:W2:Y:S01]  /*9c3c0*/  LDL.LU.64 R12, [R1+0x6d08] ;  /* 0x006d0800010c7983 */ /* 0x000ea20000300a00 */
[----:B---3--:R-:W-:-:S02]  /*9c3d0*/  F2FP.F16.E5M2.UNPACK_B R6, R6.H1 ;  /* 0x00000006ff06723e */ /* 0x008fc400030004ff */
[----:B------:R-:W-:Y:S01]  /*9c3e0*/  F2FP.F16.E5M2.UNPACK_B R7, R7.H1 ;  /* 0x00000007ff07723e */ /* 0x000fe200030004ff */
[----:B------:R-:W-:Y:S02]  /*9c3f0*/  IMAD.MOV.U32 R0, RZ, RZ, R3 ;  /* 0x000000ffff007224 */ /* 0x000fe400078e0003 */
[----:B------:R-:W3:Y:S04]  /*9c400*/  LDL.LU.64 R2, [R1+0x6d00] ;  /* 0x006d000001027983 */ /* 0x000ee80000300a00 */
        /* <DEDUP_REMOVED lines=9> */
[----:B----4-:R-:W-:-:S02]  /*9c4a0*/  F2FP.F16.E5M2.UNPACK_B R4, R4.H1 ;  /* 0x00000004ff04723e */ /* 0x010fc400030004ff */
[----:B------:R-:W-:-:S03]  /*9c4b0*/  F2FP.F16.E5M2.UNPACK_B R5, R5.H1 ;  /* 0x00000005ff05723e */ /* 0x000fc600030004ff */
        /* <DEDUP_REMOVED lines=10> */
[----:B------:R-:W-:Y:S01]  /*9c560*/  IMAD.MOV.U32 R0, RZ, RZ, R5 ;  /* 0x000000ffff007224 */ /* 0x000fe200078e0005 */
[----:B------:R-:W-:Y:S02]  /*9c570*/  F2FP.F16.E5M2.UNPACK_B R4, R20.H1 ;  /* 0x00000014ff04723e */ /* 0x000fe400030004ff */
[----:B------:R-:W-:-:S07]  /*9c580*/  F2FP.F16.E5M2.UNPACK_B R5, R21.H1 ;  /* 0x00000015ff05723e */ /* 0x000fce00030004ff */
[C---:B------:R-:W-:Y:S01]  /*9c590*/  HMMA.16816.F32 R8, R16.reuse, R4, R8 ;  /* 0x000000041008723c */ /* 0x040fe20000001808 */
[----:B------:R-:W-:Y:S04]  /*9c5a0*/  STL [R1+0x20], R2 ;  /* 0x0000200201007387 */ /* 0x000fe80000100800 */
[----:B------:R0:W-:Y:S04]  /*9c5b0*/  STL [R1+0x6c38], R0 ;  /* 0x006c380001007387 */ /* 0x0001e80000100800 */
[----:B------:R-:W-:Y:S04]  /*9c5c0*/  STL [R1+0x24], R3 ;  /* 0x0000240301007387 */ /* 0x000fe80000100800 */
[----:B------:R1:W-:Y:S01]  /*9c5d0*/  STL [R1+0x18], R4 ;  /* 0x0000180401007387 */ /* 0x0003e20000100800 */
[----:B0-----:R-:W-:Y:S01]  /*9c5e0*/  IMAD.MOV.U32 R0, RZ, RZ, R3 ;  /* 0x000000ffff007224 */ /* 0x001fe200078e0003 */
[----:B-1----:R-:W-:Y:S01]  /*9c5f0*/  F2FP.F16.E5M2.UNPACK_B R4, R29.H1 ;  /* 0x0000001dff04723e */ /* 0x002fe200030004ff */
[----:B--2---:R-:W-:Y:S07]  /*9c600*/  HMMA.16816.F32 R12, R16, R2, R12 ;  /* 0x00000002100c723c */ /* 0x004fee000000180c */
[----:B------:R-:W-:-:S02]  /*9c610*/  F2FP.F16.E5M2.UNPACK_B R2, R22.H1 ;  /* 0x00000016ff02723e */ /* 0x000fc400030004ff */
[----:B------:R-:W-:-:S14]  /*9c620*/  F2FP.F16.E5M2.UNPACK_B R3, R23.H1 ;  /* 0x00000017ff03723e */ /* 0x000fdc00030004ff */
[----:B------:R-:W-:Y:S04]  /*9c630*/  STL.64 [R1+0x380], R12 ;  /* 0x0003800c01007387 */ /* 0x000fe80000100a00 */
[----:B------:R-:W-:Y:S04]  /*9c640*/  STL.64 [R1+0x388], R14 ;  /* 0x0003880e01007387 */ /* 0x000fe80000100a00 */
[----:B------:R-:W-:Y:S04]  /*9c650*/  STL [R1+0x6c3c], R0 ;  /* 0x006c3c0001007387 */ /* 0x000fe80000100800 */
[----:B------:R-:W-:Y:S04]  /*9c660*/  STL [R1+0x1c], R5 ;  /* 0x00001c0501007387 */ /* 0x000fe80000100800 */
[----:B------:R-:W-:Y:S04]  /*9c670*/  STL [R1+0x10], R2 ;  /* 0x0000100201007387 */ /* 0x000fe80000100800 */
[----:B------:R-:W-:Y:S04]  /*9c680*/  STL.64 [R1+0x3b0], R8 ;  /* 0x0003b00801007387 */ /* 0x000fe80000100a00 */
[----:B------:R0:W-:Y:S02]  /*9c690*/  STL.64 [R1+0x3b8], R10 ;  /* 0x0003b80a01007387 */ /* 0x0001e40000100a00 */
[----:B0-----:R-:W-:Y:S01]  /*9c6a0*/  HMMA.16816.F32 R8, R16, R2, R24 ;  /* 0x000000021008723c */ /* 0x001fe20000001818 */
[----:B------:R-:W-:-:S05]  /*9c6b0*/  IMAD.MOV.U32 R0, RZ, RZ, R5 ;  /* 0x000000ffff007224 */ /* 0x000fca00078e0005 */
[----:B------:R0:W-:Y:S04]  /*9c6c0*/  STL [R1+0x6c40], R0 ;  /* 0x006c400001007387 */ /* 0x0001e80000100800 */
[----:B------:R-:W-:Y:S01]  /*9c6d0*/  STL [R1+0x14], R3 ;  /* 0x0000140301007387 */ /* 0x000fe20000100800 */
[----:B0-----:R-:W-:-:S05]  /*9c6e0*/  F2FP.F16.E5M2.UNPACK_B R0, R28.H1 ;  /* 0x0000001cff00723e */ /* 0x001fca00030004ff */
[----:B------:R-:W-:Y:S04]  /*9c6f0*/  STL [R1+0x8], R0 ;  /* 0x0000080001007387 */ /* 0x000fe80000100800 */
[----:B------:R0:W-:Y:S04]  /*9c700*/  STL [R1+0xc], R4 ;  /* 0x00000c0401007387 */ /* 0x0001e80000100800 */
[----:B0-----:R-:W2:Y:S04]  /*9c710*/  LDL.LU R4, [R1+0x840] ;  /* 0x0008400001047983 */ /* 0x001ea80000300800 */
[----:B------:R-:W-:Y:S04]  /*9c720*/  STL.64 [R1+0x3d0], R8 ;  /* 0x0003d00801007387 */ /* 0x000fe80000100a00 */
[----:B------:R-:W-:Y:S04]  /*9c730*/  STL.64 [R1+0x3d8], R10 ;  /* 0x0003d80a01007387 */ /* 0x000fe80000100a00 */
[----:B------:R-:W2:Y:S04]  /*9c740*/  LDL.LU R5, [R1+0x844] ;  /* 0x0008440001057983 */ /* 0x000ea80000300800 */
[----:B------:R-:W3:Y:S04]  /*9c750*/  LDL.LU R6, [R1+0x848] ;  /* 0x0008480001067983 */ /* 0x000ee80000300800 */
[----:B------:R-:W3:Y:S04]  /*9c760*/  LDL.LU R7, [R1+0x84c] ;  /* 0x00084c0001077983 */ /* 0x000ee80000300800 */
[----:B------:R-:W4:Y:S04]  /*9c770*/  LDL.LU R22, [R1+0xe68] ;  /* 0x000e680001167983 */ /* 0x000f280000300800 */
[----:B------:R-:W4:Y:S04]  /*9c780*/  LDL.LU R23, [R1+0xe6c] ;  /* 0x000e6c0001177983 */ /* 0x000f280000300800 */
[----:B----4-:R0:W-:Y:S04]  /*9c790*/  STL.64 [R1+0x6c98], R22 ;  /* 0x006c981601007387 */ /* 0x0101e80000100a00 */
[----:B------:R-:W4:Y:S04]  /*9c7a0*/  LDL.LU R20, [R1+0x780] ;  /* 0x0007800001147983 */ /* 0x000f280000300800 */
[----:B------:R-:W4:Y:S04]  /*9c7b0*/  LDL.LU R21, [R1+0x784] ;  /* 0x0007840001157983 */ /* 0x000f280000300800 */
[----:B0-----:R-:W2:Y:S04]  /*9c7c0*/  LDL.LU R22, [R1+0x788] ;  /* 0x0007880001167983 */ /* 0x001ea80000300800 */
[----:B------:R-:W2:Y:S04]  /*9c7d0*/  LDL.LU R23, [R1+0x78c] ;  /* 0x00078c0001177983 */ /* 0x000ea80000300800 */
[----:B------:R-:W3:Y:S04]  /*9c7e0*/  LDL.LU R26, [R1+0xe48] ;  /* 0x000e4800011a7983 */ /* 0x000ee80000300800 */
[----:B------:R-:W3:Y:S04]  /*9c7f0*/  LDL.LU R27, [R1+0xe4c] ;  /* 0x000e4c00011b7983 */ /* 0x000ee80000300800 */
[----:B--2---:R-:W-:Y:S04]  /*9c800*/  STL.64 [R1+0x6ca8], R22 ;  /* 0x006ca81601007387 */ /* 0x004fe80000100a00 */
[----:B----4-:R0:W-:Y:S04]  /*9c810*/  STL.64 [R1+0x6ca0], R20 ;  /* 0x006ca01401007387 */ /* 0x0101e80000100a00 */
[----:B0-----:R-:W2:Y:S04]  /*9c820*/  LDL.LU R20, [R1+0x750] ;  /* 0x0007500001147983 */ /* 0x001ea80000300800 */
[----:B------:R-:W2:Y:S04]  /*9c830*/  LDL.LU R21, [R1+0x754] ;  /* 0x0007540001157983 */ /* 0x000ea80000300800 */
[----:B------:R-:W4:Y:S04]  /*9c840*/  LDL.LU R22, [R1+0x758] ;  /* 0x0007580001167983 */ /* 0x000f280000300800 */
[----:B------:R-:W4:Y:S04]  /*9c850*/  LDL.LU R23, [R1+0x75c] ;  /* 0x00075c0001177983 */ /* 0x000f280000300800 */
[----:B------:R-:W3:Y:S04]  /*9c860*/  LDL.LU R28, [R1+0xe38] ;  /* 0x000e3800011c7983 */ /* 0x000ee80000300800 */
[----:B------:R-:W3:Y:S04]  /*9c870*/  LDL.LU R29, [R1+0xe3c] ;  /* 0x000e3c00011d7983 */ /* 0x000ee80000300800 */
[----:B----4-:R0:W-:Y:S04]  /*9c880*/  STL.64 [R1+0x6cb8], R22 ;  /* 0x006cb81601007387 */ /* 0x0101e80000100a00 */
[----:B0-----:R-:W4:Y:S04]  /*9c890*/  LDL.64 R22, [R1+0x8] ;  /* 0x0000080001167983 */ /* 0x001f280000100a00 */
[----:B--2---:R0:W-:Y:S04]  /*9c8a0*/  STL.64 [R1+0x6cb0], R20 ;  /* 0x006cb01401007387 */ /* 0x0041e80000100a00 */
[----:B0-----:R-:W2:Y:S04]  /*9c8b0*/  LDL.LU R20, [R1+0xe28] ;  /* 0x000e280001147983 */ /* 0x001ea80000300800 */
[----:B------:R-:W2:Y:S04]  /*9c8c0*/  LDL.LU R21, [R1+0xe2c] ;  /* 0x000e2c0001157983 */ /* 0x000ea80000300800 */
[----:B------:R-:W4:Y:S04]  /*9c8d0*/  LDL.LU R24, [R1+0xe58] ;  /* 0x000e580001187983 */ /* 0x000f280000300800 */
[----:B------:R-:W4:Y:S04]  /*9c8e0*/  LDL.LU R25, [R1+0xe5c] ;  /* 0x000e5c0001197983 */ /* 0x000f280000300800 */
[----:B---3--:R-:W-:Y:S04]  /*9c8f0*/  STL.64 [R1+0x6cc8], R26 ;  /* 0x006cc81a01007387 */ /* 0x008fe80000100a00 */
[----:B----4-:R0:W-:Y:S04]  /*9c900*/  STL.64 [R1+0x6cc0], R24 ;  /* 0x006cc01801007387 */ /* 0x0101e80000100a00 */
        /* <DEDUP_REMOVED lines=10> */
[----:B------:R-:W-:Y:S04]  /*9c9b0*/  STL.64 [R1+0x6c90], R6 ;  /* 0x006c900601007387 */ /* 0x000fe80000100a00 */
[----:B------:R0:W-:Y:S01]  /*9c9c0*/  STL.64 [R1+0x6c88], R4 ;  /* 0x006c880401007387 */ /* 0x0001e20000100a00 */
[----:B------:R-:W-:-:S03]  /*9c9d0*/  IMAD.MOV.U32 R0, RZ, RZ, R3 ;  /* 0x000000ffff007224 */ /* 0x000fc600078e0003 */
        /* <DEDUP_REMOVED lines=14> */
[----:B------:R-:W-:Y:S01]  /*9cac0*/  STL [R1+0x6c44], R0 ;  /* 0x006c440001007387 */ /* 0x000fe20000100800 */
[----:B---3--:R-:W-:-:S15]  /*9cad0*/  HMMA.16816.F32 R24, R16, R22, R24 ;  /* 0x000000161018723c */ /* 0x008fde0000001818 */
[----:B------:R-:W-:-:S08]  /*9cae0*/  NOP ;  /* 0x0000000000007918 */ /* 0x000fd00000000000 */
[----:B------:R-:W-:Y:S04]  /*9caf0*/  STL.64 [R1+0x3f0], R24 ;  /* 0x0003f01801007387 */ /* 0x000fe80000100a00 */
[----:B------:R0:W-:Y:S04]  /*9cb00*/  STL.64 [R1+0x3f8], R26 ;  /* 0x0003f81a01007387 */ /* 0x0001e80000100a00 */
[----:B0-----:R-:W3:Y:S04]  /*9cb10*/  LDL.LU.64 R26, [R1+0x6cd8] ;  /* 0x006cd800011a7983 */ /* 0x001ee80000300a00 */
[----:B------:R-:W3:Y:S01]  /*9cb20*/  LDL.LU.64 R24, [R1+0x6cd0] ;  /* 0x006cd00001187983 */ /* 0x000ee20000300a00 */
[----:B--2---:R-:W-:-:S02]  /*9cb30*/  F2FP.F16.E5M2.UNPACK_B R20, R20.H1 ;  /* 0x00000014ff14723e */ /* 0x004fc400030004ff */
[----:B------:R-:W-:Y:S01]  /*9cb40*/  F2FP.F16.E5M2.UNPACK_B R21, R21.H1 ;  /* 0x00000015ff15723e */ /* 0x000fe200030004ff */
[----:B------:R-:W-:Y:S02]  /*9cb50*/  IMAD.MOV.U32 R0, RZ, RZ, R23 ;  /* 0x000000ffff007224 */ /* 0x000fe400078e0017 */
[----:B------:R-:W-:Y:S04]  /*9cb60*/  STL [R1], R20 ;  /* 0x0000001401007387 */ /* 0x000fe80000100800 */
[----:B------:R-:W-:Y:S04]  /*9cb70*/  STL [R1+0x6c78], R0 ;  /* 0x006c780001007387 */ /* 0x000fe80000100800 */
[----:B------:R3:W-:Y:S02]  /*9cb80*/  STL [R1+0x4], R21 ;  /* 0x0000041501007387 */ /* 0x0007e40000100800 */
[----:B---3--:R-:W-:Y:S02]  /*9cb90*/  HMMA.16816.F32 R20, R16, R20, R24 ;  /* 0x000000141014723c */ /* 0x008fe40000001818 */
[----:B------:R-:W2:Y:S04]  /*9cba0*/  LDL.LU.64 R26, [R1+0x6cc8] ;  /* 0x006cc800011a7983 */ /* 0x000ea80000300a00 */
[----:B------:R-:W3:-:S15]  /*9cbb0*/  LDL.LU.64 R24, [R1+0x6cc0] ;  /* 0x006cc00001187983 */ /* 0x000ede0000300a00 */
[----:B------:R-:W-:-:S02]  /*9cbc0*/  NOP ;  /* 0x0000000000007918 */ /* 0x000fc40000000000 */
[----:B------:R-:W-:Y:S04]  /*9cbd0*/  STL.64 [R1+0x410], R20 ;  /* 0x0004101401007387 */ /* 0x000fe80000100a00 */
[----:B------:R0:W-:Y:S04]  /*9cbe0*/  STL.64 [R1+0x418], R22 ;  /* 0x0004181601007387 */ /* 0x0001e80000100a00 */
[----:B0-----:R-:W4:Y:S04]  /*9cbf0*/  LDL.LU.64 R22, [R1+0x6cb8] ;  /* 0x006cb80001167983 */ /* 0x001f280000300a00 */
[----:B------:R-:W4:Y:S01]  /*9cc00*/  LDL.LU.64 R20, [R1+0x6cb0] ;  /* 0x006cb00001147983 */ /* 0x000f220000300a00 */
[----:B------:R-:W-:-:S02]  /*9cc10*/  F2FP.F16.E5M2.UNPACK_B R28, R28.H1 ;  /* 0x0000001cff1c723e */ /* 0x000fc400030004ff */
[----:B------:R-:W-:-:S07]  /*9cc20*/  F2FP.F16.E5M2.UNPACK_B R29, R29.H1 ;  /* 0x0000001dff1d723e */ /* 0x000fce00030004ff */
[----:B----4-:R-:W-:-:S15]  /*9cc30*/  HMMA.16816.F32 R20, R16, R28, R20 ;  /* 0x0000001c1014723c */ /* 0x010fde0000001814 */
[----:B------:R-:W-:-:S08]  /*9cc40*/  NOP ;  /* 0x0000000000007918 */ /* 0x000fd00000000000 */
[----:B------:R-:W-:Y:S04]  /*9cc50*/  STL.64 [R1+0x430], R20 ;  /* 0x0004301401007387 */ /* 0x000fe80000100a00 */
[----:B------:R0:W-:Y:S04]  /*9cc60*/  STL.64 [R1+0x438], R22 ;  /* 0x0004381601007387 */ /* 0x0001e80000100a00 */
[----:B0-----:R-:W4:Y:S04]  /*9cc70*/  LDL.LU.64 R22, [R1+0x6ca8] ;  /* 0x006ca80001167983 */ /* 0x001f280000300a00 */
[----:B------:R-:W4:Y:S01]  /*9cc80*/  LDL.LU.64 R20, [R1+0x6ca0] ;  /* 0x006ca00001147983 */ /* 0x000f220000300a00 */
[----:B--2---:R-:W-:-:S02]  /*9cc90*/  F2FP.F16.E5M2.UNPACK_B R26, R26.H1 ;  /* 0x0000001aff1a723e */ /* 0x004fc400030004ff */
[----:B------:R-:W-:Y:S02]  /*9cca0*/  F2FP.F16.E5M2.UNPACK_B R27, R27.H1 ;  /* 0x0000001bff1b723e */ /* 0x000fe400030004ff */
[----:B---3--:R-:W-:Y:S02]  /*9ccb0*/  F2FP.F16.E5M2.UNPACK_B R24, R24.H1 ;  /* 0x00000018ff18723e */ /* 0x008fe400030004ff */
[----:B------:R-:W-:-:S07]  /*9ccc0*/  F2FP.F16.E5M2.UNPACK_B R25, R25.H1 ;  /* 0x00000019ff19723e */ /* 0x000fce00030004ff */
[C---:B------:R-:W-:Y:S01]  /*9ccd0*/  HMMA.16816.F32 R4, R16.reuse, R24, R4 ;  /* 0x000000181004723c */ /* 0x040fe20000001804 */
[----:B------:R-:W-:Y:S04]  /*9cce0*/  STL [R1+0x6c80], R28 ;  /* 0x006c801c01007387 */ /* 0x000fe80000100800 */
[----:B------:R-:W-:Y:S01]  /*9ccf0*/  STL [R1+0x6c7c], R29 ;  /* 0x006c7c1d01007387 */ /* 0x000fe20000100800 */
[----:B----4-:R-:W-:-:S15]  /*9cd00*/  HMMA.16816.F32 R20, R16, R26, R20 ;  /* 0x0000001a1014723c */ /* 0x010fde0000001814 */
[----:B------:R-:W-:-:S08]  /*9cd10*/  NOP ;  /* 0x0000000000007918 */ /* 0x000fd00000000000 */
[----:B------:R-:W-:Y:S04]  /*9cd20*/  STL.64 [R1+0x450], R20 ;  /* 0x0004501401007387 */ /* 0x000fe80000100a00 */
[----:B------:R0:W-:Y:S04]  /*9cd30*/  STL.64 [R1+0x458], R22 ;  /* 0x0004581601007387 */ /* 0x0001e80000100a00 */
[----:B0-----:R-:W2:Y:S04]  /*9cd40*/  LDL.LU.64 R22, [R1+0x6c98] ;  /* 0x006c980001167983 */ /* 0x001ea80000300a00 */
        /* <DEDUP_REMOVED lines=10> */
[----:B------:R-:W-:-:S02]  /*9cdf0*/  F2FP.F16.E5M2.UNPACK_B R2, R2.H1 ;  /* 0x00000002ff02723e */ /* 0x000fc400030004ff */
[----:B------:R-:W-:Y:S02]  /*9ce00*/  F2FP.F16.E5M2.UNPACK_B R3, R3.H1 ;  /* 0x00000003ff03723e */ /* 0x000fe400030004ff */
[----:B------:R-:W-:Y:S02]  /*9ce10*/  F2FP.F16.E5M2.UNPACK_B R8, R8.H1 ;  /* 0x00000008ff08723e */ /* 0x000fe400030004ff */
[----:B------:R-:W-:-:S07]  /*9ce20*/  F2FP.F16.E5M2.UNPACK_B R9, R9.H1 ;  /* 0x00000009ff09723e */ /* 0x000fce00030004ff */
[----:B------:R-:W-:Y:S01]  /*9ce30*/  HMMA.16816.F32 R12, R16, R8, R12 ;  /* 0x00000008100c723c */ /* 0x000fe2000000180c */
[----:B--2---:R-:W-:Y:S02]  /*9ce40*/  F2FP.F16.E5M2.UNPACK_B R22, R22.H1 ;  /* 0x00000016ff16723e */ /* 0x004fe400030004ff */
[----:B------:R-:W-:-:S03]  /*9ce50*/  F2FP.F16.E5M2.UNPACK_B R23, R23.H1 ;  /* 0x00000017ff17723e */ /* 0x000fc600030004ff */
[C---:B---3--:R-:W-:Y:S06]  /*9ce60*/  HMMA.16816.F32 R4, R16.reuse, R2, R4 ;  /* 0x000000021004723c */ /* 0x048fec0000001804 */
[----:B----4-:R-:W-:-:S15]  /*9ce70*/  HMMA.16816.F32 R24, R16, R22, R24 ;  /* 0x000000161018723c */ /* 0x010fde0000001818 */
[----:B------:R-:W-:-:S08]  /*9ce80*/  NOP ;  /* 0x0000000000007918 */ /* 0x000fd00000000000 */
[----:B------:R-:W-:Y:S04]  /*9ce90*/  STL.64 [R1+0x4b0], R24 ;  /* 0x0004b01801007387 */ /* 0x000fe80000100a00 */
[----:B------:R-:W-:Y:S04]  /*9cea0*/  STL.64 [R1+0x4b8], R26 ;  /* 0x0004b81a01007387 */ /* 0x000fe80000100a00 */
[----:B------:R0:W-:Y:S04]  /*9ceb0*/  STL.64 [R1+0x4d0], R4 ;  /* 0x0004d00401007387 */ /* 0x0001e80000100a00 */
[----:B------:R1:W-:Y:S04]  /*9cec0*/  STL.64 [R1+0x4d8], R6 ;  /* 0x0004d80601007387 */ /* 0x0003e80000100a00 */
[----:B------:R-:W2:Y:S04]  /*9ced0*/  LDL.LU R28, [R1+0x1960] ;  /* 0x00196000011c7983 */ /* 0x000ea80000300800 */
[----:B0-----:R-:W2:Y:S04]  /*9cee0*/  LDL.LU R4, [R1+0x195c] ;  /* 0x00195c0001047983 */ /* 0x001ea80000300800 */
[----:B------:R0:W-:Y:S04]  /*9cef0*/  STL.64 [R1+0x500], R12 ;  /* 0x0005000c01007387 */ /* 0x0001e80000100a00 */
[----:B------:R3:W-:Y:S04]  /*9cf00*/  STL.64 [R1+0x508], R14 ;  /* 0x0005080e01007387 */ /* 0x0007e80000100a00 */
[----:B------:R-:W4:Y:S04]  /*9cf10*/  LDL.LU R29, [R1+0x1968] ;  /* 0x00196800011d7983 */ /* 0x000f280000300800 */
[----:B------:R-:W4:Y:S04]  /*9cf20*/  LDL.LU R5, [R1+0x1964] ;  /* 0x0019640001057983 */ /* 0x000f280000300800 */
[----:B------:R-:W4:Y:S04]  /*9cf30*/  LDL.LU R0, [R1+0x1970] ;  /* 0x0019700001007983 */ /* 0x000f280000300800 */
[----:B-1----:R-:W4:Y:S04]  /*9cf40*/  LDL.LU R6, [R1+0x196c] ;  /* 0x00196c0001067983 */ /* 0x002f280000300800 */
[----:B0-----:R-:W2:Y:S04]  /*9cf50*/  LDL.LU R12, [R1+0xea8] ;  /* 0x000ea800010c7983 */ /* 0x001ea80000300800 */
[----:B------:R-:W4:Y:S04]  /*9cf60*/  LDL.LU R13, [R1+0xeac] ;  /* 0x000eac00010d7983 */ /* 0x000f280000300800 */
[----:B------:R-:W4:Y:S04]  /*9cf70*/  LDL.LU R7, [R1+0x1974] ;  /* 0x0019740001077983 */ /* 0x000f280000300800 */
[----:B---3--:R-:W3:Y:S04]  /*9cf80*/  LDL.LU R14, [R1+0xeb8] ;  /* 0x000eb800010e7983 */ /* 0x008ee80000300800 */
[----:B------:R-:W3:Y:S04]  /*9cf90*/  LDL.LU R15, [R1+0xebc] ;  /* 0x000ebc00010f7983 */ /* 0x000ee80000300800 */
[----:B------:R-:W2:Y:S04]  /*9cfa0*/  LDL.LU R20, [R1+0xec8] ;  /* 0x000ec80001147983 */ /* 0x000ea80000300800 */
[----:B------:R-:W2:Y:S04]  /*9cfb0*/  LDL.LU R21, [R1+0xecc] ;  /* 0x000ecc0001157983 */ /* 0x000ea80000300800 */
[----:B------:R-:W-:Y:S04]  /*9cfc0*/  STL.64 [R1+0x6c70], R22 ;  /* 0x006c701601007387 */ /* 0x000fe80000100a00 */
[----:B--2---:R0:W-:Y:S04]  /*9cfd0*/  STL.64 [R1+0x6c68], R20 ;  /* 0x006c681401007387 */ /* 0x0041e80000100a00 */
[----:B0-----:R-:W2:Y:S04]  /*9cfe0*/  LDL.LU R20, [R1+0x8e0] ;  /* 0x0008e00001147983 */ /* 0x001ea80000300800 */
[----:B------:R-:W2:Y:S04]  /*9cff0*/  LDL.LU R21, [R1+0x8e4] ;  /* 0x0008e40001157983 */ /* 0x000ea80000300800 */
        /* <DEDUP_REMOVED lines=10> */
[----:B------:R-:W4:Y:S04]  /*9d0a0*/  LDL.LU R26, [R1+0xae8] ;  /* 0x000ae800011a7983 */ /* 0x000f280000300800 */
[----:B------:R-:W4:Y:S01]  /*9d0b0*/  LDL.LU R27, [R1+0xaec] ;  /* 0x000aec00011b7983 */ /* 0x000f220000300800 */
[----:B------:R-:W-:-:S02]  /*9d0c0*/  F2FP.F16.E5M2.UNPACK_B R10, R10.H1 ;  /* 0x0000000aff0a723e */ /* 0x000fc400030004ff */
[----:B------:R-:W-:Y:S01]  /*9d0d0*/  F2FP.F16.E5M2.UNPACK_B R11, R11.H1 ;  /* 0x0000000bff0b723e */ /* 0x000fe200030004ff */
[----:B----4-:R-:W-:Y:S04]  /*9d0e0*/  STL.64 [R1+0x6c60], R26 ;  /* 0x006c601a01007387 */ /* 0x010fe80000100a00 */
[----:B---3--:R0:W-:Y:S04]  /*9d0f0*/  STL.64 [R1+0x6c58], R24 ;  /* 0x006c581801007387 */ /* 0x0081e80000100a00 */
[----:B0-----:R-:W3:Y:S04]  /*9d100*/  LDL.LU R24, [R1+0x980] ;  /* 0x0009800001187983 */ /* 0x001ee80000300800 */
[----:B------:R-:W3:Y:S04]  /*9d110*/  LDL.LU R25, [R1+0x984] ;  /* 0x0009840001197983 */ /* 0x000ee80000300800 */
[----:B------:R-:W3:Y:S04]  /*9d120*/  LDL.LU R26, [R1+0x988] ;  /* 0x00098800011a7983 */ /* 0x000ee80000300800 */
[----:B------:R-:W3:Y:S01]  /*9d130*/  LDL.LU R27, [R1+0x98c] ;  /* 0x00098c00011b7983 */ /* 0x000ee20000300800 */
[----:B--2---:R-:W-:Y:S01]  /*9d140*/  HMMA.16816.F32 R20, R16, R10, R20 ;  /* 0x0000000a1014723c */ /* 0x004fe20000001814 */
[----:B------:R-:W-:-:S02]  /*9d150*/  F2FP.F16.E5M2.UNPACK_B R12, R12.H1 ;  /* 0x0000000cff0c723e */ /* 0x000fc400030004ff */
[----:B------:R-:W-:Y:S01]  /*9d160*/  F2FP.F16.E5M2.UNPACK_B R13, R13.H1 ;  /* 0x0000000dff0d723e */ /* 0x000fe200030004ff */
[----:B------:R-:W-:Y:S02]  /*9d170*/  IMAD R4, R4, 0x100, R28 ;  /* 0x0000010004047824 */ /* 0x000fe400078e021c */
[----:B------:R-:W-:Y:S01]  /*9d180*/  IMAD R5, R5, 0x100, R29 ;  /* 0x0000010005057824 */ /* 0x000fe200078e021d */
[----:B------:R-:W2:Y:S04]  /*9d190*/  LDL.LU R28, [R1+0x6c80] ;  /* 0x006c8000011c7983 */ /* 0x000ea80000300800 */
[----:B------:R-:W2:Y:S01]  /*9d1a0*/  LDL.LU R29, [R1+0x6c7c] ;  /* 0x006c7c00011d7983 */ /* 0x000ea20000300800 */
[----:B------:R-:W-:-:S03]  /*9d1b0*/  IMAD R6, R6, 0x100, R0 ;  /* 0x0000010006067824 */ /* 0x000fc600078e0200 */
[----:B------:R-:W4:Y:S08]  /*9d1c0*/  LDL.LU R0, [R1+0x6c78] ;  /* 0x006c780001007983 */ /* 0x000f300000300800 */
[----:B------:R-:W-:Y:S04]  /*9d1d0*/  STL.64 [R1+0x530], R20 ;  /* 0x0005301401007387 */ /* 0x000fe80000100a00 */
[----:B------:R0:W-:Y:S04]  /*9d1e0*/  STL.64 [R1+0x538], R22 ;  /* 0x0005381601007387 */ /* 0x0001e80000100a00 */
[----:B0-----:R-:W2:Y:S04]  /*9d1f0*/  LDL.LU.64 R22, [R1+0x6c70] ;  /* 0x006c700001167983 */ /* 0x001ea80000300a00 */
[----:B------:R-:W4:Y:S04]  /*9d200*/  LDL.LU.64 R20, [R1+0x6c68] ;  /* 0x006c680001147983 */ /* 0x000f280000300a00 */
[----:B------:R0:W-:Y:S04]  /*9d210*/  STL.64 [R1+0x6a08], R10 ;  /* 0x006a080a01007387 */ /* 0x0001e80000100a00 */
[----:B0-----:R-:W2:Y:S04]  /*9d220*/  LDL.LU R10, [R1+0xed8] ;  /* 0x000ed800010a7983 */ /* 0x001ea80000300800 */
[----:B------:R-:W4:Y:S04]  /*9d230*/  LDL.LU R11, [R1+0xedc] ;  /* 0x000edc00010b7983 */ /* 0x000f280000300800 */
[----:B------:R0:W-:Y:S04]  /*9d240*/  STL.64 [R1+0x6a00], R8 ;  /* 0x006a000801007387 */ /* 0x0001e80000100a00 */
[----:B0-----:R-:W4:Y:S01]  /*9d250*/  LDL.LU R9, [R1+0x1978] ;  /* 0x0019780001097983 */ /* 0x001f220000300800 */
        /* <DEDUP_REMOVED lines=8> */
[----:B------:R-:W-:Y:S04]  /*9d2e0*/  STL [R1+0x69f4], R12 ;  /* 0x0069f40c01007387 */ /* 0x000fe80000100800 */
[----:B------:R-:W-:Y:S01]  /*9d2f0*/  STL [R1+0x69f0], R13 ;  /* 0x0069f00d01007387 */ /* 0x000fe20000100800 */
[----:B--2---:R-:W-:-:S05]  /*9d300*/  F2FP.F16.E5M2.UNPACK_B R8, R10.H1 ;  /* 0x0000000aff08723e */ /* 0x004fca00030004ff */
[----:B------:R-:W-:Y:S01]  /*9d310*/  STL [R1+0xa0], R8 ;  /* 0x0000a00801007387 */ /* 0x000fe20000100800 */
[----:B----4-:R-:W-:Y:S01]  /*9d320*/  IMAD R7, R7, 0x100, R9 ;  /* 0x0000010007077824 */ /* 0x010fe200078e0209 */
[----:B------:R-:W-:-:S05]  /*9d330*/  F2FP.F16.E5M2.UNPACK_B R9, R11.H1 ;  /* 0x0000000bff09723e */ /* 0x000fca00030004ff */
[----:B------:R-:W-:Y:S01]  /*9d340*/  STL [R1+0xa4], R9 ;  /* 0x0000a40901007387 */ /* 0x000fe20000100800 */
[----:B---3--:R-:W-:-:S15]  /*9d350*/  HMMA.16816.F32 R24, R16, R14, R24 ;  /* 0x0000000e1018723c */ /* 0x008fde0000001818 */
[----:B------:R-:W-:-:S08]  /*9d360*/  NOP ;  /* 0x0000000000007918 */ /* 0x000fd00000000000 */
[----:B------:R-:W-:Y:S04]  /*9d370*/  STL.64 [R1+0xad0], R24 ;  /* 0x000ad01801007387 */ /* 0x000fe80000100a00 */
[----:B------:R0:W-:Y:S04]  /*9d380*/  STL.64 [R1+0xad8], R26 ;  /* 0x000ad81a01007387 */ /* 0x0001e80000100a00 */
[----:B0-----:R-:W2:Y:S04]  /*9d390*/  LDL.LU.64 R26, [R1+0x6c50] ;  /* 0x006c5000011a7983 */ /* 0x001ea80000300a00 */
[----:B------:R-:W2:Y:S04]  /*9d3a0*/  LDL.LU.64 R24, [R1+0x6c48] ;  /* 0x006c480001187983 */ /* 0x000ea80000300a00 */
[----:B------:R0:W-:Y:S04]  /*9d3b0*/  STL [R1+0x69fc], R14 ;  /* 0x0069fc0e01007387 */ /* 0x0001e80000100800 */
[----:B------:R1:W-:Y:S04]  /*9d3c0*/  STL [R1+0x69f8], R15 ;  /* 0x0069f80f01007387 */ /* 0x0003e80000100800 */
[----:B------:R-:W3:Y:S04]  /*9d3d0*/  LDL.LU R12, [R1+0xac0] ;  /* 0x000ac000010c7983 */ /* 0x000ee80000300800 */
[----:B------:R-:W3:Y:S04]  /*9d3e0*/  LDL.LU R13, [R1+0xac4] ;  /* 0x000ac400010d7983 */ /* 0x000ee80000300800 */
[----:B0-----:R-:W3:Y:S04]  /*9d3f0*/  LDL.LU R14, [R1+0xac8] ;  /* 0x000ac800010e7983 */ /* 0x001ee80000300800 */
[----:B-1----:R-:W3:Y:S01]  /*9d400*/  LDL.LU R15, [R1+0xacc] ;  /* 0x000acc00010f7983 */ /* 0x002ee20000300800 */
[----:B------:R-:W-:-:S02]  /*9d410*/  F2FP.F16.E5M2.UNPACK_B R20, R20.H1 ;  /* 0x00000014ff14723e */ /* 0x000fc400030004ff */
[----:B------:R-:W-:Y:S01]  /*9d420*/  F2FP.F16.E5M2.UNPACK_B R21, R21.H1 ;  /* 0x00000015ff15723e */ /* 0x000fe200030004ff */
[----:B------:R-:W-:Y:S04]  /*9d430*/  STL.64 [R1+0x6a18], R22 ;  /* 0x006a181601007387 */ /* 0x000fe80000100a00 */
[----:B------:R0:W-:Y:S01]  /*9d440*/  STL.64 [R1+0x6a10], R20 ;  /* 0x006a101401007387 */ /* 0x0001e20000100a00 */
[C---:B--2---:R-:W-:Y:S06]  /*9d450*/  HMMA.16816.F32 R8, R16.reuse, R8, R24 ;  /* 0x000000081008723c */ /* 0x044fec0000001818 */
[----:B---3--:R-:W-:-:S15]  /*9d460*/  HMMA.16816.F32 R12, R16, R20, R12 ;  /* 0x00000014100c723c */ /* 0x008fde000000180c */
[----:B------:R-:W-:-:S08]  /*9d470*/  NOP ;  /* 0x0000000000007918 */ /* 0x000fd00000000000 */
[----:B------:R1:W-:Y:S04]  /*9d480*/  STL.64 [R1+0xaa0], R12 ;  /* 0x000aa00c01007387 */ /* 0x0003e80000100a00 */
[----:B------:R-:W-:Y:S04]  /*9d490*/  STL.64 [R1+0xaa8], R14 ;  /* 0x000aa80e01007387 */ /* 0x000fe80000100a00 */
[----:B0-----:R-:W2:Y:S04]  /*9d4a0*/  LDL.LU R20, [R1+0x880] ;  /* 0x0008800001147983 */ /* 0x001ea80000300800 */
[----:B------:R-:W-:Y:S04]  /*9d4b0*/  STL.64 [R1+0x7e0], R8 ;  /* 0x0007e00801007387 */ /* 0x000fe80000100a00 */
[----:B------:R-:W-:Y:S04]  /*9d4c0*/  STL.64 [R1+0x7e8], R10 ;  /* 0x0007e80a01007387 */ /* 0x000fe80000100a00 */
        /* <DEDUP_REMOVED lines=9> */
[----:B---3--:R0:W-:Y:S04]  /*9d560*/  STL.64 [R1+0x6a48], R26 ;  /* 0x006a481a01007387 */ /* 0x0081e80000100a00 */
[----:B--2---:R2:W-:Y:S04]  /*9d570*/  STL.64 [R1+0x6a40], R24 ;  /* 0x006a401801007387 */ /* 0x0045e80000100a00 */
[----:B-1----:R-:W3:Y:S04]  /*9d580*/  LDL R12, [R1] ;  /* 0x00000000010c7983 */ /* 0x002ee80000100800 */
[----:B------:R-:W3:Y:S04]  /*9d590*/  LDL R13, [R1+0x4] ;  /* 0x00000400010d7983 */ /* 0x000ee80000100800 */
[----:B---3--:R-:W-:Y:S04]  /*9d5a0*/  STL.64 [R1+0x6bd0], R12 ;  /* 0x006bd00c01007387 */ /* 0x008fe80000100a00 */
[----:B0-----:R-:W3:Y:S01]  /*9d5b0*/  LDL R26, [R1+0x8] ;  /* 0x00000800011a7983 */ /* 0x001ee20000100800 */
[----:B------:R-:W-:-:S03]  /*9d5c0*/  IMAD.MOV.U32 R27, RZ, RZ, R0 ;  /* 0x000000ffff1b7224 */ /* 0x000fc600078e0000 */
[----:B------:R-:W4:Y:S04]  /*9d5d0*/  LDL.LU R0, [R1+0x6c44] ;  /* 0x006c440001007983 */ /* 0x000f280000300800 */
[----:B---3--:R-:W-:Y:S04]  /*9d5e0*/  STL.64 [R1+0x6a60], R26 ;  /* 0x006a601a01007387 */ /* 0x008fe80000100a00 */
[----:B------:R-:W3:Y:S04]  /*9d5f0*/  LDL.LU R20, [R1+0x8b0] ;  /* 0x0008b00001147983 */ /* 0x000ee80000300800 */
[----:B------:R-:W3:Y:S04]  /*9d600*/  LDL.LU R21, [R1+0x8b4] ;  /* 0x0008b40001157983 */ /* 0x000ee80000300800 */
[----:B------:R-:W3:Y:S04]  /*9d610*/  LDL.LU R22, [R1+0x8b8] ;  /* 0x0008b80001167983 */ /* 0x000ee80000300800 */
[----:B------:R-:W3:Y:S04]  /*9d620*/  LDL.LU R23, [R1+0x8bc] ;  /* 0x0008bc0001177983 */ /* 0x000ee80000300800 */
[----:B--2---:R-:W2:Y:S01]  /*9d630*/  LDL R24, [R1+0x10] ;  /* 0x0000100001187983 */ /* 0x004ea20000100800 */
[----:B----4-:R-:W-:-:S03]  /*9d640*/  IMAD.MOV.U32 R25, RZ, RZ, R0 ;  /* 0x000000ffff197224 */ /* 0x010fc600078e0000 */
[----:B------:R-:W4:Y:S04]  /*9d650*/  LDL.LU R0, [R1+0x6c40] ;  /* 0x006c400001007983 */ /* 0x000f280000300800 */
[----:B--2---:R-:W-:Y:S04]  /*9d660*/  STL.64 [R1+0x6a78], R24 ;  /* 0x006a781801007387 */ /* 0x004fe80000100a00 */
[----:B---3--:R-:W-:Y:S04]  /*9d670*/  STL.64 [R1+0x6a58], R22 ;  /* 0x006a581601007387 */ /* 0x008fe80000100a00 */
[----:B------:R0:W-:Y:S04]  /*9d680*/  STL.64 [R1+0x6a50], R20 ;  /* 0x006a501401007387 */ /* 0x0001e80000100a00 */
[----:B0-----:R-:W2:Y:S04]  /*9d690*/  LDL.LU R20, [R1+0x8c0] ;  /* 0x0008c00001147983 */ /* 0x001ea80000300800 */
[----:B------:R-:W2:Y:S04]  /*9d6a0*/  LDL.LU R21, [R1+0x8c4] ;  /* 0x0008c40001157983 */ /* 0x000ea80000300800 */
[----:B------:R-:W3:Y:S04]  /*9d6b0*/  LDL.LU R22, [R1+0x8c8] ;  /* 0x0008c80001167983 */ /* 0x000ee80000300800 */
[----:B------:R-:W3:Y:S04]  /*9d6c0*/  LDL.LU R23, [R1+0x8cc] ;  /* 0x0008cc0001177983 */ /* 0x000ee80000300800 */
[----:B------:R-:W2:Y:S01]  /*9d6d0*/  LDL R26, [R1+0x18] ;  /* 0x00001800011a7983 */ /* 0x000ea20000100800 */
        /* <DEDUP_REMOVED lines=29> */
[----:B------:R-:W2:Y:S04]  /*9d8b0*/  LDL R24, [R1+0x30] ;  /* 0x0000300001187983 */ /* 0x000ea80000100800 */
[----:B------:R-:W2:Y:S04]  /*9d8c0*/  LDL R25, [R1+0x34] ;  /* 0x0000340001197983 */ /* 0x000ea80000100800 */
[----:B------:R-:W3:Y:S01]  /*9d8d0*/  LDL R26, [R1+0x38] ;  /* 0x00003800011a7983 */ /* 0x000ee20000100800 */
[----:B----4-:R-:W-:-:S03]  /*9d8e0*/  IMAD.MOV.U32 R27, RZ, RZ, R0 ;  /* 0x000000ffff1b7224 */ /* 0x010fc600078e0000 */
[----:B------:R-:W4:Y:S04]  /*9d8f0*/  LDL.LU R0, [R1+0x6c30] ;  /* 0x006c300001007983 */ /* 0x000f280000300800 */
[----:B--2---:R-:W-:Y:S04]  /*9d900*/  STL.64 [R1+0x6ad8], R24 ;  /* 0x006ad81801007387 */ /* 0x004fe80000100a00 */
[----:B---3--:R-:W-:Y:S04]  /*9d910*/  STL.64 [R1+0x6af0], R26 ;  /* 0x006af01a01007387 */ /* 0x008fe80000100a00 */
[----:B------:R-:W-:Y:S04]  /*9d920*/  STL.64 [R1+0x6ab8], R22 ;  /* 0x006ab81601007387 */ /* 0x000fe80000100a00 */
        /* <DEDUP_REMOVED lines=26> */
[----:B------:R-:W2:Y:S01]  /*9dad0*/  LDL R25, [R1+0x54] ;  /* 0x0000540001197983 */ /* 0x000ea20000100800 */
[----:B----4-:R-:W-:-:S03]  /*9dae0*/  IMAD.MOV.U32 R19, RZ, RZ, R0 ;  /* 0x000000ffff137224 */ /* 0x010fc600078e0000 */
[----:B--2---:R0:W-:Y:S04]  /*9daf0*/  STL.64 [R1+0x6b38], R24 ;  /* 0x006b381801007387 */ /* 0x0041e80000100a00 */
[----:B------:R-:W2:Y:S04]  /*9db00*/  LDL R18, [R1+0x58] ;  /* 0x0000580001127983 */ /* 0x000ea80000100800 */
[----:B------:R-:W4:Y:S04]  /*9db10*/  LDL.LU R0, [R1+0x6c24] ;  /* 0x006c240001007983 */ /* 0x000f280000300800 */
[----:B--2---:R-:W-:Y:S04]  /*9db20*/  STL.64 [R1+0x6b40], R18 ;  /* 0x006b401201007387 */ /* 0x004fe80000100a00 */
[----:B0-----:R-:W2:Y:S04]  /*9db30*/  LDL.LU R24, [R1+0x9a0] ;  /* 0x0009a00001187983 */ /* 0x001ea80000300800 */
[----:B------:R-:W2:Y:S04]  /*9db40*/  LDL.LU R25, [R1+0x9a4] ;  /* 0x0009a40001197983 */ /* 0x000ea80000300800 */
[----:B------:R-:W3:Y:S04]  /*9db50*/  LDL.LU R26, [R1+0x9a8] ;  /* 0x0009a800011a7983 */ /* 0x000ee80000300800 */
[----:B------:R-:W3:Y:S01]  /*9db60*/  LDL.LU R27, [R1+0x9ac] ;  /* 0x0009ac00011b7983 */ /* 0x000ee20000300800 */
[----:B----4-:R-:W-:-:S03]  /*9db70*/  IMAD.MOV.U32 R17, RZ, RZ, R0 ;  /* 0x000000ffff117224 */ /* 0x010fc600078e0000 */
[----:B---3--:R-:W-:Y:S04]  /*9db80*/  STL.64 [R1+0x6b50], R26 ;  /* 0x006b501a01007387 */ /* 0x008fe80000100a00 */
[----:B--2---:R0:W-:Y:S04]  /*9db90*/  STL.64 [R1+0x6b48], R24 ;  /* 0x006b481801007387 */ /* 0x0041e80000100a00 */
[----:B------:R-:W2:Y:S04]  /*9dba0*/  LDL R16, [R1+0x60] ;  /* 0x0000600001107983 */ /* 0x000ea80000100800 */
[----:B------:R-:W3:Y:S04]  /*9dbb0*/  LDL.LU R0, [R1+0x6c20] ;  /* 0x006c200001007983 */ /* 0x000ee80000300800 */
[----:B--2---:R-:W-:Y:S04]  /*9dbc0*/  STL.64 [R1+0x6b58], R16 ;  /* 0x006b581001007387 */ /* 0x004fe80000100a00 */
        /* <DEDUP_REMOVED lines=9> */
[----:B--2---:R1:W-:Y:S04]  /*9dc60*/  STL.64 [R1+0x6b70], R18 ;  /* 0x006b701201007387 */ /* 0x0043e80000100a00 */
[----:B0-----:R-:W2:Y:S04]  /*9dc70*/  LDL.LU R24, [R1+0x9d0] ;  /* 0x0009d00001187983 */ /* 0x001ea80000300800 */
[----:B------:R-:W2:Y:S04]  /*9dc80*/  LDL.LU R25, [R1+0x9d4] ;  /* 0x0009d40001197983 */ /* 0x000ea80000300800 */
[----:B------:R-:W4:Y:S04]  /*9dc90*/  LDL.LU R26, [R1+0x9d8] ;  /* 0x0009d800011a7983 */ /* 0x000f280000300800 */
[----:B------:R-:W4:Y:S04]  /*9dca0*/  LDL.LU R27, [R1+0x9dc] ;  /* 0x0009dc00011b7983 */ /* 0x000f280000300800 */
[----:B----4-:R-:W-:Y:S04]  /*9dcb0*/  STL.64 [R1+0x6b80], R26 ;  /* 0x006b801a01007387 */ /* 0x010fe80000100a00 */
[----:B--2---:R0:W-:Y:S04]  /*9dcc0*/  STL.64 [R1+0x6b78], R24 ;  /* 0x006b781801007387 */ /* 0x0041e80000100a00 */
[----:B------:R-:W2:Y:S04]  /*9dcd0*/  LDL R16, [R1+0x70] ;  /* 0x0000700001107983 */ /* 0x000ea80000100800 */
[----:B------:R-:W2:Y:S04]  /*9dce0*/  LDL R17, [R1+0x74] ;  /* 0x0000740001117983 */ /* 0x000ea80000100800 */
[----:B-1----:R-:W4:Y:S01]  /*9dcf0*/  LDL R18, [R1+0x78] ;  /* 0x0000780001127983 */ /* 0x002f220000100800 */
[----:B---3--:R-:W-:-:S03]  /*9dd00*/  IMAD.MOV.U32 R19, RZ, RZ, R0 ;  /* 0x000000ffff137224 */ /* 0x008fc600078e0000 */
[----:B------:R-:W3:Y:S04]  /*9dd10*/  LDL.LU R0, [R1+0x6c18] ;  /* 0x006c180001007983 */ /* 0x000ee80000300800 */
[----:B--2---:R1:W-:Y:S04]  /*9dd20*/  STL.64 [R1+0x6b88], R16 ;  /* 0x006b881001007387 */ /* 0x0043e80000100a00 */
[----:B----4-:R-:W-:Y:S04]  /*9dd30*/  STL.64 [R1+0x6ba0], R18 ;  /* 0x006ba01201007387 */ /* 0x010fe80000100a00 */
[----:B0-----:R-:W2:Y:S04]  /*9dd40*/  LDL.LU R24, [R1+0xa00] ;  /* 0x000a000001187983 */ /* 0x001ea80000300800 */
[----:B------:R-:W2:Y:S04]  /*9dd50*/  LDL.LU R25, [R1+0xa04] ;  /* 0x000a040001197983 */ /* 0x000ea80000300800 */
[----:B------:R-:W4:Y:S04]  /*9dd60*/  LDL.LU R26, [R1+0xa08] ;  /* 0x000a0800011a7983 */ /* 0x000f280000300800 */
[----:B------:R-:W4:Y:S04]  /*9dd70*/  LDL.LU R27, [R1+0xa0c] ;  /* 0x000a0c00011b7983 */ /* 0x000f280000300800 */
[----:B-1----:R-:W2:Y:S01]  /*9dd80*/  LDL R16, [R1+0x80] ;  /* 0x0000800001107983 */ /* 0x002ea20000100800 */
[----:B---3--:R-:W-:-:S03]  /*9dd90*/  IMAD.MOV.U32 R17, RZ, RZ, R0 ;  /* 0x000000ffff117224 */ /* 0x008fc600078e0000 */
[----:B------:R-:W3:Y:S04]  /*9dda0*/  LDL.LU R0, [R1+0x6c14] ;  /* 0x006c140001007983 */ /* 0x000ee80000300800 */
[----:B--2---:R-:W-:Y:S04]  /*9ddb0*/  STL.64 [R1+0x6bb8], R16 ;  /* 0x006bb81001007387 */ /* 0x004fe80000100a00 */
[----:B----4-:R-:W-:Y:S04]  /*9ddc0*/  STL.64 [R1+0x6b98], R26 ;  /* 0x006b981a01007387 */ /* 0x010fe80000100a00 */
[----:B------:R0:W-:Y:S04]  /*9ddd0*/  STL.64 [R1+0x6b90], R24 ;  /* 0x006b901801007387 */ /* 0x0001e80000100a00 */
[----:B0-----:R-:W2:Y:S04]  /*9dde0*/  LDL.LU R24, [R1+0xa20] ;  /* 0x000a200001187983 */ /* 0x001ea80000300800 */
[----:B------:R-:W2:Y:S04]  /*9ddf0*/  LDL.LU R25, [R1+0xa24] ;  /* 0x000a240001197983 */ /* 0x000ea80000300800 */
[----:B------:R-:W4:Y:S04]  /*9de00*/  LDL.LU R26, [R1+0xa28] ;  /* 0x000a2800011a7983 */ /* 0x000f280000300800 */
[----:B------:R-:W4:Y:S04]  /*9de10*/  LDL.LU R27, [R1+0xa2c] ;  /* 0x000a2c00011b7983 */ /* 0x000f280000300800 */
[----:B------:R-:W2:Y:S01]  /*9de20*/  LDL R18, [R1+0x88] ;  /* 0x0000880001127983 */ /* 0x000ea20000100800 */
        /* <DEDUP_REMOVED lines=10> */
[----:B------:R-:W2:Y:S04]  /*9ded0*/  LDL.LU R14, [R1+0xa78] ;  /* 0x000a7800010e7983 */ /* 0x000ea80000300800 */
[----:B------:R-:W2:Y:S04]  /*9dee0*/  LDL.LU R15, [R1+0xa7c] ;  /* 0x000a7c00010f7983 */ /* 0x000ea80000300800 */
[----:B--2---:R0:W-:Y:S04]  /*9def0*/  STL.64 [R1+0x6be0], R14 ;  /* 0x006be00e01007387 */ /* 0x0041e80000100a00 */
[----:B0-----:R-:W2:Y:S04]  /*9df00*/  LDL R14, [R1+0x98] ;  /* 0x00009800010e7983 */ /* 0x001ea80000100800 */
[----:B------:R-:W2:Y:S04]  /*9df10*/  LDL R15, [R1+0x9c] ;  /* 0x00009c00010f7983 */ /* 0x000ea80000100800 */
[----:B---3--:R0:W-:Y:S04]  /*9df20*/  STL.64 [R1+0x6bd8], R12 ;  /* 0x006bd80c01007387 */ /* 0x0081e80000100a00 */
[----:B0-----:R-:W3:Y:S04]  /*9df30*/  LDL R12, [R1+0xa8] ;  /* 0x0000a800010c7983 */ /* 0x001ee80000100800 */
[----:B--2---:R-:W-:Y:S04]  /*9df40*/  STL.64 [R1+0x6bf8], R14 ;  /* 0x006bf80e01007387 */ /* 0x004fe80000100a00 */
[----:B------:R-:W2:Y:S04]  /*9df50*/  LDL.64 R16, [R1+0x90] ;  /* 0x0000900001107983 */ /* 0x000ea80000100a00 */
        /* <DEDUP_REMOVED lines=8> */
[----:B0-----:R-:W3:Y:S04]  /*9dfe0*/  LDL.LU R16, [R1+0xab0] ;  /* 0x000ab00001107983 */ /* 0x001ee80000300800 */
[----:B------:R-:W3:Y:S04]  /*9dff0*/  LDL.LU R17, [R1+0xab4] ;  /* 0x000ab40001117983 */ /* 0x000ee80000300800 */
[----:B------:R-:W3:Y:S04]  /*9e000*/  LDL.LU R18, [R1+0xab8] ;  /* 0x000ab80001127983 */ /* 0x000ee80000300800 */
[----:B------:R-:W3:Y:S04]  /*9e010*/  LDL.LU R19, [R1+0xabc] ;  /* 0x000abc0001137983 */ /* 0x000ee80000300800 */
[----:B------:R-:W-:Y:S04]  /*9e020*/  STL.64 [R1+0x6bc8], R26 ;  /* 0x006bc81a01007387 */ /* 0x000fe80000100a00 */
[----:B------:R0:W-:Y:S04]  /*9e030*/  STL.64 [R1+0x6bc0], R24 ;  /* 0x006bc01801007387 */ /* 0x0001e80000100a00 */
[----:B0-----:R-:W2:Y:S04]  /*9e040*/  LDL.LU R24, [R1+0xa50] ;  /* 0x000a500001187983 */ /* 0x001ea80000300800 */
[----:B------:R-:W2:Y:S04]  /*9e050*/  LDL.LU R25, [R1+0xa54] ;  /* 0x000a540001197983 */ /* 0x000ea80000300800 */
[----:B------:R-:W2:Y:S04]  /*9e060*/  LDL.LU R26, [R1+0xa58] ;  /* 0x000a5800011a7983 */ /* 0x000ea80000300800 */
[----:B------:R-:W2:Y:S04]  /*9e070*/  LDL.LU R27, [R1+0xa5c] ;  /* 0x000a5c00011b7983 */ /* 0x000ea80000300800 */
[----:B------:R-:W-:Y:S04]  /*9e080*/  STL.64 [R1+0x6b00], R22 ;  /* 0x006b001601007387 */ /* 0x000fe80000100a00 */
[----:B------:R0:W-:Y:S04]  /*9e090*/  STL.64 [R1+0x6af8], R20 ;  /* 0x006af81401007387 */ /* 0x0001e80000100a00 */
[----:B0-----:R-:W4:Y:S04]  /*9e0a0*/  LDL.LU R20, [R1+0x940] ;  /* 0x0009400001147983 */ /* 0x001f280000300800 */
[----:B------:R-:W4:Y:S04]  /*9e0b0*/  LDL.LU R21, [R1+0x944] ;  /* 0x0009440001157983 */ /* 0x000f280000300800 */
[----:B------:R-:W3:Y:S04]  /*9e0c0*/  LDL.LU R22, [R1+0x948] ;  /* 0x0009480001167983 */ /* 0x000ee80000300800 */
[----:B------:R-:W3:Y:S01]  /*9e0d0*/  LDL.LU R23, [R1+0x94c] ;  /* 0x00094c0001177983 */ /* 0x000ee20000300800 */
[----:B------:R-:W-:-:S02]  /*9e0e0*/  F2FP.F16.E5M2.UNPACK_B R4, R4 ;  /* 0x00000004ff04723e */ /* 0x000fc400020004ff */
[----:B------:R-:W-:Y:S02]  /*9e0f0*/  F2FP.F16.E5M2.UNPACK_B R5, R5 ;  /* 0x00000005ff05723e */ /* 0x000fe400020004ff */
[----:B------:R-:W-:Y:S02]  /*9e100*/  F2FP.F16.E5M2.UNPACK_B R6, R6 ;  /* 0x00000006ff06723e */ /* 0x000fe400020004ff */
[----:B------:R-:W-:Y:S01]  /*9e110*/  F2FP.F16.E5M2.UNPACK_B R7, R7 ;  /* 0x00000007ff07723e */ /* 0x000fe200020004ff */
[----:B------:R-:W-:Y:S01]  /*9e120*/  IMAD.MOV.U32 R13, RZ, RZ, R0 ;  /* 0x000000ffff0d7224 */ /* 0x000fe200078e0000 */
[----:B---3--:R-:W-:Y:S04]  /*9e130*/  STL.64 [R1+0x6b18], R22 ;  /* 0x006b181601007387 */ /* 0x008fe80000100a00 */
[----:B----4-:R0:W-:Y:S04]  /*9e140*/  STL.64 [R1+0x6b10], R20 ;  /* 0x006b101401007387 */ /* 0x0101e80000100a00 */
[----:B0-----:R-:W3:Y:S04]  /*9e150*/  LDL.LU R20, [R1+0x950] ;  /* 0x0009500001147983 */ /* 0x001ee80000300800 */
[----:B------:R-:W3:Y:S04]  /*9e160*/  LDL.LU R21, [R1+0x954] ;  /* 0x0009540001157983 */ /* 0x000ee80000300800 */
[----:B------:R-:W4:Y:S04]  /*9e170*/  LDL.LU R22, [R1+0x958] ;  /* 0x0009580001167983 */ /* 0x000f280000300800 */
[----:B------:R-:W4:Y:S01]  /*9e180*/  LDL.LU R23, [R1+0x95c] ;  /* 0x00095c0001177983 */ /* 0x000f220000300800 */
[C---:B------:R-:W-:Y:S03]  /*9e190*/  HMMA.16816.F32 R12, R4.reuse, R12, R16 ;  /* 0x0000000c040c723c */ /* 0x040fe60000001810 */
[----:B----4-:R-:W-:Y:S04]  /*9e1a0*/  STL.64 [R1+0x6b30], R22 ;  /* 0x006b301601007387 */ /* 0x010fe80000100a00 */
[----:B---3--:R0:W-:Y:S04]  /*9e1b0*/  STL.64 [R1+0x6b28], R20 ;  /* 0x006b281401007387 */ /* 0x0081e80000100a00 */
        /* <DEDUP_REMOVED lines=10> */
[----:B------:R-:W-:Y:S04]  /*9e260*/  STL.64 [R1+0x840], R12 ;  /* 0x0008400c01007387 */ /* 0x000fe80000100a00 */
[----:B------:R0:W-:Y:S04]  /*9e270*/  STL.64 [R1+0x848], R14 ;  /* 0x0008480e01007387 */ /* 0x0001e80000100a00 */
[----:B0-----:R-:W2:Y:S02]  /*9e280*/  LDL.LU.64 R14, [R1+0x6bf8] ;  /* 0x006bf800010e7983 */ /* 0x001ea40000300a00 */
[----:B--2---:R-:W-:Y:S02]  /*9e290*/  HMMA.16816.F32 R12, R4, R14, R16 ;  /* 0x0000000e040c723c */ /* 0x004fe40000001810 */
[----:B------:R-:W2:Y:S04]  /*9e2a0*/  LDL.LU.64 R18, [R1+0x6bf0] ;  /* 0x006bf00001127983 */ /* 0x000ea80000300a00 */
[----:B------:R-:W3:-:S15]  /*9e2b0*/  LDL.LU.64 R16, [R1+0x6be8] ;  /* 0x006be80001107983 */ /* 0x000ede0000300a00 */
[----:B------:R-:W-:-:S02]  /*9e2c0*/  NOP ;  /* 0x0000000000007918 */ /* 0x000fc40000000000 */
        /* <DEDUP_REMOVED lines=8> */
[----:B0-----:R-:W3:Y:S01]  /*9e350*/  LDL.LU.64 R12, [R1+0x6bd0] ;  /* 0x006bd000010c7983 */ /* 0x001ee20000300a00 */
[----:B-1----:R-:W-:Y:S02]  /*9e360*/  IMAD.MOV.U32 R14, RZ, RZ, R16 ;  /* 0x000000ffff0e7224 */ /* 0x002fe400078e0010 */
[----:B------:R-:W-:-:S02]  /*9e370*/  IMAD.MOV.U32 R15, RZ, RZ, R17 ;  /* 0x000000ffff0f7224 */ /* 0x000fc400078e0011 */
[----:B--2---:R-:W-:Y:S01]  /*9e380*/  HMMA.16816.F32 R16, R4, R18, R24 ;  /* 0x000000120410723c */ /* 0x004fe20000001818 */
[----:B------:R-:W2:Y:S04]  /*9e390*/  LDL.LU.64 R26, [R1+0x6bc8] ;  /* 0x006bc800011a7983 */ /* 0x000ea80000300a00 */
[----:B------:R-:W2:-:S15]  /*9e3a0*/  LDL.LU.64 R24, [R1+0x6bc0] ;  /* 0x006bc00001187983 */ /* 0x000e9e0000300a00 */
[----:B------:R-:W-:-:S03]  /*9e3b0*/  NOP ;  /* 0x0000000000007918 */ /* 0x000fc60000000000 */
        /* <DEDUP_REMOVED lines=43> */
[----:B0-----:R-:W4:Y:S04]  /*9e670*/  LDL.LU R16, [R1+0x820] ;  /* 0x0008200001107983 */ /* 0x001f280000300800 */
[----:B------:R-:W4:Y:S04]  /*9e680*/  LDL.LU R17, [R1+0x824] ;  /* 0x0008240001117983 */ /* 0x000f280000300800 */
[----:B-1----:R-:W4:Y:S04]  /*9e690*/  LDL.LU R18, [R1+0x828] ;  /* 0x0008280001127983 */ /* 0x002f280000300800 */
[----:B------:R-:W4:Y:S01]  /*9e6a0*/  LDL.LU R19, [R1+0x82c] ;  /* 0x00082c0001137983 */ /* 0x000f220000300800 */
        /* <DEDUP_REMOVED lines=64> */
[----:B------:R-:W3:Y:S04]  /*9eab0*/  LDL.LU.64 R22, [R1+0x6a58] ;  /* 0x006a580001167983 */ /* 0x000ee80000300a00 */
[----:B------:R-:W3:-:S15]  /*9eac0*/  LDL.LU.64 R20, [R1+0x6a50] ;  /* 0x006a500001147983 */ /* 0x000ede0000300a00 */
[----:B------:R-:W-:-:S02]  /*9ead0*/  NOP ;  /* 0x0000000000007918 */ /* 0x000fc40000000000 */
[----:B------:R-:W-:Y:S04]  /*9eae0*/  STL.64 [R1+0x8c0], R24 ;  /* 0x0008c01801007387 */ /* 0x000fe80000100a00 */
[----:B------:R0:W-:Y:S04]  /*9eaf0*/  STL.64 [R1+0x8c8], R26 ;  /* 0x0008c81a01007387 */ /* 0x0001e80000100a00 */
[----:B0-----:R-:W2:Y:S04]  /*9eb00*/  LDL.LU.64 R26, [R1+0x6a48] ;  /* 0x006a4800011a7983 */ /* 0x001ea80000300a00 */
[----:B------:R-:W2:Y:S01]  /*9eb10*/  LDL.LU.64 R24, [R1+0x6a40] ;  /* 0x006a400001187983 */ /* 0x000ea20000300a00 */
[C---:B---3--:R-:W-:Y:S06]  /*9eb20*/  HMMA.16816.F32 R20, R4.reuse, R12, R20 ;  /* 0x0000000c0414723c */ /* 0x048fec0000001814 */
[----:B--2---:R-:W-:-:S15]  /*9eb30*/  HMMA.16816.F32 R24, R4, R28, R24 ;  /* 0x0000001c0418723c */ /* 0x004fde0000001818 */
[----:B------:R-:W-:-:S02]  /*9eb40*/  NOP ;  /* 0x0000000000007918 */ /* 0x000fc40000000000 */
[----:B------:R-:W-:Y:S04]  /*9eb50*/  STL.64 [R1+0x8a0], R20 ;  /* 0x0008a01401007387 */ /* 0x000fe80000100a00 */
[----:B------:R0:W-:Y:S04]  /*9eb60*/  STL.64 [R1+0x8a8], R22 ;  /* 0x0008a81601007387 */ /* 0x0001e80000100a00 */
[----:B0-----:R-:W2:Y:S04]  /*9eb70*/  LDL.LU.64 R22, [R1+0x6a38] ;  /* 0x006a380001167983 */ /* 0x001ea80000300a00 */
[----:B------:R-:W2:Y:S04]  /*9eb80*/  LDL.LU.64 R20, [R1+0x6a30] ;  /* 0x006a300001147983 */ /* 0x000ea80000300a00 */
[----:B------:R-:W-:Y:S04]  /*9eb90*/  STL.64 [R1+0x890], R24 ;  /* 0x0008901801007387 */ /* 0x000fe80000100a00 */
[----:B------:R0:W-:Y:S04]  /*9eba0*/  STL.64 [R1+0x898], R26 ;  /* 0x0008981a01007387 */ /* 0x0001e80000100a00 */
[----:B0-----:R-:W2:Y:S04]  /*9ebb0*/  LDL.LU.64 R26, [R1+0x6a28] ;  /* 0x006a2800011a7983 */ /* 0x001ea80000300a00 */
[----:B------:R-:W4:Y:S04]  /*9ebc0*/  LDL.LU.64 R24, [R1+0x6a20] ;  /* 0x006a200001187983 */ /* 0x000f280000300a00 */
[----:B------:R-:W-:Y:S01]  /*9ebd0*/  STL.64 [R1+0x68a0], R28 ;  /* 0x0068a01c01007387 */ /* 0x000fe20000100a00 */
[C---:B--2---:R-:W-:Y:S06]  /*9ebe0*/  HMMA.16816.F32 R20, R4.reuse, R26, R20 ;  /* 0x0000001a0414723c */ /* 0x044fec0000001814 */
[----:B----4-:R-:W-:-:S15]  /*9ebf0*/  HMMA.16816.F32 R8, R4, R24, R8 ;  /* 0x000000180408723c */ /* 0x010fde0000001808 */
[----:B------:R-:W-:-:S02]  /*9ec00*/  NOP ;  /* 0x0000000000007918 */ /* 0x000fc40000000000 */
[----:B------:R-:W-:Y:S04]  /*9ec10*/  STL.64 [R1+0x880], R20 ;  /* 0x0008801401007387 */ /* 0x000fe80000100a00 */
[----:B------:R0:W-:Y:S04]  /*9ec20*/  STL.64 [R1+0x888], R22 ;  /* 0x0008881601007387 */ /* 0x0001e80000100a00 */
[----:B0-----:R-:W2:Y:S04]  /*9ec30*/  LDL.LU.64 R22, [R1+0x6a18] ;  /* 0x006a180001167983 */ /* 0x001ea80000300a00 */
[----:B------:R-:W3:Y:S04]  /*9ec40*/  LDL.LU.64 R20, [R1+0x6a10] ;  /* 0x006a100001147983 */ /* 0x000ee80000300a00 */
[----:B------:R-:W-:Y:S04]  /*9ec50*/  STL.64 [R1+0x870], R8 ;  /* 0x0008700801007387 */ /* 0x000fe80000100a00 */
[----:B------:R0:W-:Y:S04]  /*9ec60*/  STL.64 [R1+0x878], R10 ;  /* 0x0008780a01007387 */ /* 0x0001e80000100a00 */
[----:B0-----:R-:W4:Y:S04]  /*9ec70*/  LDL.LU.64 R10, [R1+0x6a08] ;  /* 0x006a0800010a7983 */ /* 0x001f280000300a00 */
[----:B------:R-:W4:Y:S04]  /*9ec80*/  LDL.LU.64 R8, [R1+0x6a00] ;  /* 0x006a000001087983 */ /* 0x000f280000300a00 */
[----:B------:R-:W-:Y:S04]  /*9ec90*/  STL.64 [R1+0x6838], R26 ;  /* 0x0068381a01007387 */ /* 0x000fe80000100a00 */
[----:B------:R0:W-:Y:S04]  /*9eca0*/  STL.64 [R1+0x6830], R24 ;  /* 0x0068301801007387 */ /* 0x0001e80000100a00 */
[----:B0-----:R-:W4:Y:S04]  /*9ecb0*/  LDL.LU R24, [R1+0x860] ;  /* 0x0008600001187983 */ /* 0x001f280000300800 */
[----:B------:R-:W4:Y:S04]  /*9ecc0*/  LDL.LU R25, [R1+0x864] ;  /* 0x0008640001197983 */ /* 0x000f280000300800 */
[----:B------:R-:W4:Y:S04]  /*9ecd0*/  LDL.LU R26, [R1+0x868] ;  /* 0x00086800011a7983 */ /* 0x000f280000300800 */
[----:B------:R-:W4:Y:S04]  /*9ece0*/  LDL.LU R27, [R1+0x86c] ;  /* 0x00086c00011b7983 */ /* 0x000f280000300800 */
[----:B--2---:R-:W-:Y:S04]  /*9ecf0*/  STL.64 [R1+0x69d8], R22 ;  /* 0x0069d81601007387 */ /* 0x004fe80000100a00 */
[----:B---3--:R0:W-:Y:S01]  /*9ed00*/  STL.64 [R1+0x69d0], R20 ;  /* 0x0069d01401007387 */ /* 0x0081e20000100a00 */
[----:B----4-:R-:W-:-:S15]  /*9ed10*/  HMMA.16816.F32 R24, R4, R22, R24 ;  /* 0x000000160418723c */ /* 0x010fde0000001818 */
[----:B------:R-:W-:-:S08]  /*9ed20*/  NOP ;  /* 0x0000000000007918 */ /* 0x000fd00000000000 */
[----:B------:R1:W-:Y:S04]  /*9ed30*/  STL.64 [R1+0x860], R24 ;  /* 0x0008601801007387 */ /* 0x0003e80000100a00 */
[----:B------:R2:W-:Y:S04]  /*9ed40*/  STL.64 [R1+0x868], R26 ;  /* 0x0008681a01007387 */ /* 0x0005e80000100a00 */
[----:B0-----:R-:W3:Y:S04]  /*9ed50*/  LDL.LU R20, [R1+0x830] ;  /* 0x0008300001147983 */ /* 0x001ee80000300800 */
[----:B------:R-:W3:Y:S04]  /*9ed60*/  LDL.LU R21, [R1+0x834] ;  /* 0x0008340001157983 */ /* 0x000ee80000300800 */
[----:B------:R-:W3:Y:S04]  /*9ed70*/  LDL.LU R22, [R1+0x838] ;  /* 0x0008380001167983 */ /* 0x000ee80000300800 */
[----:B------:R-:W3:Y:S04]  /*9ed80*/  LDL.LU R23, [R1+0x83c] ;  /* 0x00083c0001177983 */ /* 0x000ee80000300800 */
[----:B-1----:R-:W4:Y:S04]  /*9ed90*/  LDL.LU R24, [R1+0x7a0] ;  /* 0x0007a00001187983 */ /* 0x002f280000300800 */
[----:B------:R-:W4:Y:S04]  /*9eda0*/  LDL.LU R25, [R1+0x7a4] ;  /* 0x0007a40001197983 */ /* 0x000f280000300800 */
[----:B--2---:R-:W2:Y:S04]  /*9edb0*/  LDL.LU R26, [R1+0x7a8] ;  /* 0x0007a800011a7983 */ /* 0x004ea80000300800 */
[----:B------:R-:W2:Y:S04]  /*9edc0*/  LDL.LU R27, [R1+0x7ac] ;  /* 0x0007ac00011b7983 */ /* 0x000ea80000300800 */
[----:B--2---:R-:W-:Y:S04]  /*9edd0*/  STL.64 [R1+0x69a0], R26 ;  /* 0x0069a01a01007387 */ /* 0x004fe80000100a00 */
[----:B----4-:R0:W-:Y:S04]  /*9ede0*/  STL.64 [R1+0x6998], R24 ;  /* 0x0069981801007387 */ /* 0x0101e80000100a00 */
[----:B0-----:R-:W2:Y:S04]  /*9edf0*/  LDL.LU R24, [R1+0x850] ;  /* 0x0008500001187983 */ /* 0x001ea80000300800 */
[----:B------:R-:W2:Y:S04]  /*9ee00*/  LDL.LU R25, [R1+0x854] ;  /* 0x0008540001197983 */ /* 0x000ea80000300800 */
[----:B------:R-:W2:Y:S04]  /*9ee10*/  LDL.LU R26, [R1+0x858] ;  /* 0x00085800011a7983 */ /* 0x000ea80000300800 */
[----:B------:R-:W2:Y:S04]  /*9ee20*/  LDL.LU R27, [R1+0x85c] ;  /* 0x00085c00011b7983 */ /* 0x000ea80000300800 */
[----:B------:R-:W4:Y:S01]  /*9ee30*/  LDL.64 R28, [R1+0x88] ;  /* 0x00008800011c7983 */ /* 0x000f220000100a00 */
[----:B--2---:R-:W-:Y:S03]  /*9ee40*/  HMMA.16816.F32 R24, R4, R2, R24 ;  /* 0x000000020418723c */ /* 0x004fe60000001818 */
[----:B----4-:R-:W-:-:S15]  /*9ee50*/  STL.64 [R1+0x69a8], R28 ;  /* 0x0069a81c01007387 */ /* 0x010fde0000100a00 */
[----:B------:R-:W-:-:S05]  /*9ee60*/  NOP ;  /* 0x0000000000007918 */ /* 0x000fca0000000000 */
[----:B------:R-:W-:Y:S04]  /*9ee70*/  STL.64 [R1+0x850], R24 ;  /* 0x0008501801007387 */ /* 0x000fe80000100a00 */
[----:B------:R3:W-:Y:S04]  /*9ee80*/  STL.64 [R1+0x858], R26 ;  /* 0x0008581a01007387 */ /* 0x0007e80000100a00 */
[----:B------:R-:W2:Y:S01]  /*9ee90*/  LDL.LU R12, [R1+0x1980] ;  /* 0x00198000010c7983 */ /* 0x000ea20000300800 */
[C---:B---3--:R-:W-:Y:S06]  /*9eea0*/  HMMA.16816.F32 R24, R4.reuse, R8, R20 ;  /* 0x000000080418723c */ /* 0x048fec0000001814 */
[----:B------:R-:W-:-:S15]  /*9eeb0*/  HMMA.16816.F32 R20, R4, R10, R16 ;  /* 0x0000000a0414723c */ /* 0x000fde0000001810 */
[----:B------:R-:W-:-:S02]  /*9eec0*/  NOP ;  /* 0x0000000000007918 */ /* 0x000fc40000000000 */
[----:B------:R-:W-:Y:S04]  /*9eed0*/  STL.64 [R1+0x830], R24 ;  /* 0x0008301801007387 */ /* 0x000fe80000100a00 */
[----:B------:R-:W-:Y:S04]  /*9eee0*/  STL.64 [R1+0x838], R26 ;  /* 0x0008381a01007387 */ /* 0x000fe80000100a00 */
[----:B------:R-:W2:Y:S04]  /*9eef0*/  LDL.LU R16, [R1+0x197c] ;  /* 0x00197c0001107983 */ /* 0x000ea80000300800 */
[----:B------:R0:W-:Y:S04]  /*9ef00*/  STL.64 [R1+0x820], R20 ;  /* 0x0008201401007387 */ /* 0x0001e80000100a00 */
[----:B------:R1:W-:Y:S04]  /*9ef10*/  STL.64 [R1+0x828], R22 ;  /* 0x0008281601007387 */ /* 0x0003e80000100a00 */
[----:B------:R-:W3:Y:S04]  /*9ef20*/  LDL.LU R13, [R1+0x1988] ;  /* 0x00198800010d7983 */ /* 0x000ee80000300800 */
[----:B------:R-:W3:Y:S04]  /*9ef30*/  LDL.LU R17, [R1+0x1984] ;  /* 0x0019840001117983 */ /* 0x000ee80000300800 */
[----:B------:R-:W4:Y:S04]  /*9ef40*/  LDL.LU R18, [R1+0x198c] ;  /* 0x00198c0001127983 */ /* 0x000f280000300800 */
[----:B------:R-:W4:Y:S04]  /*9ef50*/  LDL.LU R19, [R1+0x1998] ;  /* 0x0019980001137983 */ /* 0x000f280000300800 */
[----:B------:R-:W4:Y:S04]  /*9ef60*/  LDL.LU R0, [R1+0x1994] ;  /* 0x0019940001007983 */ /* 0x000f280000300800 */
[----:B0-----:R-:W2:Y:S04]  /*9ef70*/  LDL.LU R20, [R1+0xa80] ;  /* 0x000a800001147983 */ /* 0x001ea80000300800 */
[----:B------:R-:W2:Y:S04]  /*9ef80*/  LDL.LU R21, [R1+0xa84] ;  /* 0x000a840001157983 */ /* 0x000ea80000300800 */
[----:B-1----:R-:W3:Y:S04]  /*9ef90*/  LDL.LU R22, [R1+0xa88] ;  /* 0x000a880001167983 */ /* 0x002ee80000300800 */
[----:B------:R-:W3:Y:S04]  /*9efa0*/  LDL.LU R23, [R1+0xa8c] ;  /* 0x000a8c0001177983 */ /* 0x000ee80000300800 */
[----:B---3--:R-:W-:Y:S04]  /*9efb0*/  STL.64 [R1+0x69e8], R22 ;  /* 0x0069e81601007387 */ /* 0x008fe80000100a00 */
[----:B--2---:R0:W-:Y:S04]  /*9efc0*/  STL.64 [R1+0x69e0], R20 ;  /* 0x0069e01401007387 */ /* 0x0041e80000100a00 */
[----:B0-----:R-:W2:Y:S04]  /*9efd0*/  LDL.LU R20, [R1+0x810] ;  /* 0x0008100001147983 */ /* 0x001ea80000300800 */
[----:B------:R-:W2:Y:S04]  /*9efe0*/  LDL.LU R21, [R1+0x814] ;  /* 0x0008140001157983 */ /* 0x000ea80000300800 */
[----:B------:R-:W2:Y:S04]  /*9eff0*/  LDL.LU R22, [R1+0x818] ;  /* 0x0008180001167983 */ /* 0x000ea80000300800 */
[----:B------:R-:W2:Y:S04]  /*9f000*/  LDL.LU R23, [R1+0x81c] ;  /* 0x00081c0001177983 */ /* 0x000ea80000300800 */
[----:B------:R0:W-:Y:S02]  /*9f010*/  STL.64 [R1+0x67f8], R10 ;  /* 0x0067f80a01007387 */ /* 0x0001e40000100a00 */
[----:B0-----:R-:W-:-:S02]  /*9f020*/  IMAD.MOV.U32 R10, RZ, RZ, R14 ;  /* 0x000000ffff0a7224 */ /* 0x001fc400078e000e */
[----:B------:R-:W-:Y:S01]  /*9f030*/  IMAD.MOV.U32 R11, RZ, RZ, R15 ;  /* 0x000000ffff0b7224 */ /* 0x000fe200078e000f */
[----:B------:R-:W3:Y:S04]  /*9f040*/  LDL.LU R14, [R1+0x69fc] ;  /* 0x0069fc00010e7983 */ /* 0x000ee80000300800 */
[----:B------:R-:W3:Y:S04]  /*9f050*/  LDL.LU R15, [R1+0x69f8] ;  /* 0x0069f800010f7983 */ /* 0x000ee80000300800 */
[----:B------:R-:W4:Y:S04]  /*9f060*/  LDL.64 R28, [R1+0xa0] ;  /* 0x0000a000011c7983 */ /* 0x000f280000100a00 */
        /* <DEDUP_REMOVED lines=10> */
[----:B------:R-:W-:-:S02]  /*9f110*/  IMAD R16, R16, 0x100, R12 ;  /* 0x0000010010107824 */ /* 0x000fc400078e020c */
[----:B------:R-:W-:Y:S01]  /*9f120*/  IMAD R17, R17, 0x100, R13 ;  /* 0x0000010011117824 */ /* 0x000fe200078e020d */
[----:B---3--:R-:W-:Y:S04]  /*9f130*/  STL.64 [R1+0x69c8], R26 ;  /* 0x0069c81a01007387 */ /* 0x008fe80000100a00 */
[----:B--2---:R0:W-:Y:S04]  /*9f140*/  STL.64 [R1+0x69c0], R24 ;  /* 0x0069c01801007387 */ /* 0x0041e80000100a00 */
[----:B0-----:R-:W2:Y:S04]  /*9f150*/  LDL.LU R24, [R1+0xa60] ;  /* 0x000a600001187983 */ /* 0x001ea80000300800 */
[----:B------:R-:W2:Y:S04]  /*9f160*/  LDL.LU R25, [R1+0xa64] ;  /* 0x000a640001197983 */ /* 0x000ea80000300800 */
[----:B------:R-:W2:Y:S04]  /*9f170*/  LDL.LU R26, [R1+0xa68] ;  /* 0x000a6800011a7983 */ /* 0x000ea80000300800 */
[----:B------:R-:W2:Y:S04]  /*9f180*/  LDL.LU R27, [R1+0xa6c] ;  /* 0x000a6c00011b7983 */ /* 0x000ea80000300800 */
[----:B------:R0:W-:Y:S04]  /*9f190*/  STL.64 [R1+0x67f0], R8 ;  /* 0x0067f00801007387 */ /* 0x0001e80000100a00 */
[----:B0-----:R-:W3:Y:S04]  /*9f1a0*/  LDL.64 R8, [R1+0x98] ;  /* 0x0000980001087983 */ /* 0x001ee80000100a00 */
[----:B------:R-:W4:Y:S04]  /*9f1b0*/  LDL.LU R12, [R1+0x69f4] ;  /* 0x0069f400010c7983 */ /* 0x000f280000300800 */
[----:B------:R-:W4:Y:S02]  /*9f1c0*/  LDL.LU R13, [R1+0x69f0] ;  /* 0x0069f000010d7983 */ /* 0x000f240000300800 */
[----:B----4-:R-:W-:-:S15]  /*9f1d0*/  HMMA.16816.F32 R20, R4, R12, R20 ;  /* 0x0000000c0414723c */ /* 0x010fde0000001814 */
[----:B------:R-:W-:-:S08]  /*9f1e0*/  NOP ;  /* 0x0000000000007918 */ /* 0x000fd00000000000 */
[----:B------:R-:W-:Y:S04]  /*9f1f0*/  STL.64 [R1+0x800], R20 ;  /* 0x0008001401007387 */ /* 0x000fe80000100a00 */
[----:B------:R0:W-:Y:S04]  /*9f200*/  STL.64 [R1+0x808], R22 ;  /* 0x0008081601007387 */ /* 0x0001e80000100a00 */
[----:B0-----:R-:W4:Y:S04]  /*9f210*/  LDL.LU.64 R22, [R1+0x69e8] ;  /* 0x0069e80001167983 */ /* 0x001f280000300a00 */
[----:B------:R-:W4:Y:S04]  /*9f220*/  LDL.LU.64 R20, [R1+0x69e0] ;  /* 0x0069e00001147983 */ /* 0x000f280000300a00 */
[----:B------:R0:W-:Y:S04]  /*9f230*/  STL [R1+0x67cc], R12 ;  /* 0x0067cc0c01007387 */ /* 0x0001e80000100800 */
[----:B0-----:R-:W2:Y:S04]  /*9f240*/  LDL.LU R12, [R1+0x1990] ;  /* 0x00199000010c7983 */ /* 0x001ea80000300800 */
[----:B------:R-:W-:Y:S01]  /*9f250*/  STL [R1+0x67c8], R13 ;  /* 0x0067c80d01007387 */ /* 0x000fe20000100800 */
[----:B----4-:R-:W-:-:S15]  /*9f260*/  HMMA.16816.F32 R20, R4, R14, R20 ;  /* 0x0000000e0414723c */ /* 0x010fde0000001814 */
[----:B------:R-:W-:-:S08]  /*9f270*/  NOP ;  /* 0x0000000000007918 */ /* 0x000fd00000000000 */
[----:B------:R-:W-:Y:S04]  /*9f280*/  STL.64 [R1+0xa40], R20 ;  /* 0x000a401401007387 */ /* 0x000fe80000100a00 */
[----:B------:R0:W-:Y:S04]  /*9f290*/  STL.64 [R1+0xa48], R22 ;  /* 0x000a481601007387 */ /* 0x0001e80000100a00 */
[----:B0-----:R-:W4:Y:S04]  /*9f2a0*/  LDL.LU.64 R22, [R1+0x69d8] ;  /* 0x0069d80001167983 */ /* 0x001f280000300a00 */
[----:B------:R-:W3:Y:S04]  /*9f2b0*/  LDL.LU.64 R20, [R1+0x69d0] ;  /* 0x0069d00001147983 */ /* 0x000ee80000300a00 */
[----:B------:R0:W-:Y:S01]  /*9f2c0*/  STL [R1+0x67b0], R14 ;  /* 0x0067b00e01007387 */ /* 0x0001e20000100800 */
[----:B--2---:R-:W-:-:S03]  /*9f2d0*/  IMAD R18, R18, 0x100, R12 ;  /* 0x0000010012127824 */ /* 0x004fc600078e020c */
[----:B------:R1:W-:Y:S04]  /*9f2e0*/  STL [R1+0x67ac], R15 ;  /* 0x0067ac0f01007387 */ /* 0x0003e80000100800 */
        /* <DEDUP_REMOVED lines=10> */
[----:B----4-:R-:W-:Y:S04]  /*9f390*/  STL.64 [R1+0x6818], R22 ;  /* 0x0068181601007387 */ /* 0x010fe80000100a00 */
[----:B------:R0:W-:Y:S01]  /*9f3a0*/  STL.64 [R1+0x6810], R20 ;  /* 0x0068101401007387 */ /* 0x0001e20000100a00 */
[----:B------:R-:W-:-:S02]  /*9f3b0*/  IMAD R19, R0, 0x100, R19 ;  /* 0x0000010000137824 */ /* 0x000fc400078e0213 */
[----:B------:R-:W-:Y:S01]  /*9f3c0*/  IMAD.MOV.U32 R0, RZ, RZ, R29 ;  /* 0x000000ffff007224 */ /* 0x000fe200078e001d */
[----:B0-----:R-:W4:Y:S04]  /*9f3d0*/  LDL.LU R20, [R1+0x7c0] ;  /* 0x0007c00001147983 */ /* 0x001f280000300800 */
[----:B------:R-:W4:Y:S04]  /*9f3e0*/  LDL.LU R21, [R1+0x7c4] ;  /* 0x0007c40001157983 */ /* 0x000f280000300800 */
[----:B------:R-:W4:Y:S04]  /*9f3f0*/  LDL.LU R22, [R1+0x7c8] ;  /* 0x0007c80001167983 */ /* 0x000f280000300800 */
[----:B------:R-:W4:Y:S01]  /*9f400*/  LDL.LU R23, [R1+0x7cc] ;  /* 0x0007cc0001177983 */ /* 0x000f220000300800 */
[----:B---3--:R-:W-:Y:S03]  /*9f410*/  HMMA.16816.F32 R4, R4, R28, R24 ;  /* 0x0000001c0404723c */ /* 0x008fe60000001818 */
[----:B------:R-:W3:Y:S04]  /*9f420*/  LDL.LU.64 R26, [R1+0x69b8] ;  /* 0x0069b800011a7983 */ /* 0x000ee80000300a00 */
[----:B------:R-:W3:Y:S04]  /*9f430*/  LDL.LU.64 R24, [R1+0x69b0] ;  /* 0x0069b00001187983 */ /* 0x000ee80000300a00 */
[----:B------:R-:W2:-:S12]  /*9f440*/  LDL.LU.64 R28, [R1+0x69a8] ;  /* 0x0069a800011c7983 */ /* 0x000e980000300a00 */
[----:B------:R-:W-:Y:S04]  /*9f450*/  STL.64 [R1+0x7f0], R4 ;  /* 0x0007f00401007387 */ /* 0x000fe80000100a00 */
[----:B------:R0:W-:Y:S04]  /*9f460*/  STL.64 [R1+0x7f8], R6 ;  /* 0x0007f80601007387 */ /* 0x0001e80000100a00 */
[----:B0-----:R-:W3:Y:S04]  /*9f470*/  LDL R6, [R1+0xa8] ;  /* 0x0000a80001067983 */ /* 0x001ee80000100800 */
[----:B------:R-:W3:Y:S01]  /*9f480*/  LDL R7, [R1+0xac] ;  /* 0x0000ac0001077983 */ /* 0x000ee20000100800 */
[----:B------:R-:W-:-:S02]  /*9f490*/  F2FP.F16.E5M2.UNPACK_B R16, R16 ;  /* 0x00000010ff10723e */ /* 0x000fc400020004ff */
[----:B------:R-:W-:Y:S02]  /*9f4a0*/  F2FP.F16.E5M2.UNPACK_B R17, R17 ;  /* 0x00000011ff11723e */ /* 0x000fe400020004ff */
[----:B------:R-:W-:Y:S02]  /*9f4b0*/  F2FP.F16.E5M2.UNPACK_B R18, R18 ;  /* 0x00000012ff12723e */ /* 0x000fe400020004ff */
[----:B------:R-:W-:Y:S01]  /*9f4c0*/  F2FP.F16.E5M2.UNPACK_B R19, R19 ;  /* 0x00000013ff13723e */ /* 0x000fe200020004ff */
[----:B------:R0:W-:Y:S06]  /*9f4d0*/  STL [R1+0x6784], R0 ;  /* 0x0067840001007387 */ /* 0x0001ec0000100800 */
[----:B---3--:R-:W-:Y:S01]  /*9f4e0*/  HMMA.16816.F32 R4, R16, R6, R24 ;  /* 0x000000061004723c */ /* 0x008fe20000001818 */
[----:B------:R-:W3:Y:S04]  /*9f4f0*/  LDL.LU.64 R26, [R1+0x69a0] ;  /* 0x0069a000011a7983 */ /* 0x000ee80000300a00 */
[----:B------:R-:W3:Y:S01]  /*9f500*/  LDL.LU.64 R24, [R1+0x6998] ;  /* 0x0069980001187983 */ /* 0x000ee20000300a00 */
[----:B0-----:R-:W-:-:S15]  /*9f510*/  IMAD.MOV.U32 R0, RZ, RZ, R9 ;  /* 0x000000ffff007224 */ /* 0x001fde00078e0009 */
[----:B------:R-:W-:-:S02]  /*9f520*/  NOP ;  /* 0x0000000000007918 */ /* 0x000fc40000000000 */
[----:B------:R-:W-:Y:S04]  /*9f530*/  STL.64 [R1+0x7d0], R4 ;  /* 0x0007d00401007387 */ /* 0x000fe80000100a00 */
[----:B------:R4:W-:Y:S02]  /*9f540*/  STL.64 [R1+0x7d8], R6 ;  /* 0x0007d80601007387 */ /* 0x0009e40000100a00 */
[C---:B----4-:R-:W-:Y:S02]  /*9f550*/  HMMA.16816.F32 R4, R16.reuse, R8, R20 ;  /* 0x000000081004723c */ /* 0x050fe40000001814 */
[----:B------:R-:W-:Y:S04]  /*9f560*/  STL [R1+0x6788], R0 ;  /* 0x0067880001007387 */ /* 0x000fe80000100800 */
[----:B--2---:R-:W-:-:S15]  /*9f570*/  HMMA.16816.F32 R8, R16, R10, R12 ;  /* 0x0000000a1008723c */ /* 0x004fde000000180c */
[----:B------:R-:W-:-:S02]  /*9f580*/  NOP ;  /* 0x0000000000007918 */ /* 0x000fc40000000000 */
[----:B------:R-:W-:Y:S04]  /*9f590*/  STL.64 [R1+0x7c0], R4 ;  /* 0x0007c00401007387 */ /* 0x000fe80000100a00 */
[----:B------:R3:W-:Y:S04]  /*9f5a0*/  STL.64 [R1+0x7c8], R6 ;  /* 0x0007c80601007387 */ /* 0x0007e80000100a00 */
[----:B------:R-:W-:Y:S04]  /*9f5b0*/  STL.64 [R1+0x7b0], R8 ;  /* 0x0007b00801007387 */ /* 0x000fe80000100a00 */
[----:B------:R-:W-:Y:S01]  /*9f5c0*/  STL.64 [R1+0x7b8], R10 ;  /* 0x0007b80a01007387 */ /* 0x000fe20000100a00 */
[----:B---3--:R-:W-:Y:S03]  /*9f5d0*/  HMMA.16816.F32 R4, R16, R28, R24 ;  /* 0x0000001c1004723c */ /* 0x008fe60000001818 */
[----:B------:R-:W2:-:S15]  /*9f5e0*/  LDL R24, [R1+0x20] ;  /* 0x0000200001187983 */ /* 0x000e9e0000100800 */
[----:B------:R-:W-:-:S05]  /*9f5f0*/  NOP ;  /* 0x0000000000007918 */ /* 0x000fca0000000000 */
[----:B------:R0:W-:Y:S04]  /*9f600*/  STL.64 [R1+0x7a0], R4 ;  /* 0x0007a00401007387 */ /* 0x0001e80000100a00 */
[----:B------:R1:W-:Y:S04]  /*9f610*/  STL.64 [R1+0x7a8], R6 ;  /* 0x0007a80601007387 */ /* 0x0003e80000100a00 */
[----:B------:R-:W2:Y:S04]  /*9f620*/  LDL R25, [R1+0x24] ;  /* 0x0000240001197983 */ /* 0x000ea80000100800 */
[----:B0-----:R-:W3:Y:S04]  /*9f630*/  LDL.LU R4, [R1+0x670] ;  /* 0x0006700001047983 */ /* 0x001ee80000300800 */
[----:B------:R-:W3:Y:S04]  /*9f640*/  LDL.LU R5, [R1+0x674] ;  /* 0x0006740001057983 */ /* 0x000ee80000300800 */
[----:B-1----:R-:W4:Y:S04]  /*9f650*/  LDL.LU R6, [R1+0x678] ;  /* 0x0006780001067983 */ /* 0x002f280000300800 */
[----:B------:R-:W4:Y:S01]  /*9f660*/  LDL.LU R7, [R1+0x67c] ;  /* 0x00067c0001077983 */ /* 0x000f220000300800 */
[----:B------:R-:W-:-:S03]  /*9f670*/  IMAD.MOV.U32 R0, RZ, RZ, R29 ;  /* 0x000000ffff007224 */ /* 0x000fc600078e001d */
[----:B------:R-:W2:Y:S04]  /*9f680*/  LDL R20, [R1+0x30] ;  /* 0x0000300001147983 */ /* 0x000ea80000100800 */
[----:B------:R-:W2:Y:S04]  /*9f690*/  LDL R21, [R1+0x34] ;  /* 0x0000340001157983 */ /* 0x000ea80000100800 */
[----:B------:R-:W2:Y:S04]  /*9f6a0*/  LDL.64 R28, [R1+0x38] ;  /* 0x00003800011c7983 */ /* 0x000ea80000100a00 */
        /* <DEDUP_REMOVED lines=12> */
[----:B----4-:R0:W-:Y:S04]  /*9f770*/  STL.64 [R1+0x68c0], R6 ;  /* 0x0068c00601007387 */ /* 0x0101e80000100a00 */
[----:B0-----:R-:W4:Y:S04]  /*9f780*/  LDL R6, [R1+0x40] ;  /* 0x0000400001067983 */ /* 0x001f280000100800 */
[----:B------:R-:W4:Y:S04]  /*9f790*/  LDL R7, [R1+0x44] ;  /* 0x0000440001077983 */ /* 0x000f280000100800 */
[----:B---3--:R0:W-:Y:S04]  /*9f7a0*/  STL.64 [R1+0x68b8], R4 ;  /* 0x0068b80401007387 */ /* 0x0081e80000100a00 */
[----:B0-----:R-:W3:Y:S04]  /*9f7b0*/  LDL.64 R4, [R1+0x48] ;  /* 0x0000480001047983 */ /* 0x001ee80000100a00 */
[----:B----4-:R0:W-:Y:S04]  /*9f7c0*/  STL.64 [R1+0x68f0], R6 ;  /* 0x0068f00601007387 */ /* 0x0101e80000100a00 */
[----:B0-----:R-:W4:Y:S04]  /*9f7d0*/  LDL R6, [R1+0x50] ;  /* 0x0000500001067983 */ /* 0x001f280000100800 */
[----:B------:R-:W4:Y:S04]  /*9f7e0*/  LDL R7, [R1+0x54] ;  /* 0x0000540001077983 */ /* 0x000f280000100800 */
[----:B---3--:R-:W-:Y:S04]  /*9f7f0*/  STL.64 [R1+0x68e8], R4 ;  /* 0x0068e80401007387 */ /* 0x008fe80000100a00 */
[----:B------:R-:W3:Y:S04]  /*9f800*/  LDL.64 R22, [R1+0x28] ;  /* 0x0000280001167983 */ /* 0x000ee80000100a00 */
[----:B---3--:R-:W-:Y:S04]  /*9f810*/  STL.64 [R1+0x68d0], R22 ;  /* 0x0068d01601007387 */ /* 0x008fe80000100a00 */
[----:B--2---:R0:W-:Y:S04]  /*9f820*/  STL.64 [R1+0x68c8], R20 ;  /* 0x0068c81401007387 */ /* 0x0041e80000100a00 */
        /* <DEDUP_REMOVED lines=75> */
[----:B------:R-:W3:Y:S04]  /*9fce0*/  LDL.64 R26, [R1+0x18] ;  /* 0x00001800011a7983 */ /* 0x000ee80000100a00 */
[----:B------:R-:W-:Y:S01]  /*9fcf0*/  STL [R1+0x678c], R0 ;  /* 0x00678c0001007387 */ /* 0x000fe20000100800 */
[----:B----4-:R-:W-:Y:S03]  /*9fd00*/  HMMA.16816.F32 R4, R16, R6, R20 ;  /* 0x000000061004723c */ /* 0x010fe60000001814 */
[----:B------:R-:W4:Y:S04]  /*9fd10*/  LDL.LU.64 R22, [R1+0x6990] ;  /* 0x0069900001167983 */ /* 0x000f280000300a00 */
[----:B------:R-:W4:-:S15]  /*9fd20*/  LDL.LU.64 R20, [R1+0x6988] ;  /* 0x0069880001147983 */ /* 0x000f1e0000300a00 */
[----:B------:R-:W-:-:S01]  /*9fd30*/  NOP ;  /* 0x0000000000007918 */ /* 0x000fc20000000000 */
        /* <DEDUP_REMOVED lines=62> */
[----:B------:R-:W4:-:S15]  /*a0120*/  LDL.LU.64 R20, [R1+0x68c8] ;  /* 0x0068c80001147983 */ /* 0x000f1e0000300a00 */
[----:B------:R-:W-:-:S01]  /*a0130*/  NOP ;  /* 0x0000000000007918 */ /* 0x000fc20000000000 */
        /* <DEDUP_REMOVED lines=9> */
[----:B------:R-:W4:Y:S01]  /*a01d0*/  LDL.LU.64 R4, [R1+0x68a8] ;  /* 0x0068a80001047983 */ /* 0x000f220000300a00 */
[----:B------:R-:W-:-:S03]  /*a01e0*/  IMAD.MOV.U32 R0, RZ, RZ, R29 ;  /* 0x000000ffff007224 */ /* 0x000fc600078e001d */
[----:B------:R-:W3:Y:S04]  /*a01f0*/  LDL.LU.64 R28, [R1+0x68a0] ;  /* 0x0068a000011c7983 */ /* 0x000ee80000300a00 */
[----:B------:R-:W-:Y:S01]  /*a0200*/  STL [R1+0x67a0], R0 ;  /* 0x0067a00001007387 */ /* 0x000fe20000100800 */
[----:B----4-:R-:W-:-:S15]  /*a0210*/  HMMA.16816.F32 R4, R16, R20, R4 ;  /* 0x000000141004723c */ /* 0x010fde0000001804 */
[----:B------:R-:W-:-:S08]  /*a0220*/  NOP ;  /* 0x0000000000007918 */ /* 0x000fd00000000000 */
[----:B------:R-:W-:Y:S04]  /*a0230*/  STL.64 [R1+0x680], R4 ;  /* 0x0006800401007387 */ /* 0x000fe80000100a00 */
[----:B------:R0:W-:Y:S04]  /*a0240*/  STL.64 [R1+0x688], R6 ;  /* 0x0006880601007387 */ /* 0x0001e80000100a00 */
[----:B0-----:R-:W4:Y:S04]  /*a0250*/  LDL.LU.64 R6, [R1+0x6898] ;  /* 0x0068980001067983 */ /* 0x001f280000300a00 */
[----:B------:R-:W4:Y:S01]  /*a0260*/  LDL.LU.64 R4, [R1+0x6890] ;  /* 0x0068900001047983 */ /* 0x000f220000300a00 */
[----:B--2---:R-:W-:Y:S01]  /*a0270*/  IMAD.MOV.U32 R0, RZ, RZ, R23 ;  /* 0x000000ffff007224 */ /* 0x004fe200078e0017 */
[C---:B------:R-:W-:Y:S04]  /*a0280*/  HMMA.16816.F32 R8, R16.reuse, R26, R8 ;  /* 0x0000001a1008723c */ /* 0x040fe80000001808 */
[----:B------:R-:W-:Y:S02]  /*a0290*/  STL [R1+0x67a4], R0 ;  /* 0x0067a40001007387 */ /* 0x000fe40000100800 */
[C---:B----4-:R-:W-:Y:S06]  /*a02a0*/  HMMA.16816.F32 R4, R16.reuse, R22, R4 ;  /* 0x000000161004723c */ /* 0x050fec0000001804 */
[----:B------:R-:W-:-:S15]  /*a02b0*/  HMMA.16816.F32 R20, R16, R24, R12 ;  /* 0x000000181014723c */ /* 0x000fde000000180c */
[----:B------:R-:W-:-:S02]  /*a02c0*/  NOP ;  /* 0x0000000000007918 */ /* 0x000fc40000000000 */
[----:B------:R-:W-:Y:S04]  /*a02d0*/  STL.64 [R1+0x670], R4 ;  /* 0x0006700401007387 */ /* 0x000fe80000100a00 */
[----:B------:R0:W-:Y:S04]  /*a02e0*/  STL.64 [R1+0x678], R6 ;  /* 0x0006780601007387 */ /* 0x0001e80000100a00 */
[----:B------:R-:W2:Y:S04]  /*a02f0*/  LDL.LU R14, [R1+0x19b0] ;  /* 0x0019b000010e7983 */ /* 0x000ea80000300800 */
[----:B0-----:R-:W4:Y:S04]  /*a0300*/  LDL.LU R6, [R1+0x19ac] ;  /* 0x0019ac0001067983 */ /* 0x001f280000300800 */
[----:B------:R0:W-:Y:S04]  /*a0310*/  STL.64 [R1+0x660], R20 ;  /* 0x0006601401007387 */ /* 0x0001e80000100a00 */
[----:B------:R1:W-:Y:S04]  /*a0320*/  STL.64 [R1+0x668], R22 ;  /* 0x0006681601007387 */ /* 0x0003e80000100a00 */
[----:B------:R-:W2:Y:S04]  /*a0330*/  LDL.LU R15, [R1+0x19b8] ;  /* 0x0019b800010f7983 */ /* 0x000ea80000300800 */
[----:B------:R-:W4:Y:S04]  /*a0340*/  LDL.LU R7, [R1+0x19b4] ;  /* 0x0019b40001077983 */ /* 0x000f280000300800 */
[----:B0-----:R-:W3:Y:S04]  /*a0350*/  LDL.LU R20, [R1+0x5a0] ;  /* 0x0005a00001147983 */ /* 0x001ee80000300800 */
[----:B------:R-:W-:Y:S04]  /*a0360*/  STL.64 [R1+0x640], R8 ;  /* 0x0006400801007387 */ /* 0x000fe80000100a00 */
[----:B------:R-:W-:Y:S04]  /*a0370*/  STL.64 [R1+0x648], R10 ;  /* 0x0006480a01007387 */ /* 0x000fe80000100a00 */
[----:B------:R-:W3:Y:S04]  /*a0380*/  LDL.LU R21, [R1+0x5a4] ;  /* 0x0005a40001157983 */ /* 0x000ee80000300800 */
[----:B-1----:R-:W2:Y:S04]  /*a0390*/  LDL.LU R22, [R1+0x5a8] ;  /* 0x0005a80001167983 */ /* 0x002ea80000300800 */
[----:B------:R-:W2:Y:S04]  /*a03a0*/  LDL.LU R23, [R1+0x5ac] ;  /* 0x0005ac0001177983 */ /* 0x000ea80000300800 */
[----:B--2---:R-:W-:Y:S04]  /*a03b0*/  STL.64 [R1+0x6828], R22 ;  /* 0x0068281601007387 */ /* 0x004fe80000100a00 */
[----:B---3--:R0:W-:Y:S04]  /*a03c0*/  STL.64 [R1+0x6820], R20 ;  /* 0x0068201401007387 */ /* 0x0081e80000100a00 */
[----:B0-----:R-:W2:Y:S04]  /*a03d0*/  LDL.LU R20, [R1+0x5d0] ;  /* 0x0005d00001147983 */ /* 0x001ea80000300800 */
[----:B------:R-:W2:Y:S04]  /*a03e0*/  LDL.LU R21, [R1+0x5d4] ;  /* 0x0005d40001157983 */ /* 0x000ea80000300800 */
[----:B------:R-:W3:Y:S04]  /*a03f0*/  LDL.LU R22, [R1+0x5d8] ;  /* 0x0005d80001167983 */ /* 0x000ee80000300800 */
[----:B------:R-:W3:Y:S01]  /*a0400*/  LDL.LU R23, [R1+0x5dc] ;  /* 0x0005dc0001177983 */ /* 0x000ee20000300800 */
[----:B------:R-:W-:-:S03]  /*a0410*/  IMAD.MOV.U32 R0, RZ, RZ, R27 ;  /* 0x000000ffff007224 */ /* 0x000fc600078e001b */
[----:B---3--:R0:W-:Y:S04]  /*a0420*/  STL.64 [R1+0x6848], R22 ;  /* 0x0068481601007387 */ /* 0x0081e80000100a00 */
[----:B--2---:R1:W-:Y:S04]  /*a0430*/  STL.64 [R1+0x6840], R20 ;  /* 0x0068401401007387 */ /* 0x0043e80000100a00 */
[----:B------:R-:W2:Y:S04]  /*a0440*/  LDL.LU R24, [R1+0x5e0] ;  /* 0x0005e00001187983 */ /* 0x000ea80000300800 */
[----:B------:R-:W2:Y:S04]  /*a0450*/  LDL.LU R25, [R1+0x5e4] ;  /* 0x0005e40001197983 */ /* 0x000ea80000300800 */
[----:B------:R-:W3:Y:S04]  /*a0460*/  LDL.LU R26, [R1+0x5e8] ;  /* 0x0005e800011a7983 */ /* 0x000ee80000300800 */
[----:B------:R-:W3:Y:S04]  /*a0470*/  LDL.LU R27, [R1+0x5ec] ;  /* 0x0005ec00011b7983 */ /* 0x000ee80000300800 */
[----:B---3--:R-:W-:Y:S04]  /*a0480*/  STL.64 [R1+0x6858], R26 ;  /* 0x0068581a01007387 */ /* 0x008fe80000100a00 */
[----:B--2---:R2:W-:Y:S04]  /*a0490*/  STL.64 [R1+0x6850], R24 ;  /* 0x0068501801007387 */ /* 0x0045e80000100a00 */
[----:B0-----:R-:W3:Y:S04]  /*a04a0*/  LDL R22, [R1] ;  /* 0x0000000001167983 */ /* 0x001ee80000100800 */
[----:B------:R-:W3:Y:S04]  /*a04b0*/  LDL R23, [R1+0x4] ;  /* 0x0000040001177983 */ /* 0x000ee80000100800 */
[----:B-1----:R-:W4:Y:S04]  /*a04c0*/  LDL.64 R20, [R1+0x8] ;  /* 0x0000080001147983 */ /* 0x002f280000100a00 */
[----:B---3--:R0:W-:Y:S04]  /*a04d0*/  STL.64 [R1+0x6878], R22 ;  /* 0x0068781601007387 */ /* 0x0081e80000100a00 */
[----:B----4-:R-:W-:Y:S04]  /*a04e0*/  STL.64 [R1+0x6870], R20 ;  /* 0x0068701401007387 */ /* 0x010fe80000100a00 */
[----:B--2---:R-:W2:Y:S04]  /*a04f0*/  LDL.LU R24, [R1+0x600] ;  /* 0x0006000001187983 */ /* 0x004ea80000300800 */
[----:B------:R-:W2:Y:S04]  /*a0500*/  LDL.LU R25, [R1+0x604] ;  /* 0x0006040001197983 */ /* 0x000ea80000300800 */
[----:B------:R-:W3:Y:S04]  /*a0510*/  LDL.LU R26, [R1+0x608] ;  /* 0x00060800011a7983 */ /* 0x000ee80000300800 */
[----:B------:R-:W3:Y:S04]  /*a0520*/  LDL.LU R27, [R1+0x60c] ;  /* 0x00060c00011b7983 */ /* 0x000ee80000300800 */
[----:B0-----:R-:W4:Y:S04]  /*a0530*/  LDL R22, [R1+0x10] ;  /* 0x0000100001167983 */ /* 0x001f280000100800 */
        /* <DEDUP_REMOVED lines=24> */
[----:B------:R-:W2:Y:S04]  /*a06c0*/  LDL.LU R4, [R1+0x199c] ;  /* 0x00199c0001047983 */ /* 0x000ea80000300800 */
[----:B------:R-:W3:Y:S04]  /*a06d0*/  LDL.LU R13, [R1+0x19a8] ;  /* 0x0019a800010d7983 */ /* 0x000ee80000300800 */
[----:B------:R-:W-:Y:S01]  /*a06e0*/  STL.64 [R1+0x67d8], R14 ;  /* 0x0067d80e01007387 */ /* 0x000fe20000100a00 */
[C---:B----4-:R-:W-:Y:S03]  /*a06f0*/  HMMA.16816.F32 R20, R16.reuse, R22, R24 ;  /* 0x000000161014723c */ /* 0x050fe60000001818 */
        /* <DEDUP_REMOVED lines=38> */
[----:B0-----:R-:W3:Y:S04]  /*a0960*/  LDL.LU.64 R26, [R1+0x6838] ;  /* 0x00683800011a7983 */ /* 0x001ee80000300a00 */
[----:B------:R-:W2:Y:S01]  /*a0970*/  LDL.LU.64 R24, [R1+0x6830] ;  /* 0x0068300001187983 */ /* 0x000ea20000300a00 */
[----:B---3--:R-:W-:-:S15]  /*a0980*/  HMMA.16816.F32 R20, R16, R26, R20 ;  /* 0x0000001a1014723c */ /* 0x008fde0000001814 */
[----:B------:R-:W-:-:S08]  /*a0990*/  NOP ;  /* 0x0000000000007918 */ /* 0x000fd00000000000 */
[----:B------:R-:W-:Y:S04]  /*a09a0*/  STL.64 [R1+0x590], R20 ;  /* 0x0005901401007387 */ /* 0x000fe80000100a00 */
[----:B------:R0:W-:Y:S04]  /*a09b0*/  STL.64 [R1+0x598], R22 ;  /* 0x0005981601007387 */ /* 0x0001e80000100a00 */
[----:B0-----:R-:W2:Y:S04]  /*a09c0*/  LDL.LU.64 R22, [R1+0x6828] ;  /* 0x0068280001167983 */ /* 0x001ea80000300a00 */
[----:B------:R-:W2:Y:S02]  /*a09d0*/  LDL.LU.64 R20, [R1+0x6820] ;  /* 0x0068200001147983 */ /* 0x000ea40000300a00 */
[----:B--2---:R-:W-:-:S15]  /*a09e0*/  HMMA.16816.F32 R20, R16, R24, R20 ;  /* 0x000000181014723c */ /* 0x004fde0000001814 */
[----:B------:R-:W-:-:S08]  /*a09f0*/  NOP ;  /* 0x0000000000007918 */ /* 0x000fd00000000000 */
[----:B------:R-:W-:Y:S04]  /*a0a00*/  STL.64 [R1+0x580], R20 ;  /* 0x0005801401007387 */ /* 0x000fe80000100a00 */
[----:B------:R0:W-:Y:S04]  /*a0a10*/  STL.64 [R1+0x588], R22 ;  /* 0x0005881601007387 */ /* 0x0001e80000100a00 */
[----:B0-----:R-:W2:Y:S04]  /*a0a20*/  LDL.LU.64 R22, [R1+0x6818] ;  /* 0x0068180001167983 */ /* 0x001ea80000300a00 */
[----:B------:R-:W3:Y:S04]  /*a0a30*/  LDL.LU.64 R20, [R1+0x6810] ;  /* 0x0068100001147983 */ /* 0x000ee80000300a00 */
[----:B------:R-:W-:Y:S04]  /*a0a40*/  STL.64 [R1+0x65b8], R26 ;  /* 0x0065b81a01007387 */ /* 0x000fe80000100a00 */
[----:B------:R0:W-:Y:S04]  /*a0a50*/  STL.64 [R1+0x65b0], R24 ;  /* 0x0065b01801007387 */ /* 0x0001e80000100a00 */
[----:B0-----:R-:W4:Y:S04]  /*a0a60*/  LDL.LU R24, [R1+0x480] ;  /* 0x0004800001187983 */ /* 0x001f280000300800 */
[----:B------:R-:W4:Y:S04]  /*a0a70*/  LDL.LU R25, [R1+0x484] ;  /* 0x0004840001197983 */ /* 0x000f280000300800 */
[----:B------:R-:W3:Y:S04]  /*a0a80*/  LDL.LU R26, [R1+0x488] ;  /* 0x00048800011a7983 */ /* 0x000ee80000300800 */
[----:B------:R-:W3:Y:S01]  /*a0a90*/  LDL.LU R27, [R1+0x48c] ;  /* 0x00048c00011b7983 */ /* 0x000ee20000300800 */
[C---:B--2---:R-:W-:Y:S03]  /*a0aa0*/  HMMA.16816.F32 R8, R16.reuse, R22, R8 ;  /* 0x000000161008723c */ /* 0x044fe60000001808 */
[----:B---3--:R-:W-:Y:S04]  /*a0ab0*/  STL.64 [R1+0x67c0], R26 ;  /* 0x0067c01a01007387 */ /* 0x008fe80000100a00 */
[----:B----4-:R0:W-:Y:S04]  /*a0ac0*/  STL.64 [R1+0x67b8], R24 ;  /* 0x0067b81801007387 */ /* 0x0101e80000100a00 */
        /* <DEDUP_REMOVED lines=26> */
[----:B------:R-:W-:Y:S04]  /*a0c70*/  STL.64 [R1+0x6578], R10 ;  /* 0x0065780a01007387 */ /* 0x000fe80000100a00 */
[----:B------:R0:W-:Y:S04]  /*a0c80*/  STL.64 [R1+0x6570], R8 ;  /* 0x0065700801007387 */ /* 0x0001e80000100a00 */
[----:B0-----:R-:W2:Y:S04]  /*a0c90*/  LDL.LU R8, [R1+0x490] ;  /* 0x0004900001087983 */ /* 0x001ea80000300800 */
[----:B------:R-:W2:Y:S04]  /*a0ca0*/  LDL.LU R9, [R1+0x494] ;  /* 0x0004940001097983 */ /* 0x000ea80000300800 */
[----:B------:R-:W2:Y:S04]  /*a0cb0*/  LDL.LU R10, [R1+0x498] ;  /* 0x00049800010a7983 */ /* 0x000ea80000300800 */
[----:B------:R-:W2:Y:S01]  /*a0cc0*/  LDL.LU R11, [R1+0x49c] ;  /* 0x00049c00010b7983 */ /* 0x000ea20000300800 */
[----:B----4-:R-:W-:-:S02]  /*a0cd0*/  IMAD R4, R4, 0x100, R12 ;  /* 0x0000010004047824 */ /* 0x010fc400078e020c */
[----:B------:R-:W-:Y:S01]  /*a0ce0*/  IMAD R5, R5, 0x100, R13 ;  /* 0x0000010005057824 */ /* 0x000fe200078e020d */
[----:B------:R-:W2:Y:S04]  /*a0cf0*/  LDL.LU R12, [R1+0x67cc] ;  /* 0x0067cc00010c7983 */ /* 0x000ea80000300800 */
[----:B------:R-:W2:Y:S01]  /*a0d00*/  LDL.LU R13, [R1+0x67c8] ;  /* 0x0067c800010d7983 */ /* 0x000ea20000300800 */
[----:B---3--:R-:W-:Y:S02]  /*a0d10*/  IMAD R6, R6, 0x100, R14 ;  /* 0x0000010006067824 */ /* 0x008fe400078e020e */
[----:B------:R-:W-:Y:S01]  /*a0d20*/  IMAD R7, R7, 0x100, R15 ;  /* 0x0000010007077824 */ /* 0x000fe200078e020f */
[----:B--2---:R-:W-:-:S15]  /*a0d30*/  HMMA.16816.F32 R24, R16, R12, R24 ;  /* 0x0000000c1018723c */ /* 0x004fde0000001818 */
[----:B------:R-:W-:-:S08]  /*a0d40*/  NOP ;  /* 0x0000000000007918 */ /* 0x000fd00000000000 */
[----:B------:R-:W-:Y:S04]  /*a0d50*/  STL.64 [R1+0x520], R24 ;  /* 0x0005201801007387 */ /* 0x000fe80000100a00 */
[----:B------:R0:W-:Y:S04]  /*a0d60*/  STL.64 [R1+0x528], R26 ;  /* 0x0005281a01007387 */ /* 0x0001e80000100a00 */
[----:B0-----:R-:W2:Y:S04]  /*a0d70*/  LDL.LU.64 R26, [R1+0x67c0] ;  /* 0x0067c000011a7983 */ /* 0x001ea80000300a00 */
[----:B------:R-:W2:Y:S04]  /*a0d80*/  LDL.LU.64 R24, [R1+0x67b8] ;  /* 0x0067b80001187983 */ /* 0x000ea80000300a00 */
[----:B------:R-:W3:Y:S04]  /*a0d90*/  LDL.LU R14, [R1+0x67b0] ;  /* 0x0067b000010e7983 */ /* 0x000ee80000300800 */
[----:B------:R-:W3:Y:S01]  /*a0da0*/  LDL.LU R15, [R1+0x67ac] ;  /* 0x0067ac00010f7983 */ /* 0x000ee20000300800 */
[----:B------:R-:W-:-:S02]  /*a0db0*/  F2FP.F16.E5M2.UNPACK_B R6, R6 ;  /* 0x00000006ff06723e */ /* 0x000fc400020004ff */
[----:B------:R-:W-:Y:S02]  /*a0dc0*/  F2FP.F16.E5M2.UNPACK_B R7, R7 ;  /* 0x00000007ff07723e */ /* 0x000fe400020004ff */
[----:B------:R-:W-:Y:S02]  /*a0dd0*/  F2FP.F16.E5M2.UNPACK_B R4, R4 ;  /* 0x00000004ff04723e */ /* 0x000fe400020004ff */
[----:B------:R-:W-:Y:S01]  /*a0de0*/  F2FP.F16.E5M2.UNPACK_B R5, R5 ;  /* 0x00000005ff05723e */ /* 0x000fe200020004ff */
[----:B---3--:R-:W-:Y:S06]  /*a0df0*/  HMMA.16816.F32 R8, R16, R14, R8 ;  /* 0x0000000e1008723c */ /* 0x008fec0000001808 */
[----:B------:R0:W-:Y:S04]  /*a0e00*/  STL.64 [R1+0x6558], R14 ;  /* 0x0065580e01007387 */ /* 0x0001e80000100a00 */
[----:B0-----:R-:W3:-:S13]  /*a0e10*/  LDL.LU R14, [R1] ;  /* 0x00000000010e7983 */ /* 0x001eda0000300800 */
[----:B------:R-:W-:Y:S04]  /*a0e20*/  STL.64 [R1+0x5e0], R8 ;  /* 0x0005e00801007387 */ /* 0x000fe80000100a00 */
[----:B------:R-:W-:Y:S04]  /*a0e30*/  STL.64 [R1+0x5e8], R10 ;  /* 0x0005e80a01007387 */ /* 0x000fe80000100a00 */
[----:B------:R-:W3:Y:S04]  /*a0e40*/  LDL.LU R15, [R1+0x4] ;  /* 0x00000400010f7983 */ /* 0x000ee80000300800 */
[----:B------:R0:W-:Y:S04]  /*a0e50*/  STL.64 [R1+0x6550], R12 ;  /* 0x0065500c01007387 */ /* 0x0001e80000100a00 */
[----:B------:R-:W-:Y:S04]  /*a0e60*/  STL.64 [R1+0x6778], R6 ;  /* 0x0067780601007387 */ /* 0x000fe80000100a00 */
[----:B------:R2:W-:Y:S04]  /*a0e70*/  STL.64 [R1+0x6770], R4 ;  /* 0x0067700401007387 */ /* 0x0005e80000100a00 */
[----:B0-----:R-:W4:Y:S01]  /*a0e80*/  LDL.LU R12, [R1+0x8] ;  /* 0x00000800010c7983 */ /* 0x001f220000300800 */
[----:B--2---:R-:W-:Y:S01]  /*a0e90*/  HMMA.16816.F32 R4, R16, R20, R24 ;  /* 0x000000141004723c */ /* 0x004fe20000001818 */
[----:B------:R-:W-:-:S15]  /*a0ea0*/  IMAD.MOV.U32 R13, RZ, RZ, R0 ;  /* 0x000000ffff0d7224 */ /* 0x000fde00078e0000 */
[----:B------:R-:W-:-:S07]  /*a0eb0*/  NOP ;  /* 0x0000000000007918 */ /* 0x000fce0000000000 */
[----:B------:R-:W-:Y:S04]  /*a0ec0*/  STL.64 [R1+0x5d0], R4 ;  /* 0x0005d00401007387 */ /* 0x000fe80000100a00 */
[----:B------:R-:W-:Y:S04]  /*a0ed0*/  STL.64 [R1+0x5d8], R6 ;  /* 0x0005d80601007387 */ /* 0x000fe80000100a00 */
[----:B------:R-:W2:Y:S04]  /*a0ee0*/  LDL.LU R0, [R1+0x67a8] ;  /* 0x0067a80001007983 */ /* 0x000ea80000300800 */
[----:B---3--:R-:W-:Y:S04]  /*a0ef0*/  STL.64 [R1+0x65c8], R14 ;  /* 0x0065c80e01007387 */ /* 0x008fe80000100a00 */
[----:B----4-:R0:W-:Y:S04]  /*a0f00*/  STL.64 [R1+0x65c0], R12 ;  /* 0x0065c00c01007387 */ /* 0x0101e80000100a00 */
[----:B------:R-:W3:Y:S04]  /*a0f10*/  LDL.LU R26, [R1+0x10] ;  /* 0x00001000011a7983 */ /* 0x000ee80000300800 */
[----:B------:R-:W3:Y:S04]  /*a0f20*/  LDL.LU R27, [R1+0x14] ;  /* 0x00001400011b7983 */ /* 0x000ee80000300800 */
[----:B---3--:R-:W-:Y:S04]  /*a0f30*/  STL.64 [R1+0x65d0], R26 ;  /* 0x0065d01a01007387 */ /* 0x008fe80000100a00 */
[----:B0-----:R-:W3:Y:S04]  /*a0f40*/  LDL.LU R12, [R1+0x250] ;  /* 0x00025000010c7983 */ /* 0x001ee80000300800 */
[----:B------:R-:W3:Y:S04]  /*a0f50*/  LDL.LU R13, [R1+0x254] ;  /* 0x00025400010d7983 */ /* 0x000ee80000300800 */
[----:B------:R-:W4:Y:S04]  /*a0f60*/  LDL.LU R14, [R1+0x258] ;  /* 0x00025800010e7983 */ /* 0x000f280000300800 */
[----:B------:R-:W4:Y:S01]  /*a0f70*/  LDL.LU R15, [R1+0x25c] ;  /* 0x00025c00010f7983 */ /* 0x000f220000300800 */
[----:B--2---:R-:W-:-:S03]  /*a0f80*/  IMAD.MOV.U32 R25, RZ, RZ, R0 ;  /* 0x000000ffff197224 */ /* 0x004fc600078e0000 */
[----:B----4-:R-:W-:Y:S04]  /*a0f90*/  STL.64 [R1+0x65e0], R14 ;  /* 0x0065e00e01007387 */ /* 0x010fe80000100a00 */
[----:B---3--:R0:W-:Y:S04]  /*a0fa0*/  STL.64 [R1+0x65d8], R12 ;  /* 0x0065d80c01007387 */ /* 0x0081e80000100a00 */
[----:B------:R-:W2:Y:S04]  /*a0fb0*/  LDL.LU R24, [R1+0x18] ;  /* 0x0000180001187983 */ /* 0x000ea80000300800 */
[----:B------:R-:W3:Y:S04]  /*a0fc0*/  LDL.LU R0, [R1+0x67a4] ;  /* 0x0067a40001007983 */ /* 0x000ee80000300800 */
[----:B--2---:R-:W-:Y:S04]  /*a0fd0*/  STL.64 [R1+0x65e8], R24 ;  /* 0x0065e81801007387 */ /* 0x004fe80000100a00 */
[----:B0-----:R-:W2:Y:S04]  /*a0fe0*/  LDL.LU R12, [R1+0x270] ;  /* 0x00027000010c7983 */ /* 0x001ea80000300800 */
[----:B------:R-:W2:Y:S04]  /*a0ff0*/  LDL.LU R13, [R1+0x274] ;  /* 0x00027400010d7983 */ /* 0x000ea80000300800 */
[----:B------:R-:W4:Y:S04]  /*a1000*/  LDL.LU R14, [R1+0x278] ;  /* 0x00027800010e7983 */ /* 0x000f280000300800 */
[----:B------:R-:W4:Y:S04]  /*a1010*/  LDL.LU R15, [R1+0x27c] ;  /* 0x00027c00010f7983 */ /* 0x000f280000300800 */
[----:B----4-:R-:W-:Y:S04]  /*a1020*/  STL.64 [R1+0x65f8], R14 ;  /* 0x0065f80e01007387 */ /* 0x010fe80000100a00 */
[----:B--2---:R0:W-:Y:S04]  /*a1030*/  STL.64 [R1+0x65f0], R12 ;  /* 0x0065f00c01007387 */ /* 0x0041e80000100a00 */
[----:B------:R-:W2:Y:S04]  /*a1040*/  LDL.LU R26, [R1+0x20] ;  /* 0x00002000011a7983 */ /* 0x000ea80000300800 */
[----:B------:R-:W2:Y:S04]  /*a1050*/  LDL.LU R27, [R1+0x24] ;  /* 0x00002400011b7983 */ /* 0x000ea80000300800 */
        /* <DEDUP_REMOVED lines=8> */
[----:B------:R-:W2:Y:S04]  /*a10e0*/  LDL.LU R24, [R1+0x28] ;  /* 0x0000280001187983 */ /* 0x000ea80000300800 */
[----:B------:R-:W3:Y:S04]  /*a10f0*/  LDL.LU R0, [R1+0x67a0] ;  /* 0x0067a00001007983 */ /* 0x000ee80000300800 */
[----:B-1----:R-:W4:Y:S04]  /*a1100*/  LDL.LU R26, [R1+0x30] ;  /* 0x00003000011a7983 */ /* 0x002f280000300800 */
[----:B------:R-:W4:Y:S04]  /*a1110*/  LDL.LU R27, [R1+0x34] ;  /* 0x00003400011b7983 */ /* 0x000f280000300800 */
[----:B--2---:R1:W-:Y:S04]  /*a1120*/  STL.64 [R1+0x6618], R24 ;  /* 0x0066181801007387 */ /* 0x0043e80000100a00 */
[----:B----4-:R-:W-:Y:S04]  /*a1130*/  STL.64 [R1+0x6630], R26 ;  /* 0x0066301a01007387 */ /* 0x010fe80000100a00 */
[----:B0-----:R-:W2:Y:S04]  /*a1140*/  LDL.LU R12, [R1+0x2a0] ;  /* 0x0002a000010c7983 */ /* 0x001ea80000300800 */
[----:B------:R-:W2:Y:S04]  /*a1150*/  LDL.LU R13, [R1+0x2a4] ;  /* 0x0002a400010d7983 */ /* 0x000ea80000300800 */
[----:B------:R-:W4:Y:S04]  /*a1160*/  LDL.LU R14, [R1+0x2a8] ;  /* 0x0002a800010e7983 */ /* 0x000f280000300800 */
[----:B------:R-:W4:Y:S04]  /*a1170*/  LDL.LU R15, [R1+0x2ac] ;  /* 0x0002ac00010f7983 */ /* 0x000f280000300800 */
[----:B-1----:R-:W2:Y:S01]  /*a1180*/  LDL.LU R24, [R1+0x38] ;  /* 0x0000380001187983 */ /* 0x002ea20000300800 */
        /* <DEDUP_REMOVED lines=9> */
[----:B------:R-:W3:Y:S04]  /*a1220*/  LDL.LU R26, [R1+0x40] ;  /* 0x00004000011a7983 */ /* 0x000ee80000300800 */
[----:B------:R-:W3:Y:S04]  /*a1230*/  LDL.LU R27, [R1+0x44] ;  /* 0x00004400011b7983 */ /* 0x000ee80000300800 */
[----:B---3--:R-:W-:Y:S04]  /*a1240*/  STL.64 [R1+0x6660], R26 ;  /* 0x0066601a01007387 */ /* 0x008fe80000100a00 */
[----:B----4-:R-:W-:Y:S04]  /*a1250*/  STL.64 [R1+0x6640], R14 ;  /* 0x0066400e01007387 */ /* 0x010fe80000100a00 */
        /* <DEDUP_REMOVED lines=27> */
[----:B----4-:R0:W-:Y:S04]  /*a1410*/  STL.64 [R1+0x66a8], R24 ;  /* 0x0066a81801007387 */ /* 0x0101e80000100a00 */
[----:B------:R-:W4:Y:S04]  /*a1420*/  LDL.LU R10, [R1+0x60] ;  /* 0x00006000010a7983 */ /* 0x000f280000300800 */
[----:B------:R-:W4:Y:S04]  /*a1430*/  LDL.LU R11, [R1+0x64] ;  /* 0x00006400010b7983 */ /* 0x000f280000300800 */
[----:B----4-:R1:W-:Y:S04]  /*a1440*/  STL.64 [R1+0x66b0], R10 ;  /* 0x0066b00a01007387 */ /* 0x0103e80000100a00 */
[----:B0-----:R-:W4:Y:S04]  /*a1450*/  LDL.LU R24, [R1+0x360] ;  /* 0x0003600001187983 */ /* 0x001f280000300800 */
[----:B------:R-:W4:Y:S04]  /*a1460*/  LDL.LU R25, [R1+0x364] ;  /* 0x0003640001197983 */ /* 0x000f280000300800 */
[----:B------:R-:W3:Y:S04]  /*a1470*/  LDL.LU R26, [R1+0x368] ;  /* 0x00036800011a7983 */ /* 0x000ee80000300800 */
[----:B------:R-:W3:Y:S01]  /*a1480*/  LDL.LU R27, [R1+0x36c] ;  /* 0x00036c00011b7983 */ /* 0x000ee20000300800 */
[----:B--2---:R-:W-:-:S03]  /*a1490*/  IMAD.MOV.U32 R9, RZ, RZ, R0 ;  /* 0x000000ffff097224 */ /* 0x004fc600078e0000 */
[----:B---3--:R-:W-:Y:S04]  /*a14a0*/  STL.64 [R1+0x66c0], R26 ;  /* 0x0066c01a01007387 */ /* 0x008fe80000100a00 */
[----:B----4-:R0:W-:Y:S04]  /*a14b0*/  STL.64 [R1+0x66b8], R24 ;  /* 0x0066b81801007387 */ /* 0x0101e80000100a00 */
        /* <DEDUP_REMOVED lines=51> */
[----:B------:R-:W2:Y:S04]  /*a17f0*/  LDL.LU R10, [R1+0xa8] ;  /* 0x0000a800010a7983 */ /* 0x000ea80000300800 */
        /* <DEDUP_REMOVED lines=10> */
[----:B------:R-:W4:Y:S04]  /*a18a0*/  LDL.LU R0, [R1+0x6780] ;  /* 0x0067800001007983 */ /* 0x000f280000300800 */
        /* <DEDUP_REMOVED lines=20> */
[----:B------:R-:W2:Y:S04]  /*a19f0*/  LDL.LU R14, [R1+0x328] ;  /* 0x00032800010e7983 */ /* 0x000ea80000300800 */
[----:B------:R-:W2:Y:S01]  /*a1a00*/  LDL.LU R15, [R1+0x32c] ;  /* 0x00032c00010f7983 */ /* 0x000ea20000300800 */
[----:B----4-:R-:W-:Y:S03]  /*a1a10*/  HMMA.16816.F32 R16, R16, R8, R4 ;  /* 0x000000081010723c */ /* 0x010fe60000001804 */
        /* <DEDUP_REMOVED lines=12> */
[----:B------:R-:W4:Y:S04]  /*a1ae0*/  LDL.LU.64 R6, [R1+0x6778] ;  /* 0x0067780001067983 */ /* 0x000f280000300a00 */
[----:B------:R-:W4:Y:S04]  /*a1af0*/  LDL.LU.64 R4, [R1+0x6770] ;  /* 0x0067700001047983 */ /* 0x000f280000300a00 */
[----:B------:R0:W-:Y:S04]  /*a1b00*/  STL.64 [R1+0x510], R16 ;  /* 0x0005101001007387 */ /* 0x0001e80000100a00 */
[----:B------:R1:W-:Y:S04]  /*a1b10*/  STL.64 [R1+0x518], R18 ;  /* 0x0005181201007387 */ /* 0x0003e80000100a00 */
[----:B0-----:R-:W3:Y:S04]  /*a1b20*/  LDL.LU R16, [R1+0x230] ;  /* 0x0002300001107983 */ /* 0x001ee80000300800 */
[----:B------:R-:W3:Y:S04]  /*a1b30*/  LDL.LU R17, [R1+0x234] ;  /* 0x0002340001117983 */ /* 0x000ee80000300800 */
[----:B-1----:R-:W3:Y:S04]  /*a1b40*/  LDL.LU R18, [R1+0x238] ;  /* 0x0002380001127983 */ /* 0x002ee80000300800 */
[----:B------:R-:W3:Y:S01]  /*a1b50*/  LDL.LU R19, [R1+0x23c] ;  /* 0x00023c0001137983 */ /* 0x000ee20000300800 */
[----:B----4-:R-:W-:Y:S03]  /*a1b60*/  HMMA.16816.F32 R8, R4, R10, R24 ;  /* 0x0000000a0408723c */ /* 0x010fe60000001818 */
[----:B------:R-:W4:Y:S04]  /*a1b70*/  LDL.LU.64 R26, [R1+0x6768] ;  /* 0x00676800011a7983 */ /* 0x000f280000300a00 */
[----:B------:R-:W4:-:S15]  /*a1b80*/  LDL.LU.64 R24, [R1+0x6760] ;  /* 0x0067600001187983 */ /* 0x000f1e0000300a00 */
[----:B------:R-:W-:-:S01]  /*a1b90*/  NOP ;  /* 0x0000000000007918 */ /* 0x000fc20000000000 */
        /* <DEDUP_REMOVED lines=130> */
[----:B0-----:R-:W4:Y:S04]  /*a23c0*/  LDL.LU.64 R26, [R1+0x65b8] ;  /* 0x0065b800011a7983 */ /* 0x001f280000300a00 */
[----:B------:R-:W4:Y:S01]  /*a23d0*/  LDL.LU.64 R24, [R1+0x65b0] ;  /* 0x0065b00001187983 */ /* 0x000f220000300a00 */
[C---:B---3--:R-:W-:Y:S06]  /*a23e0*/  HMMA.16816.F32 R16, R4.reuse, R12, R16 ;  /* 0x0000000c0410723c */ /* 0x048fec0000001810 */
[----:B--2---:R-:W-:Y:S01]  /*a23f0*/  HMMA.16816.F32 R12, R4, R14, R20 ;  /* 0x0000000e040c723c */ /* 0x004fe20000001814 */
[----:B------:R-:W2:-:S15]  /*a2400*/  LDL.LU R20, [R1+0x1a0] ;  /* 0x0001a00001147983 */ /* 0x000e9e0000300800 */
[----:B------:R-:W-:-:S01]  /*a2410*/  NOP ;  /* 0x0000000000007918 */ /* 0x000fc20000000000 */
[----:B------:R-:W-:Y:S04]  /*a2420*/  STL.64 [R1+0x2a0], R16 ;  /* 0x0002a01001007387 */ /* 0x000fe80000100a00 */
[----:B------:R-:W-:Y:S04]  /*a2430*/  STL.64 [R1+0x2a8], R18 ;  /* 0x0002a81201007387 */ /* 0x000fe80000100a00 */
[----:B------:R-:W-:Y:S04]  /*a2440*/  STL.64 [R1+0x270], R12 ;  /* 0x0002700c01007387 */ /* 0x000fe80000100a00 */
[----:B------:R4:W-:Y:S04]  /*a2450*/  STL.64 [R1+0x278], R14 ;  /* 0x0002780e01007387 */ /* 0x0009e80000100a00 */
[----:B------:R-:W2:Y:S04]  /*a2460*/  LDL.LU R21, [R1+0x1a4] ;  /* 0x0001a40001157983 */ /* 0x000ea80000300800 */
[----:B------:R-:W3:Y:S04]  /*a2470*/  LDL.LU R22, [R1+0x1a8] ;  /* 0x0001a80001167983 */ /* 0x000ee80000300800 */
[----:B------:R-:W3:Y:S01]  /*a2480*/  LDL.LU R23, [R1+0x1ac] ;  /* 0x0001ac0001177983 */ /* 0x000ee20000300800 */
[----:B----4-:R-:W-:Y:S03]  /*a2490*/  HMMA.16816.F32 R12, R4, R28, R8 ;  /* 0x0000001c040c723c */ /* 0x010fe60000001808 */
[----:B---3--:R-:W-:Y:S04]  /*a24a0*/  STL.64 [R1+0x65a8], R22 ;  /* 0x0065a81601007387 */ /* 0x008fe80000100a00 */
[----:B--2---:R0:W-:Y:S04]  /*a24b0*/  STL.64 [R1+0x65a0], R20 ;  /* 0x0065a01401007387 */ /* 0x0041e80000100a00 */
[----:B0-----:R-:W2:Y:S04]  /*a24c0*/  LDL.LU R20, [R1+0x1e0] ;  /* 0x0001e00001147983 */ /* 0x001ea80000300800 */
[----:B------:R-:W2:Y:S04]  /*a24d0*/  LDL.LU R21, [R1+0x1e4] ;  /* 0x0001e40001157983 */ /* 0x000ea80000300800 */
[----:B------:R-:W2:Y:S04]  /*a24e0*/  LDL.LU R22, [R1+0x1e8] ;  /* 0x0001e80001167983 */ /* 0x000ea80000300800 */
[----:B------:R-:W3:Y:S04]  /*a24f0*/  LDL.LU R16, [R1+0x19c0] ;  /* 0x0019c00001107983 */ /* 0x000ee80000300800 */
[----:B------:R-:W3:Y:S04]  /*a2500*/  LDL.LU R17, [R1+0x19c8] ;  /* 0x0019c80001117983 */ /* 0x000ee80000300800 */
[----:B------:R-:W4:Y:S04]  /*a2510*/  LDL.LU R18, [R1+0x19d0] ;  /* 0x0019d00001127983 */ /* 0x000f280000300800 */
[----:B------:R-:W4:Y:S01]  /*a2520*/  LDL.LU R19, [R1+0x19dc] ;  /* 0x0019dc0001137983 */ /* 0x000f220000300800 */
[----:B------:R-:W-:-:S03]  /*a2530*/  IMAD.MOV.U32 R23, RZ, RZ, R0 ;  /* 0x000000ffff177224 */ /* 0x000fc600078e0000 */
[----:B----4-:R0:W-:Y:S04]  /*a2540*/  STL.64 [R1+0x6538], R18 ;  /* 0x0065381201007387 */ /* 0x0101e80000100a00 */
[----:B0-----:R-:W4:Y:S04]  /*a2550*/  LDL R19, [R1+0xf14] ;  /* 0x000f140001137983 */ /* 0x001f280000100800 */
[----:B---3--:R-:W-:Y:S04]  /*a2560*/  STL.64 [R1+0x6530], R16 ;  /* 0x0065301001007387 */ /* 0x008fe80000100a00 */
[----:B------:R-:W3:Y:S04]  /*a2570*/  LDL.LU R0, [R1+0x19d8] ;  /* 0x0019d80001007983 */ /* 0x000ee80000300800 */
[----:B------:R-:W4:Y:S04]  /*a2580*/  LDL.LU R8, [R1+0x160] ;  /* 0x0001600001087983 */ /* 0x000f280000300800 */
[----:B------:R-:W-:Y:S04]  /*a2590*/  STL.64 [R1+0x250], R12 ;  /* 0x0002500c01007387 */ /* 0x000fe80000100a00 */
[----:B------:R-:W-:Y:S04]  /*a25a0*/  STL.64 [R1+0x258], R14 ;  /* 0x0002580e01007387 */ /* 0x000fe80000100a00 */
        /* <DEDUP_REMOVED lines=22> */
[----:B------:R-:W-:Y:S04]  /*a2710*/  STL.64 [R1+0x220], R20 ;  /* 0x0002201401007387 */ /* 0x000fe80000100a00 */
[----:B------:R0:W-:Y:S04]  /*a2720*/  STL.64 [R1+0x228], R22 ;  /* 0x0002281601007387 */ /* 0x0001e80000100a00 */
[----:B0-----:R-:W2:Y:S04]  /*a2730*/  LDL.LU.64 R22, [R1+0x65a8] ;  /* 0x0065a80001167983 */ /* 0x001ea80000300a00 */
[----:B------:R-:W2:Y:S02]  /*a2740*/  LDL.LU.64 R20, [R1+0x65a0] ;  /* 0x0065a00001147983 */ /* 0x000ea40000300a00 */
[----:B--2---:R-:W-:Y:S02]  /*a2750*/  HMMA.16816.F32 R20, R4, R24, R20 ;  /* 0x000000180414723c */ /* 0x004fe40000001814 */
[----:B------:R-:W2:-:S15]  /*a2760*/  LDL.LU R24, [R1+0xd0] ;  /* 0x0000d00001187983 */ /* 0x000e9e0000300800 */
[----:B------:R-:W-:-:S06]  /*a2770*/  NOP ;  /* 0x0000000000007918 */ /* 0x000fcc0000000000 */
[----:B------:R-:W-:Y:S04]  /*a2780*/  STL.64 [R1+0x200], R20 ;  /* 0x0002001401007387 */ /* 0x000fe80000100a00 */
[----:B------:R-:W-:Y:S04]  /*a2790*/  STL.64 [R1+0x208], R22 ;  /* 0x0002081601007387 */ /* 0x000fe80000100a00 */
[----:B------:R-:W2:Y:S04]  /*a27a0*/  LDL.LU R25, [R1+0xd4] ;  /* 0x0000d40001197983 */ /* 0x000ea80000300800 */
[----:B------:R-:W3:Y:S04]  /*a27b0*/  LDL.LU R26, [R1+0xd8] ;  /* 0x0000d800011a7983 */ /* 0x000ee80000300800 */
[----:B------:R-:W3:Y:S04]  /*a27c0*/  LDL.LU R27, [R1+0xdc] ;  /* 0x0000dc00011b7983 */ /* 0x000ee80000300800 */
[----:B------:R-:W0:Y:S04]  /*a27d0*/  LDSM.16.M88.4 R20, [R19+UR4] ;  /* 0x000000041314783b */ /* 0x000e280008000200 */
[----:B---3--:R-:W-:Y:S04]  /*a27e0*/  STL.64 [R1+0x6528], R26 ;  /* 0x0065281a01007387 */ /* 0x008fe80000100a00 */
[----:B--2---:R1:W-:Y:S04]  /*a27f0*/  STL.64 [R1+0x6520], R24 ;  /* 0x0065201801007387 */ /* 0x0043e80000100a00 */
[----:B-1----:R-:W2:Y:S04]  /*a2800*/  LDL.LU R24, [R1+0xe0] ;  /* 0x0000e00001187983 */ /* 0x002ea80000300800 */
[----:B------:R-:W2:Y:S04]  /*a2810*/  LDL.LU R25, [R1+0xe4] ;  /* 0x0000e40001197983 */ /* 0x000ea80000300800 */
[----:B------:R-:W3:Y:S04]  /*a2820*/  LDL.LU R26, [R1+0xe8] ;  /* 0x0000e800011a7983 */ /* 0x000ee80000300800 */
[----:B------:R-:W3:Y:S04]  /*a2830*/  LDL.LU R27, [R1+0xec] ;  /* 0x0000ec00011b7983 */ /* 0x000ee80000300800 */
[----:B---3--:R-:W-:Y:S04]  /*a2840*/  STL.64 [R1+0x6548], R26 ;  /* 0x0065481a01007387 */ /* 0x008fe80000100a00 */
[----:B--2---:R1:W-:Y:S04]  /*a2850*/  STL.64 [R1+0x6540], R24 ;  /* 0x0065401801007387 */ /* 0x0043e80000100a00 */
[----:B-1----:R-:W2:Y:S04]  /*a2860*/  LDL.LU R24, [R1+0x110] ;  /* 0x0001100001187983 */ /* 0x002ea80000300800 */
[----:B------:R-:W2:Y:S04]  /*a2870*/  LDL.LU R25, [R1+0x114] ;  /* 0x0001140001197983 */ /* 0x000ea80000300800 */
[----:B------:R-:W2:Y:S04]  /*a2880*/  LDL.LU R26, [R1+0x118] ;  /* 0x00011800011a7983 */ /* 0x000ea80000300800 */
[----:B------:R-:W2:Y:S04]  /*a2890*/  LDL.LU R27, [R1+0x11c] ;  /* 0x00011c00011b7983 */ /* 0x000ea80000300800 */
[----:B0-----:R-:W-:Y:S04]  /*a28a0*/  STL.64 [R1+0xee0], R20 ;  /* 0x000ee01401007387 */ /* 0x001fe80000100a00 */
[----:B------:R0:W-:Y:S04]  /*a28b0*/  STL.64 [R1+0xee8], R22 ;  /* 0x000ee81601007387 */ /* 0x0001e80000100a00 */
[----:B0-----:R-:W3:Y:S04]  /*a28c0*/  LDL.LU.64 R22, [R1+0x6598] ;  /* 0x0065980001167983 */ /* 0x001ee80000300a00 */
[----:B------:R-:W4:Y:S01]  /*a28d0*/  LDL.LU.64 R20, [R1+0x6590] ;  /* 0x0065900001147983 */ /* 0x000f220000300a00 */
[----:B---3--:R-:W-:-:S15]  /*a28e0*/  HMMA.16816.F32 R8, R4, R22, R8 ;  /* 0x000000160408723c */ /* 0x008fde0000001808 */
[----:B------:R-:W-:-:S08]  /*a28f0*/  NOP ;  /* 0x0000000000007918 */ /* 0x000fd00000000000 */
[----:B------:R-:W-:Y:S04]  /*a2900*/  STL.64 [R1+0x1d0], R8 ;  /* 0x0001d00801007387 */ /* 0x000fe80000100a00 */
[----:B------:R-:W-:Y:S04]  /*a2910*/  STL.64 [R1+0x1d8], R10 ;  /* 0x0001d80a01007387 */ /* 0x000fe80000100a00 */
[----:B------:R-:W0:Y:S04]  /*a2920*/  LDSM.16.M88.4 R8, [R19+UR4+0x800] ;  /* 0x000800041308783b */ /* 0x000e280008000200 */
[----:B0-----:R-:W-:Y:S04]  /*a2930*/  STL.64 [R1+0xf00], R8 ;  /* 0x000f000801007387 */ /* 0x001fe80000100a00 */
        /* <DEDUP_REMOVED lines=11> */
[----:B------:R-:W2:Y:S02]  /*a29f0*/  LDL.LU.64 R8, [R1+0x6570] ;  /* 0x0065700001087983 */ /* 0x000ea40000300a00 */
[----:B--2---:R-:W-:Y:S02]  /*a2a00*/  HMMA.16816.F32 R12, R4, R8, R12 ;  /* 0x00000008040c723c */ /* 0x004fe4000000180c */
[----:B------:R-:W2:-:S15]  /*a2a10*/  LDL.LU R9, [R1+0x19d4] ;  /* 0x0019d40001097983 */ /* 0x000e9e0000300800 */
[----:B------:R-:W-:-:S06]  /*a2a20*/  NOP ;  /* 0x0000000000007918 */ /* 0x000fcc0000000000 */
[----:B------:R-:W-:Y:S04]  /*a2a30*/  STL.64 [R1+0x180], R12 ;  /* 0x0001800c01007387 */ /* 0x000fe80000100a00 */
[----:B------:R-:W-:Y:S04]  /*a2a40*/  STL.64 [R1+0x188], R14 ;  /* 0x0001880e01007387 */ /* 0x000fe80000100a00 */
[----:B------:R-:W0:Y:S04]  /*a2a50*/  LDSM.16.M88.4 R12, [R19+UR4+0x1800] ;  /* 0x00180004130c783b */ /* 0x000e280008000200 */
[----:B0-----:R-:W-:Y:S04]  /*a2a60*/  STL.64 [R1+0xed0], R12 ;  /* 0x000ed00c01007387 */ /* 0x001fe80000100a00 */
[----:B------:R0:W-:Y:S01]  /*a2a70*/  STL.64 [R1+0xed8], R14 ;  /* 0x000ed80e01007387 */ /* 0x0001e20000100a00 */
[----:B------:R-:W-:-:S02]  /*a2a80*/  IMAD.MOV.U32 R23, RZ, RZ, R12 ;  /* 0x000000ffff177224 */ /* 0x000fc400078e000c */
[----:B------:R-:W-:Y:S01]  /*a2a90*/  IMAD.MOV.U32 R22, RZ, RZ, R13 ;  /* 0x000000ffff167224 */ /* 0x000fe200078e000d */
[----:B0-----:R-:W3:Y:S04]  /*a2aa0*/  LDL.LU.64 R14, [R1+0x6568] ;  /* 0x00656800010e7983 */ /* 0x001ee80000300a00 */
[----:B------:R-:W3:Y:S02]  /*a2ab0*/  LDL.LU.64 R12, [R1+0x6560] ;  /* 0x00656000010c7983 */ /* 0x000ee40000300a00 */
[----:B---3--:R-:W-:-:S15]  /*a2ac0*/  HMMA.16816.F32 R12, R4, R10, R12 ;  /* 0x0000000a040c723c */ /* 0x008fde000000180c */
[----:B------:R-:W-:-:S08]  /*a2ad0*/  NOP ;  /* 0x0000000000007918 */ /* 0x000fd00000000000 */
[----:B------:R-:W-:Y:S04]  /*a2ae0*/  STL.64 [R1+0x160], R12 ;  /* 0x0001600c01007387 */ /* 0x000fe80000100a00 */
[----:B------:R-:W-:Y:S04]  /*a2af0*/  STL.64 [R1+0x168], R14 ;  /* 0x0001680e01007387 */ /* 0x000fe80000100a00 */
[----:B------:R-:W0:Y:S04]  /*a2b00*/  LDSM.16.M88.4 R12, [R19+UR4+0x2000] ;  /* 0x00200004130c783b */ /* 0x000e280008000200 */
[----:B------:R-:W1:Y:S04]  /*a2b10*/  LDSM.16.M88.4 R16, [R19+UR4+0x2800] ;  /* 0x002800041310783b */ /* 0x000e680008000200 */
[----:B0-----:R-:W-:Y:S04]  /*a2b20*/  STL.64 [R1+0xec0], R12 ;  /* 0x000ec00c01007387 */ /* 0x001fe80000100a00 */
        /* <DEDUP_REMOVED lines=8> */
[----:B------:R-:W3:Y:S04]  /*a2bb0*/  LDL.LU.64 R24, [R1+0x6540] ;  /* 0x0065400001187983 */ /* 0x000ee80000300a00 */
[----:B-1----:R-:W-:Y:S04]  /*a2bc0*/  STL.64 [R1+0xeb0], R16 ;  /* 0x000eb01001007387 */ /* 0x002fe80000100a00 */
[----:B------:R0:W-:Y:S01]  /*a2bd0*/  STL.64 [R1+0xeb8], R18 ;  /* 0x000eb81201007387 */ /* 0x0001e20000100a00 */
[----:B------:R-:W-:-:S02]  /*a2be0*/  IMAD.MOV.U32 R2, RZ, RZ, R16 ;  /* 0x000000ffff027224 */ /* 0x000fc400078e0010 */
[----:B------:R-:W-:Y:S01]  /*a2bf0*/  IMAD.MOV.U32 R3, RZ, RZ, R17 ;  /* 0x000000ffff037224 */ /* 0x000fe200078e0011 */
[----:B0-----:R-:W2:Y:S04]  /*a2c00*/  LDL.LU.64 R18, [R1+0x6538] ;  /* 0x0065380001127983 */ /* 0x001ea80000300a00 */
[----:B------:R-:W4:Y:S01]  /*a2c10*/  LDL.LU.64 R16, [R1+0x6530] ;  /* 0x0065300001107983 */ /* 0x000f220000300a00 */
[----:B---3--:R-:W-:Y:S03]  /*a2c20*/  HMMA.16816.F32 R24, R4, R14, R24 ;  /* 0x0000000e0418723c */ /* 0x008fe60000001818 */
[----:B------:R-:W3:-:S15]  /*a2c30*/  LDL R15, [R1+0xf14] ;  /* 0x000f1400010f7983 */ /* 0x000ede0000100800 */
[----:B------:R-:W-:-:S05]  /*a2c40*/  NOP ;  /* 0x0000000000007918 */ /* 0x000fca0000000000 */
[----:B------:R-:W-:Y:S04]  /*a2c50*/  STL.64 [R1+0xe0], R24 ;  /* 0x0000e01801007387 */ /* 0x000fe80000100a00 */
[----:B------:R-:W-:Y:S01]  /*a2c60*/  STL.64 [R1+0xe8], R26 ;  /* 0x0000e81a01007387 */ /* 0x000fe20000100a00 */
[----:B----4-:R-:W-:Y:S02]  /*a2c70*/  IMAD R16, R16, 0x100, R28 ;  /* 0x0000010010107824 */ /* 0x010fe400078e021c */
[----:B------:R-:W-:Y:S01]  /*a2c80*/  IMAD R17, R17, 0x100, R29 ;  /* 0x0000010011117824 */ /* 0x000fe200078e021d */
[----:B---3--:R-:W0:Y:S04]  /*a2c90*/  LDSM.16.M88.4 R24, [R15+UR4+0x3000] ;  /* 0x003000040f18783b */ /* 0x008e280008000200 */
[----:B0-----:R-:W-:Y:S04]  /*a2ca0*/  STL.64 [R1+0xea0], R24 ;  /* 0x000ea01801007387 */ /* 0x001fe80000100a00 */
[----:B------:R0:W-:Y:S01]  /*a2cb0*/  STL.64 [R1+0xea8], R26 ;  /* 0x000ea81a01007387 */ /* 0x0001e20000100a00 */
[----:B------:R-:W-:-:S02]  /*a2cc0*/  IMAD.MOV.U32 R29, RZ, RZ, R24 ;  /* 0x000000ffff1d7224 */ /* 0x000fc400078e0018 */
[----:B------:R-:W-:Y:S01]  /*a2cd0*/  IMAD.MOV.U32 R28, RZ, RZ, R25 ;  /* 0x000000ffff1c7224 */ /* 0x000fe200078e0019 */
[----:B0-----:R-:W3:Y:S04]  /*a2ce0*/  LDL.LU.64 R26, [R1+0x6528] ;  /* 0x00652800011a7983 */ /* 0x001ee80000300a00 */
[----:B------:R-:W3:Y:S01]  /*a2cf0*/  LDL.LU.64 R24, [R1+0x6520] ;  /* 0x0065200001187983 */ /* 0x000ee20000300a00 */
[----:B--2---:R-:W-:Y:S02]  /*a2d00*/  IMAD R18, R18, 0x100, R9 ;  /* 0x0000010012127824 */ /* 0x004fe400078e0209 */
[----:B------:R-:W-:Y:S01]  /*a2d10*/  IMAD R19, R0, 0x100, R19 ;  /* 0x0000010000137824 */ /* 0x000fe200078e0213 */
[----:B---3--:R-:W-:-:S15]  /*a2d20*/  HMMA.16816.F32 R8, R4, R20, R24 ;  /* 0x000000140408723c */ /* 0x008fde0000001818 */
[----:B------:R-:W-:-:S08]  /*a2d30*/  NOP ;  /* 0x0000000000007918 */ /* 0x000fd00000000000 */
[----:B------:R-:W-:Y:S04]  /*a2d40*/  STL.64 [R1+0xd0], R8 ;  /* 0x0000d00801007387 */ /* 0x000fe80000100a00 */
[----:B------:R0:W-:Y:S04]  /*a2d50*/  STL [R1+0xd8], R10 ;  /* 0x0000d80a01007387 */ /* 0x0001e80000100800 */
[----:B------:R-:W-:Y:S01]  /*a2d60*/  STL.64 [R1+0x6518], R6 ;  /* 0x0065180601007387 */ /* 0x000fe20000100a00 */
[----:B------:R-:W-:-:S03]  /*a2d70*/  IMAD.MOV.U32 R0, RZ, RZ, R11 ;  /* 0x000000ffff007224 */ /* 0x000fc600078e000b */
[----:B------:R-:W-:Y:S04]  /*a2d80*/  STL.64 [R1+0x6510], R4 ;  /* 0x0065100401007387 */ /* 0x000fe80000100a00 */
[----:B------:R-:W2:Y:S04]  /*a2d90*/  LDL R11, [R1+0xee0] ;  /* 0x000ee000010b7983 */ /* 0x000ea80000100800 */
[----:B------:R-:W1:Y:S04]  /*a2da0*/  LDSM.16.M88.4 R4, [R15+UR4+0x3800] ;  /* 0x003800040f04783b */ /* 0x000e680008000200 */
[----:B0-----:R-:W3:Y:S04]  /*a2db0*/  LDL R10, [R1+0xee4] ;  /* 0x000ee400010a7983 */ /* 0x001ee80000100800 */
[----:B------:R0:W-:Y:S04]  /*a2dc0*/  STL.64 [R1+0x64e8], R22 ;  /* 0x0064e81601007387 */ /* 0x0001e80000100a00 */
[----:B------:R-:W4:Y:S04]  /*a2dd0*/  LDL.LU R20, [R1+0x130] ;  /* 0x0001300001147983 */ /* 0x000f280000300800 */
[----:B------:R-:W4:Y:S04]  /*a2de0*/  LDL.LU R21, [R1+0x134] ;  /* 0x0001340001157983 */ /* 0x000f280000300800 */
[----:B0-----:R-:W2:Y:S04]  /*a2df0*/  LDL.LU R22, [R1+0x138] ;  /* 0x0001380001167983 */ /* 0x001ea80000300800 */
[----:B------:R-:W2:Y:S01]  /*a2e00*/  LDL.LU R23, [R1+0x13c] ;  /* 0x00013c0001177983 */ /* 0x000ea20000300800 */
[----:B-1----:R-:W-:-:S02]  /*a2e10*/  IMAD.MOV.U32 R13, RZ, RZ, R4 ;  /* 0x000000ffff0d7224 */ /* 0x002fc400078e0004 */
[----:B------:R-:W-:Y:S01]  /*a2e20*/  IMAD.MOV.U32 R12, RZ, RZ, R5 ;  /* 0x000000ffff0c7224 */ /* 0x000fe200078e0005 */
[----:B--2---:R0:W-:Y:S04]  /*a2e30*/  STL.64 [R1+0x64f8], R22 ;  /* 0x0064f81601007387 */ /* 0x0041e80000100a00 */
[----:B0-----:R-:W2:Y:S04]  /*a2e40*/  LDL.LU R22, [R1+0xa0] ;  /* 0x0000a00001167983 */ /* 0x001ea80000300800 */
[----:B------:R-:W2:Y:S04]  /*a2e50*/  LDL.LU R23, [R1+0xa4] ;  /* 0x0000a40001177983 */ /* 0x000ea80000300800 */
[----:B----4-:R-:W-:Y:S04]  /*a2e60*/  STL.64 [R1+0x64f0], R20 ;  /* 0x0064f01401007387 */ /* 0x010fe80000100a00 */
[----:B------:R-:W4:Y:S04]  /*a2e70*/  LDL R14, [R1+0xef4] ;  /* 0x000ef400010e7983 */ /* 0x000f280000100800 */
[----:B------:R-:W-:Y:S04]  /*a2e80*/  STL [R1+0x5cd8], R0 ;  /* 0x005cd80001007387 */ /* 0x000fe80000100800 */
[----:B------:R-:W-:Y:S04]  /*a2e90*/  STL.64 [R1+0xe80], R4 ;  /* 0x000e800401007387 */ /* 0x000fe80000100a00 */
[----:B------:R-:W-:Y:S04]  /*a2ea0*/  STL.64 [R1+0xe88], R6 ;  /* 0x000e880601007387 */ /* 0x000fe80000100a00 */
[----:B------:R-:W3:Y:S04]  /*a2eb0*/  LDL.LU R24, [R1+0x140] ;  /* 0x0001400001187983 */ /* 0x000ee80000300800 */
[----:B------:R-:W3:Y:S04]  /*a2ec0*/  LDL.LU R25, [R1+0x144] ;  /* 0x0001440001197983 */ /* 0x000ee80000300800 */
[----:B------:R-:W2:Y:S04]  /*a2ed0*/  LDL.LU R26, [R1+0x148] ;  /* 0x00014800011a7983 */ /* 0x000ea80000300800 */
[----:B------:R-:W2:Y:S04]  /*a2ee0*/  LDL.LU R27, [R1+0x14c] ;  /* 0x00014c00011b7983 */ /* 0x000ea80000300800 */
[----:B------:R-:W0:Y:S02]  /*a2ef0*/  LDSM.16.M88.4 R4, [R15+UR4+0x4000] ;  /* 0x004000040f04783b */ /* 0x000e240008000200 */
[----:B0-----:R-:W-:-:S02]  /*a2f00*/  IMAD.MOV.U32 R9, RZ, RZ, R4 ;  /* 0x000000ffff097224 */ /* 0x001fc400078e0004 */
[----:B------:R-:W-:Y:S01]  /*a2f10*/  IMAD.MOV.U32 R8, RZ, RZ, R5 ;  /* 0x000000ffff087224 */ /* 0x000fe200078e0005 */
        /* <DEDUP_REMOVED lines=8> */
[----:B0-----:R-:W2:Y:S04]  /*a2fa0*/  LDL.LU.64 R6, [R1+0x6518] ;  /* 0x0065180001067983 */ /* 0x001ea80000300a00 */
[----:B------:R-:W2:Y:S01]  /*a2fb0*/  LDL.LU.64 R4, [R1+0x6510] ;  /* 0x0065100001047983 */ /* 0x000ea20000300a00 */
[----:B------:R-:W-:-:S02]  /*a2fc0*/  F2FP.F16.E5M2.UNPACK_B R11, R11 ;  /* 0x0000000bff0b723e */ /* 0x000fc400020004ff */
[----:B------:R-:W-:Y:S01]  /*a2fd0*/  F2FP.F16.E5M2.UNPACK_B R10, R10 ;  /* 0x0000000aff0a723e */ /* 0x000fe200020004ff */
[----:B--2---:R-:W-:Y:S01]  /*a2fe0*/  HMMA.16816.F32 R4, R4, R22, R24 ;  /* 0x000000160404723c */ /* 0x004fe20000001818 */
[----:B------:R-:W0:Y:S04]  /*a2ff0*/  LDSM.16.M88.4 R20, [R15+UR4+0x4800] ;  /* 0x004800040f14783b */ /* 0x000e280008000200 */
[----:B------:R-:W2:Y:S04]  /*a3000*/  LDL.LU.64 R26, [R1+0x6508] ;  /* 0x00650800011a7983 */ /* 0x000ea80000300a00 */
[----:B------:R-:W2:-:S14]  /*a3010*/  LDL.LU.64 R24, [R1+0x6500] ;  /* 0x0065000001187983 */ /* 0x000e9c0000300a00 */
[----:B------:R1:W-:Y:S04]  /*a3020*/  STL.64 [R1+0xc0], R4 ;  /* 0x0000c00401007387 */ /* 0x0003e80000100a00 */
[----:B------:R3:W-:Y:S01]  /*a3030*/  STL [R1+0xcc], R7 ;  /* 0x0000cc0701007387 */ /* 0x0007e20000100800 */
[----:B------:R-:W-:-:S03]  /*a3040*/  IMAD.MOV.U32 R0, RZ, RZ, R6 ;  /* 0x000000ffff007224 */ /* 0x000fc600078e0006 */
[----:B------:R0:W-:Y:S01]  /*a3050*/  STL [R1+0xa8], R11 ;  /* 0x0000a80b01007387 */ /* 0x0001e20000100800 */
[----:B------:R-:W-:-:S03]  /*a3060*/  IMAD.MOV.U32 R6, RZ, RZ, R11 ;  /* 0x000000ffff067224 */ /* 0x000fc600078e000b */
[----:B-1----:R-:W4:Y:S04]  /*a3070*/  LDL R4, [R1+0xf00] ;  /* 0x000f000001047983 */ /* 0x002f280000100800 */
[----:B------:R1:W-:Y:S04]  /*a3080*/  STL [R1+0xac], R10 ;  /* 0x0000ac0a01007387 */ /* 0x0003e80000100800 */
[----:B------:R-:W2:Y:S01]  /*a3090*/  LDL R5, [R1+0xf04] ;  /* 0x000f040001057983 */ /* 0x000ea20000100800 */
[----:B---3--:R-:W-:-:S03]  /*a30a0*/  IMAD.MOV.U32 R7, RZ, RZ, R10 ;  /* 0x000000ffff077224 */ /* 0x008fc600078e000a */
[----:B------:R3:W-:Y:S01]  /*a30b0*/  STL [R1+0x5cdc], R0 ;  /* 0x005cdc0001007387 */ /* 0x0007e20000100800 */
[----:B0-----:R-:W-:Y:S02]  /*a30c0*/  IMAD.MOV.U32 R11, RZ, RZ, R20 ;  /* 0x000000ffff0b7224 */ /* 0x001fe400078e0014 */
[----:B-1----:R-:W-:Y:S01]  /*a30d0*/  IMAD.MOV.U32 R10, RZ, RZ, R21 ;  /* 0x000000ffff0a7224 */ /* 0x002fe200078e0015 */
[----:B---3--:R-:W3:Y:S04]  /*a30e0*/  LDL R0, [R1+0xef0] ;  /* 0x000ef00001007983 */ /* 0x008ee80000100800 */
[----:B------:R-:W-:Y:S04]  /*a30f0*/  STL.64 [R1+0xe50], R20 ;  /* 0x000e501401007387 */ /* 0x000fe80000100a00 */
[----:B------:R0:W-:Y:S04]  /*a3100*/  STL.64 [R1+0xe58], R22 ;  /* 0x000e581601007387 */ /* 0x0001e80000100a00 */
[----:B0-----:R-:W3:Y:S04]  /*a3110*/  LDL.LU.64 R22, [R1+0x64f8] ;  /* 0x0064f80001167983 */ /* 0x001ee80000300a00 */
[----:B------:R-:W3:Y:S04]  /*a3120*/  LDL.LU.64 R20, [R1+0x64f0] ;  /* 0x0064f00001147983 */ /* 0x000ee80000300a00 */
[----:B------:R-:W-:Y:S04]  /*a3130*/  STL.64 [R1+0x64b0], R10 ;  /* 0x0064b00a01007387 */ /* 0x000fe80000100a00 */
[----:B------:R0:W-:Y:S04]  /*a3140*/  STL.64 [R1+0x64a8], R8 ;  /* 0x0064a80801007387 */ /* 0x0001e80000100a00 */
[----:B0-----:R-:W3:Y:S04]  /*a3150*/  LDL.LU R8, [R1+0xf0] ;  /* 0x0000f00001087983 */ /* 0x001ee80000300800 */
[----:B------:R-:W3:Y:S04]  /*a3160*/  LDL.LU R9, [R1+0xf4] ;  /* 0x0000f40001097983 */ /* 0x000ee80000300800 */
[----:B------:R-:W3:Y:S04]  /*a3170*/  LDL.LU R10, [R1+0xf8] ;  /* 0x0000f800010a7983 */ /* 0x000ee80000300800 */
[----:B------:R-:W3:Y:S01]  /*a3180*/  LDL.LU R11, [R1+0xfc] ;  /* 0x0000fc00010b7983 */ /* 0x000ee20000300800 */
[----:B------:R-:W-:-:S02]  /*a3190*/  F2FP.F16.E5M2.UNPACK_B R16, R16 ;  /* 0x00000010ff10723e */ /* 0x000fc400020004ff */
[----:B------:R-:W-:Y:S02]  /*a31a0*/  F2FP.F16.E5M2.UNPACK_B R17, R17 ;  /* 0x00000011ff11723e */ /* 0x000fe400020004ff */
[----:B------:R-:W-:Y:S02]  /*a31b0*/  F2FP.F16.E5M2.UNPACK_B R18, R18 ;  /* 0x00000012ff12723e */ /* 0x000fe400020004ff */
[----:B------:R-:W-:Y:S02]  /*a31c0*/  F2FP.F16.E5M2.UNPACK_B R19, R19 ;  /* 0x00000013ff13723e */ /* 0x000fe400020004ff */
[----:B----4-:R-:W-:Y:S02]  /*a31d0*/  F2FP.F16.E5M2.UNPACK_B R4, R4 ;  /* 0x00000004ff04723e */ /* 0x010fe400020004ff */
[----:B--2---:R-:W-:-:S03]  /*a31e0*/  F2FP.F16.E5M2.UNPACK_B R5, R5 ;  /* 0x00000005ff05723e */ /* 0x004fc600020004ff */
[C---:B---3--:R-:W-:Y:S06]  /*a31f0*/  HMMA.16816.F32 R8, R16.reuse, R6, R8 ;  /* 0x000000061008723c */ /* 0x048fec0000001808 */
[----:B------:R-:W-:-:S15]  /*a3200*/  HMMA.16816.F32 R20, R16, R4, R20 ;  /* 0x000000041014723c */ /* 0x000fde0000001814 */
[----:B------:R-:W-:-:S02]  /*a3210*/  NOP ;  /* 0x0000000000007918 */ /* 0x000fc40000000000 */
[----:B------:R-:W-:Y:S04]  /*a3220*/  STL.64 [R1+0xf0], R8 ;  /* 0x0000f00801007387 */ /* 0x000fe80000100a00 */
[----:B------:R-:W-:Y:S04]  /*a3230*/  STL.64 [R1+0xf8], R10 ;  /* 0x0000f80a01007387 */ /* 0x000fe80000100a00 */
[----:B------:R-:W0:Y:S04]  /*a3240*/  LDSM.16.M88.4 R8, [R15+UR4+0x5000] ;  /* 0x005000040f08783b */ /* 0x000e280008000200 */
[----:B0-----:R-:W-:Y:S04]  /*a3250*/  STL.64 [R1+0xe40], R8 ;  /* 0x000e400801007387 */ /* 0x001fe80000100a00 */
[----:B------:R-:W-:Y:S04]  /*a3260*/  STL.64 [R1+0xe48], R10 ;  /* 0x000e480a01007387 */ /* 0x000fe80000100a00 */
[----:B------:R-:W-:Y:S04]  /*a3270*/  STL.64 [R1+0x98], R4 ;  /* 0x0000980401007387 */ /* 0x000fe80000100a00 */
[----:B------:R-:W-:Y:S04]  /*a3280*/  STL.64 [R1+0x110], R20 ;  /* 0x0001101401007387 */ /* 0x000fe80000100a00 */
[----:B------:R-:W-:Y:S04]  /*a3290*/  STL.64 [R1+0x118], R22 ;  /* 0x0001181601007387 */ /* 0x000fe80000100a00 */
[----:B------:R-:W0:Y:S04]  /*a32a0*/  LDSM.16.M88.4 R20, [R15+UR4+0x5800] ;  /* 0x005800040f14783b */ /* 0x000e280008000200 */
[----:B0-----:R-:W-:Y:S04]  /*a32b0*/  STL.64 [R1+0xe30], R20 ;  /* 0x000e301401007387 */ /* 0x001fe80000100a00 */
[----:B------:R0:W-:Y:S04]  /*a32c0*/  STL.64 [R1+0xe38], R22 ;  /* 0x000e381601007387 */ /* 0x0001e80000100a00 */
[----:B0-----:R-:W2:Y:S01]  /*a32d0*/  LDL.LU.64 R22, [R1+0x64e8] ;  /* 0x0064e80001167983 */ /* 0x001ea20000300a00 */
[----:B------:R-:W-:-:S02]  /*a32e0*/  IMAD.MOV.U32 R6, RZ, RZ, R8 ;  /* 0x000000ffff067224 */ /* 0x000fc400078e0008 */
[----:B------:R-:W-:Y:S01]  /*a32f0*/  IMAD.MOV.U32 R7, RZ, RZ, R9 ;  /* 0x000000ffff077224 */ /* 0x000fe200078e0009 */
[----:B------:R-:W-:Y:S02]  /*a3300*/  F2FP.F16.E5M2.UNPACK_B R8, R0 ;  /* 0x00000000ff08723e */ /* 0x000fe400020004ff */
[----:B------:R-:W-:-:S03]  /*a3310*/  F2FP.F16.E5M2.UNPACK_B R9, R14 ;  /* 0x0000000eff09723e */ /* 0x000fc600020004ff */
[----:B------:R-:W-:Y:S04]  /*a3320*/  STL [R1+0x90], R8 ;  /* 0x0000900801007387 */ /* 0x000fe80000100800 */
[----:B------:R0:W-:Y:S02]  /*a3330*/  STL [R1+0x94], R9 ;  /* 0x0000940901007387 */ /* 0x0001e40000100800 */
[----:B0-----:R-:W-:-:S15]  /*a3340*/  HMMA.16816.F32 R8, R16, R8, R24 ;  /* 0x000000081008723c */ /* 0x001fde0000001818 */
[----:B------:R-:W-:-:S08]  /*a3350*/  NOP ;  /* 0x0000000000007918 */ /* 0x000fd00000000000 */
[----:B------:R0:W-:Y:S04]  /*a3360*/  STL [R1+0x130], R8 ;  /* 0x0001300801007387 */ /* 0x0001e80000100800 */
[----:B------:R1:W-:Y:S01]  /*a3370*/  STL.64 [R1+0x138], R10 ;  /* 0x0001380a01007387 */ /* 0x0003e20000100a00 */
[----:B------:R-:W-:Y:S01]  /*a3380*/  IMAD.MOV.U32 R0, RZ, RZ, R9 ;  /* 0x000000ffff007224 */ /* 0x000fe200078e0009 */
[----:B--2---:R-:W-:Y:S02]  /*a3390*/  F2FP.F16.E5M2.UNPACK_B R5, R23 ;  /* 0x00000017ff05723e */ /* 0x004fe400020004ff */
[----:B------:R-:W-:-:S03]  /*a33a0*/  F2FP.F16.E5M2.UNPACK_B R4, R22 ;  /* 0x00000016ff04723e */ /* 0x000fc600020004ff */
[----:B------:R-:W-:Y:S04]  /*a33b0*/  STL [R1+0x88], R5 ;  /* 0x0000880501007387 */ /* 0x000fe80000100800 */
[----:B0-----:R-:W2:Y:S04]  /*a33c0*/  LDL.LU R8, [R1+0x1f0] ;  /* 0x0001f00001087983 */ /* 0x001ea80000300800 */
[----:B------:R-:W-:Y:S04]  /*a33d0*/  STL [R1+0x8c], R4 ;  /* 0x00008c0401007387 */ /* 0x000fe80000100800 */
[----:B------:R-:W2:Y:S04]  /*a33e0*/  LDL.LU R9, [R1+0x1f4] ;  /* 0x0001f40001097983 */ /* 0x000ea80000300800 */
[----:B-1----:R-:W3:Y:S04]  /*a33f0*/  LDL.LU R10, [R1+0x1f8] ;  /* 0x0001f800010a7983 */ /* 0x002ee80000300800 */
[----:B------:R-:W3:Y:S04]  /*a3400*/  LDL.LU R11, [R1+0x1fc] ;  /* 0x0001fc00010b7983 */ /* 0x000ee80000300800 */
        /* <DEDUP_REMOVED lines=9> */
[----:B--2---:R-:W-:Y:S04]  /*a34a0*/  STL.64 [R1+0x64c8], R8 ;  /* 0x0064c80801007387 */ /* 0x004fe80000100a00 */
[----:B------:R0:W-:Y:S04]  /*a34b0*/  STL [R1+0x5f18], R0 ;  /* 0x005f180001007387 */ /* 0x0001e80000100800 */
[----:B0-----:R-:W2:Y:S01]  /*a34c0*/  LDL R0, [R1+0xf14] ;  /* 0x000f140001007983 */ /* 0x001ea20000100800 */
[----:B------:R-:W-:-:S02]  /*a34d0*/  IMAD.MOV.U32 R11, RZ, RZ, R4 ;  /* 0x000000ffff0b7224 */ /* 0x000fc400078e0004 */
[----:B------:R-:W-:Y:S01]  /*a34e0*/  IMAD.MOV.U32 R10, RZ, RZ, R5 ;  /* 0x000000ffff0a7224 */ /* 0x000fe200078e0005 */
[----:B--2---:R-:W0:Y:S04]  /*a34f0*/  LDSM.16.M88.4 R20, [R0+UR4+0x6000] ;  /* 0x006000040014783b */ /* 0x004e280008000200 */
[----:B0-----:R0:W-:Y:S01]  /*a3500*/  STL.64 [R1+0xe20], R20 ;  /* 0x000e201401007387 */ /* 0x0011e20000100a00 */
[----:B------:R-:W-:-:S03]  /*a3510*/  IMAD.MOV.U32 R4, RZ, RZ, R20 ;  /* 0x000000ffff047224 */ /* 0x000fc600078e0014 */
[----:B------:R1:W-:Y:S01]  /*a3520*/  STL.64 [R1+0xe28], R22 ;  /* 0x000e281601007387 */ /* 0x0003e20000100a00 */
[----:B------:R-:W-:-:S03]  /*a3530*/  IMAD.MOV.U32 R5, RZ, RZ, R21 ;  /* 0x000000ffff057224 */ /* 0x000fc600078e0015 */
        /* <DEDUP_REMOVED lines=22> */
[----:B------:R-:W2:-:S15]  /*a36a0*/  LDL.LU.64 R20, [R1+0x64d8] ;  /* 0x0064d80001147983 */ /* 0x000e9e0000300a00 */
[----:B------:R-:W-:-:S01]  /*a36b0*/  NOP ;  /* 0x0000000000007918 */ /* 0x000fc20000000000 */
[----:B------:R-:W-:Y:S04]  /*a36c0*/  STL.64 [R1+0x150], R8 ;  /* 0x0001500801007387 */ /* 0x000fe80000100a00 */
[----:B------:R-:W-:Y:S04]  /*a36d0*/  STL.64 [R1+0x158], R10 ;  /* 0x0001580a01007387 */ /* 0x000fe80000100a00 */
[----:B------:R-:W0:Y:S04]  /*a36e0*/  LDSM.16.M88.4 R8, [R0+UR4+0x6800] ;  /* 0x006800040008783b */ /* 0x000e280008000200 */
[----:B0-----:R-:W-:Y:S04]  /*a36f0*/  STL.64 [R1+0xe10], R8 ;  /* 0x000e100801007387 */ /* 0x001fe80000100a00 */
[----:B------:R0:W-:Y:S04]  /*a3700*/  STL.64 [R1+0xe18], R10 ;  /* 0x000e180a01007387 */ /* 0x0001e80000100a00 */
[----:B0-----:R-:W2:Y:S04]  /*a3710*/  LDL.LU.64 R10, [R1+0x64d0] ;  /* 0x0064d000010a7983 */ /* 0x001ea80000300a00 */
[----:B------:R-:W2:Y:S01]  /*a3720*/  LDL.LU.64 R8, [R1+0x64c8] ;  /* 0x0064c80001087983 */ /* 0x000ea20000300a00 */
[----:B----4-:R-:W-:-:S02]  /*a3730*/  F2FP.F16.E5M2.UNPACK_B R14, R14 ;  /* 0x0000000eff0e723e */ /* 0x010fc400020004ff */
[----:B------:R-:W-:-:S07]  /*a3740*/  F2FP.F16.E5M2.UNPACK_B R15, R15 ;  /* 0x0000000fff0f723e */ /* 0x000fce00020004ff */
[----:B---3--:R-:W-:Y:S06]  /*a3750*/  HMMA.16816.F32 R4, R16, R14, R4 ;  /* 0x0000000e1004723c */ /* 0x008fec0000001804 */
[----:B------:R-:W-:Y:S04]  /*a3760*/  STL [R1+0x80], R14 ;  /* 0x0000800e01007387 */ /* 0x000fe80000100800 */
[----:B------:R-:W-:Y:S01]  /*a3770*/  STL [R1+0x84], R15 ;  /* 0x0000840f01007387 */ /* 0x000fe20000100800 */
[----:B------:R-:W-:-:S02]  /*a3780*/  F2FP.F16.E5M2.UNPACK_B R2, R2 ;  /* 0x00000002ff02723e */ /* 0x000fc400020004ff */
[----:B------:R-:W-:-:S10]  /*a3790*/  F2FP.F16.E5M2.UNPACK_B R3, R3 ;  /* 0x00000003ff03723e */ /* 0x000fd400020004ff */
[----:B------:R-:W-:Y:S04]  /*a37a0*/  STL.64 [R1+0x170], R4 ;  /* 0x0001700401007387 */ /* 0x000fe80000100a00 */
[----:B------:R-:W-:Y:S04]  /*a37b0*/  STL.64 [R1+0x178], R6 ;  /* 0x0001780601007387 */ /* 0x000fe80000100a00 */
[----:B------:R-:W0:Y:S04]  /*a37c0*/  LDSM.16.M88.4 R4, [R0+UR4+0x7000] ;  /* 0x007000040004783b */ /* 0x000e280008000200 */
[----:B0-----:R-:W-:Y:S04]  /*a37d0*/  STL.64 [R1+0xe00], R4 ;  /* 0x000e000401007387 */ /* 0x001fe80000100a00 */
[----:B------:R-:W-:Y:S04]  /*a37e0*/  STL.64 [R1+0xe08], R6 ;  /* 0x000e080601007387 */ /* 0x000fe80000100a00 */
[----:B------:R-:W-:Y:S01]  /*a37f0*/  STL.64 [R1+0x78], R2 ;  /* 0x0000780201007387 */ /* 0x000fe20000100a00 */
[----:B--2---:R-:W-:-:S15]  /*a3800*/  HMMA.16816.F32 R8, R16, R2, R8 ;  /* 0x000000021008723c */ /* 0x004fde0000001808 */
[----:B------:R-:W-:-:S08]  /*a3810*/  NOP ;  /* 0x0000000000007918 */ /* 0x000fd00000000000 */
[----:B------:R-:W-:Y:S04]  /*a3820*/  STL.64 [R1+0x190], R8 ;  /* 0x0001900801007387 */ /* 0x000fe80000100a00 */
[----:B------:R-:W-:Y:S04]  /*a3830*/  STL.64 [R1+0x198], R10 ;  /* 0x0001980a01007387 */ /* 0x000fe80000100a00 */
[----:B------:R-:W0:Y:S04]  /*a3840*/  LDSM.16.M88.4 R8, [R0+UR4+0x7800] ;  /* 0x007800040008783b */ /* 0x000e280008000200 */
[----:B0-----:R-:W-:Y:S04]  /*a3850*/  STL.64 [R1+0xdf0], R8 ;  /* 0x000df00801007387 */ /* 0x001fe80000100a00 */
[----:B------:R0:W-:Y:S01]  /*a3860*/  STL.64 [R1+0xdf8], R10 ;  /* 0x000df80a01007387 */ /* 0x0001e20000100a00 */
[----:B------:R-:W-:-:S02]  /*a3870*/  IMAD.MOV.U32 R2, RZ, RZ, R8 ;  /* 0x000000ffff027224 */ /* 0x000fc400078e0008 */
[----:B------:R-:W-:Y:S01]  /*a3880*/  IMAD.MOV.U32 R3, RZ, RZ, R9 ;  /* 0x000000ffff037224 */ /* 0x000fe200078e0009 */
[----:B0-----:R-:W2:Y:S04]  /*a3890*/  LDL.LU.64 R10, [R1+0x64c0] ;  /* 0x0064c000010a7983 */ /* 0x001ea80000300a00 */
[----:B------:R-:W2:Y:S01]  /*a38a0*/  LDL.LU.64 R8, [R1+0x64b8] ;  /* 0x0064b80001087983 */ /* 0x000ea20000300a00 */
[----:B------:R-:W-:Y:S02]  /*a38b0*/  IMAD.MOV.U32 R15, RZ, RZ, R4 ;  /* 0x000000ffff0f7224 */ /* 0x000fe400078e0004 */
[----:B------:R-:W-:Y:S01]  /*a38c0*/  IMAD.MOV.U32 R14, RZ, RZ, R5 ;  /* 0x000000ffff0e7224 */ /* 0x000fe200078e0005 */
[----:B------:R-:W-:Y:S02]  /*a38d0*/  F2FP.F16.E5M2.UNPACK_B R4, R29 ;  /* 0x0000001dff04723e */ /* 0x000fe400020004ff */
[----:B------:R-:W-:-:S05]  /*a38e0*/  F2FP.F16.E5M2.UNPACK_B R5, R28 ;  /* 0x0000001cff05723e */ /* 0x000fca00020004ff */
[----:B------:R-:W-:Y:S02]  /*a38f0*/  STL.64 [R1+0x70], R4 ;  /* 0x0000700401007387 */ /* 0x000fe40000100a00 */
        /* <DEDUP_REMOVED lines=10> */
[----:B------:R-:W3:Y:S01]  /*a39a0*/  LDL.LU.64 R8, [R1+0x64a8] ;  /* 0x0064a80001087983 */ /* 0x000ee20000300a00 */
[----:B------:R-:W-:Y:S02]  /*a39b0*/  F2FP.F16.E5M2.UNPACK_B R6, R13 ;  /* 0x0000000dff06723e */ /* 0x000fe400020004ff */
[----:B------:R-:W-:-:S07]  /*a39c0*/  F2FP.F16.E5M2.UNPACK_B R7, R12 ;  /* 0x0000000cff07723e */ /* 0x000fce00020004ff */
[----:B------:R-:W-:Y:S06]  /*a39d0*/  HMMA.16816.F32 R20, R16, R6, R20 ;  /* 0x000000061014723c */ /* 0x000fec0000001814 */
[----:B------:R-:W-:-:S15]  /*a39e0*/  STL.64 [R1+0x68], R6 ;  /* 0x0000680601007387 */ /* 0x000fde0000100a00 */
[----:B------:R-:W-:-:S02]  /*a39f0*/  NOP ;  /* 0x0000000000007918 */ /* 0x000fc40000000000 */
[----:B------:R-:W-:Y:S04]  /*a3a00*/  STL.64 [R1+0x1c0], R20 ;  /* 0x0001c01401007387 */ /* 0x000fe80000100a00 */
[----:B------:R-:W-:Y:S04]  /*a3a10*/  STL.64 [R1+0x1c8], R22 ;  /* 0x0001c81601007387 */ /* 0x000fe80000100a00 */
[----:B------:R-:W0:Y:S04]  /*a3a20*/  LDSM.16.M88.4 R20, [R0+UR4+0x8800] ;  /* 0x008800040014783b */ /* 0x000e280008000200 */
[----:B0-----:R-:W-:Y:S04]  /*a3a30*/  STL.64 [R1+0xdd0], R20 ;  /* 0x000dd01401007387 */ /* 0x001fe80000100a00 */
[----:B------:R-:W-:Y:S01]  /*a3a40*/  STL.64 [R1+0xdd8], R22 ;  /* 0x000dd81601007387 */ /* 0x000fe20000100a00 */
[----:B---3--:R-:W-:-:S02]  /*a3a50*/  F2FP.F16.E5M2.UNPACK_B R4, R9 ;  /* 0x00000009ff04723e */ /* 0x008fc400020004ff */
[----:B------:R-:W-:-:S05]  /*a3a60*/  F2FP.F16.E5M2.UNPACK_B R5, R8 ;  /* 0x00000008ff05723e */ /* 0x000fca00020004ff */
[----:B------:R0:W-:Y:S02]  /*a3a70*/  STL.64 [R1+0x60], R4 ;  /* 0x0000600401007387 */ /* 0x0001e40000100a00 */
[----:B0-----:R-:W-:Y:S01]  /*a3a80*/  HMMA.16816.F32 R4, R16, R4, R24 ;  /* 0x000000041004723c */ /* 0x001fe20000001818 */
[----:B--2---:R-:W-:Y:S02]  /*a3a90*/  F2FP.F16.E5M2.UNPACK_B R12, R11 ;  /* 0x0000000bff0c723e */ /* 0x004fe400020004ff */
[----:B------:R-:W-:Y:S01]  /*a3aa0*/  F2FP.F16.E5M2.UNPACK_B R13, R10 ;  /* 0x0000000aff0d723e */ /* 0x000fe200020004ff */
[----:B------:R-:W2:-:S15]  /*a3ab0*/  LDL.LU R24, [R1+0x2b0] ;  /* 0x0002b00001187983 */ /* 0x000e9e0000300800 */
[----:B------:R-:W-:-:S04]  /*a3ac0*/  NOP ;  /* 0x0000000000007918 */ /* 0x000fc80000000000 */
[----:B------:R-:W-:Y:S04]  /*a3ad0*/  STL.64 [R1+0x1e0], R4 ;  /* 0x0001e00401007387 */ /* 0x000fe80000100a00 */
[----:B------:R-:W-:Y:S04]  /*a3ae0*/  STL.64 [R1+0x1e8], R6 ;  /* 0x0001e80601007387 */ /* 0x000fe80000100a00 */
[----:B------:R-:W-:Y:S04]  /*a3af0*/  STL [R1+0x58], R12 ;  /* 0x0000580c01007387 */ /* 0x000fe80000100800 */
[----:B------:R-:W2:Y:S04]  /*a3b00*/  LDL.LU R25, [R1+0x2b4] ;  /* 0x0002b40001197983 */ /* 0x000ea80000300800 */
[----:B------:R-:W-:Y:S04]  /*a3b10*/  STL [R1+0x5c], R13 ;  /* 0x00005c0d01007387 */ /* 0x000fe80000100800 */
[----:B------:R-:W3:Y:S04]  /*a3b20*/  LDL.LU R26, [R1+0x2b8] ;  /* 0x0002b800011a7983 */ /* 0x000ee80000300800 */
[----:B------:R-:W3:Y:S01]  /*a3b30*/  LDL.LU R27, [R1+0x2bc] ;  /* 0x0002bc00011b7983 */ /* 0x000ee20000300800 */
[----:B------:R-:W-:-:S02]  /*a3b40*/  IMAD.MOV.U32 R9, RZ, RZ, R20 ;  /* 0x000000ffff097224 */ /* 0x000fc400078e0014 */
[----:B------:R-:W-:Y:S01]  /*a3b50*/  IMAD.MOV.U32 R8, RZ, RZ, R21 ;  /* 0x000000ffff087224 */ /* 0x000fe200078e0015 */
[----:B------:R-:W0:Y:S04]  /*a3b60*/  LDSM.16.M88.4 R4, [R0+UR4+0x9000] ;  /* 0x009000040004783b */ /* 0x000e280008000200 */
[----:B---3--:R-:W-:Y:S04]  /*a3b70*/  STL.64 [R1+0x6490], R26 ;  /* 0x0064901a01007387 */ /* 0x008fe80000100a00 */
[----:B--2---:R1:W-:Y:S04]  /*a3b80*/  STL.64 [R1+0x6488], R24 ;  /* 0x0064881801007387 */ /* 0x0043e80000100a00 */
[----:B-1----:R-:W2:Y:S04]  /*a3b90*/  LDL.LU R24, [R1+0x260] ;  /* 0x0002600001187983 */ /* 0x002ea80000300800 */
[----:B------:R-:W2:Y:S04]  /*a3ba0*/  LDL.LU R25, [R1+0x264] ;  /* 0x0002640001197983 */ /* 0x000ea80000300800 */
[----:B------:R-:W2:Y:S04]  /*a3bb0*/  LDL.LU R26, [R1+0x268] ;  /* 0x00026800011a7983 */ /* 0x000ea80000300800 */
[----:B------:R-:W2:Y:S04]  /*a3bc0*/  LDL.LU R27, [R1+0x26c] ;  /* 0x00026c00011b7983 */ /* 0x000ea80000300800 */
[----:B------:R-:W3:Y:S04]  /*a3bd0*/  LDL.LU R20, [R1+0x2e0] ;  /* 0x0002e00001147983 */ /* 0x000ee80000300800 */
[----:B------:R-:W3:Y:S04]  /*a3be0*/  LDL.LU R21, [R1+0x2e4] ;  /* 0x0002e40001157983 */ /* 0x000ee80000300800 */
[----:B------:R-:W4:Y:S04]  /*a3bf0*/  LDL.LU R22, [R1+0x2e8] ;  /* 0x0002e80001167983 */ /* 0x000f280000300800 */
[----:B------:R-:W4:Y:S01]  /*a3c00*/  LDL.LU R23, [R1+0x2ec] ;  /* 0x0002ec0001177983 */ /* 0x000f220000300800 */
[----:B0-----:R-:W-:-:S02]  /*a3c10*/  IMAD.MOV.U32 R11, RZ, RZ, R4 ;  /* 0x000000ffff0b7224 */ /* 0x001fc400078e0004 */
[----:B------:R-:W-:Y:S01]  /*a3c20*/  IMAD.MOV.U32 R10, RZ, RZ, R5 ;  /* 0x000000ffff0a7224 */ /* 0x000fe200078e0005 */
[----:B----4-:R-:W-:Y:S04]  /*a3c30*/  STL.64 [R1+0x6480], R22 ;  /* 0x0064801601007387 */ /* 0x010fe80000100a00 */
[----:B---3--:R0:W-:Y:S04]  /*a3c40*/  STL.64 [R1+0x6478], R20 ;  /* 0x0064781401007387 */ /* 0x0081e80000100a00 */
[----:B0-----:R-:W3:Y:S04]  /*a3c50*/  LDL.LU R20, [R1+0x290] ;  /* 0x0002900001147983 */ /* 0x001ee80000300800 */
[----:B------:R-:W3:Y:S04]  /*a3c60*/  LDL.LU R21, [R1+0x294] ;  /* 0x0002940001157983 */ /* 0x000ee80000300800 */
[----:B------:R-:W3:Y:S04]  /*a3c70*/  LDL.LU R22, [R1+0x298] ;  /* 0x0002980001167983 */ /* 0x000ee80000300800 */
[----:B------:R-:W3:Y:S04]  /*a3c80*/  LDL.LU R23, [R1+0x29c] ;  /* 0x00029c0001177983 */ /* 0x000ee80000300800 */
[----:B------:R-:W-:Y:S04]  /*a3c90*/  STL.64 [R1+0xdc0], R4 ;  /* 0x000dc00401007387 */ /* 0x000fe80000100a00 */
[----:B------:R0:W-:Y:S04]  /*a3ca0*/  STL.64 [R1+0xdc8], R6 ;  /* 0x000dc80601007387 */ /* 0x0001e80000100a00 */
[----:B0-----:R-:W4:Y:S04]  /*a3cb0*/  LDL.LU.64 R6, [R1+0x64a0] ;  /* 0x0064a00001067983 */ /* 0x001f280000300a00 */
[----:B------:R-:W3:Y:S04]  /*a3cc0*/  LDL.LU.64 R4, [R1+0x6498] ;  /* 0x0064980001047983 */ /* 0x000ee80000300a00 */
[----:B------:R0:W-:Y:S01]  /*a3cd0*/  STL.64 [R1+0x6468], R10 ;  /* 0x0064680a01007387 */ /* 0x0001e20000100a00 */
[----:B--2---:R-:W-:Y:S03]  /*a3ce0*/  HMMA.16816.F32 R24, R16, R12, R24 ;  /* 0x0000000c1018723c */ /* 0x004fe60000001818 */
[----:B0-----:R-:W2:Y:S04]  /*a3cf0*/  LDL R10, [R1+0xe10] ;  /* 0x000e1000010a7983 */ /* 0x001ea80000100800 */
[----:B------:R-:W2:Y:S04]  /*a3d00*/  LDL R11, [R1+0xe14] ;  /* 0x000e1400010b7983 */ /* 0x000ea80000100800 */
[----:B------:R0:W-:Y:S04]  /*a3d10*/  STL.64 [R1+0x6460], R8 ;  /* 0x0064600801007387 */ /* 0x0001e80000100a00 */
[----:B0-----:R-:W2:Y:S04]  /*a3d20*/  LDL R8, [R1+0xe30] ;  /* 0x000e300001087983 */ /* 0x001ea80000100800 */
[----:B------:R-:W2:Y:S04]  /*a3d30*/  LDL R9, [R1+0xe34] ;  /* 0x000e340001097983 */ /* 0x000ea80000100800 */
        /* <DEDUP_REMOVED lines=9> */
[----:B----4-:R-:W-:Y:S02]  /*a3dd0*/  F2FP.F16.E5M2.UNPACK_B R6, R6 ;  /* 0x00000006ff06723e */ /* 0x010fe400020004ff */
[----:B------:R-:W-:-:S07]  /*a3de0*/  F2FP.F16.E5M2.UNPACK_B R7, R7 ;  /* 0x00000007ff07723e */ /* 0x000fce00020004ff */
[----:B---3--:R-:W-:Y:S06]  /*a3df0*/  HMMA.16816.F32 R20, R16, R6, R20 ;  /* 0x000000061014723c */ /* 0x008fec0000001814 */
[----:B------:R-:W-:Y:S04]  /*a3e00*/  STL.64 [R1+0x50], R6 ;  /* 0x0000500601007387 */ /* 0x000fe80000100a00 */
[----:B------:R-:W-:Y:S01]  /*a3e10*/  STL.64 [R1+0x6448], R12 ;  /* 0x0064480c01007387 */ /* 0x000fe20000100a00 */
[----:B--2---:R-:W-:-:S05]  /*a3e20*/  F2FP.F16.E5M2.UNPACK_B R8, R8 ;  /* 0x00000008ff08723e */ /* 0x004fca00020004ff */
[----:B------:R-:W-:Y:S07]  /*a3e30*/  STL [R1+0x48], R8 ;  /* 0x0000480801007387 */ /* 0x000fee0000100800 */
[----:B------:R-:W-:Y:S04]  /*a3e40*/  STL.64 [R1+0x210], R20 ;  /* 0x0002101401007387 */ /* 0x000fe80000100a00 */
[----:B------:R-:W-:Y:S04]  /*a3e50*/  STL.64 [R1+0x218], R22 ;  /* 0x0002181601007387 */ /* 0x000fe80000100a00 */
[----:B------:R-:W0:Y:S01]  /*a3e60*/  LDSM.16.M88.4 R20, [R0+UR4+0xa000] ;  /* 0x00a000040014783b */ /* 0x000e220008000200 */
[----:B------:R-:W-:-:S05]  /*a3e70*/  F2FP.F16.E5M2.UNPACK_B R9, R9 ;  /* 0x00000009ff09723e */ /* 0x000fca00020004ff */
[----:B------:R-:W-:Y:S04]  /*a3e80*/  STL [R1+0x4c], R9 ;  /* 0x00004c0901007387 */ /* 0x000fe80000100800 */
[----:B0-----:R-:W-:Y:S01]  /*a3e90*/  STL.64 [R1+0xda0], R20 ;  /* 0x000da01401007387 */ /* 0x001fe20000100a00 */
[----:B------:R-:W-:-:S03]  /*a3ea0*/  IMAD.MOV.U32 R6, RZ, RZ, R20 ;  /* 0x000000ffff067224 */ /* 0x000fc600078e0014 */
[----:B------:R-:W-:Y:S01]  /*a3eb0*/  STL.64 [R1+0xda8], R22 ;  /* 0x000da81601007387 */ /* 0x000fe20000100a00 */
[----:B------:R-:W-:-:S03]  /*a3ec0*/  IMAD.MOV.U32 R7, RZ, RZ, R21 ;  /* 0x000000ffff077224 */ /* 0x000fc600078e0015 */
[----:B------:R-:W0:Y:S01]  /*a3ed0*/  LDSM.16.M88.4 R20, [R0+UR4+0xa800] ;  /* 0x00a800040014783b */ /* 0x000e220008000200 */
[----:B------:R-:W-:Y:S01]  /*a3ee0*/  HMMA.16816.F32 R24, R16, R8, R24 ;  /* 0x000000081018723c */ /* 0x000fe20000001818 */
[----:B------:R-:W-:Y:S02]  /*a3ef0*/  F2FP.F16.E5M2.UNPACK_B R4, R4 ;  /* 0x00000004ff04723e */ /* 0x000fe400020004ff */
[----:B------:R-:W-:-:S05]  /*a3f00*/  F2FP.F16.E5M2.UNPACK_B R5, R5 ;  /* 0x00000005ff05723e */ /* 0x000fca00020004ff */
[----:B------:R-:W-:-:S15]  /*a3f10*/  STL.64 [R1+0x40], R4 ;  /* 0x0000400401007387 */ /* 0x000fde0000100a00 */
[----:B------:R-:W-:Y:S04]  /*a3f20*/  STL.64 [R1+0x230], R24 ;  /* 0x0002301801007387 */ /* 0x000fe80000100a00 */
[----:B------:R1:W-:Y:S04]  /*a3f30*/  STL.64 [R1+0x238], R26 ;  /* 0x0002381a01007387 */ /* 0x0003e80000100a00 */
[----:B0-----:R-:W-:Y:S04]  /*a3f40*/  STL.64 [R1+0xd90], R20 ;  /* 0x000d901401007387 */ /* 0x001fe80000100a00 */
[----:B------:R0:W-:Y:S01]  /*a3f50*/  STL.64 [R1+0xd98], R22 ;  /* 0x000d981601007387 */ /* 0x0001e20000100a00 */
[----:B-1----:R-:W-:-:S02]  /*a3f60*/  IMAD.MOV.U32 R27, RZ, RZ, R20 ;  /* 0x000000ffff1b7224 */ /* 0x002fc400078e0014 */
[----:B------:R-:W-:Y:S01]  /*a3f70*/  IMAD.MOV.U32 R26, RZ, RZ, R21 ;  /* 0x000000ffff1a7224 */ /* 0x000fe200078e0015 */
[----:B0-----:R-:W2:Y:S04]  /*a3f80*/  LDL.LU.64 R22, [R1+0x6480] ;  /* 0x0064800001167983 */ /* 0x001ea80000300a00 */
[----:B------:R-:W2:Y:S04]  /*a3f90*/  LDL.LU.64 R20, [R1+0x6478] ;  /* 0x0064780001147983 */ /* 0x000ea80000300a00 */
[----:B------:R0:W-:Y:S04]  /*a3fa0*/  STL.64 [R1+0x6470], R26 ;  /* 0x0064701a01007387 */ /* 0x0001e80000100a00 */
[----:B------:R-:W3:Y:S04]  /*a3fb0*/  LDL.LU R24, [R1+0x300] ;  /* 0x0003000001187983 */ /* 0x000ee80000300800 */
[----:B------:R-:W3:Y:S04]  /*a3fc0*/  LDL.LU R25, [R1+0x304] ;  /* 0x0003040001197983 */ /* 0x000ee80000300800 */
[----:B0-----:R-:W3:Y:S04]  /*a3fd0*/  LDL.LU R26, [R1+0x308] ;  /* 0x00030800011a7983 */ /* 0x001ee80000300800 */
[----:B------:R-:W3:Y:S01]  /*a3fe0*/  LDL.LU R27, [R1+0x30c] ;  /* 0x00030c00011b7983 */ /* 0x000ee20000300800 */
[----:B------:R-:W-:-:S02]  /*a3ff0*/  F2FP.F16.E5M2.UNPACK_B R12, R10 ;  /* 0x0000000aff0c723e */ /* 0x000fc400020004ff */
[----:B------:R-:W-:Y:S02]  /*a4000*/  F2FP.F16.E5M2.UNPACK_B R13, R11 ;  /* 0x0000000bff0d723e */ /* 0x000fe400020004ff */
[----:B------:R-:W0:Y:S01]  /*a4010*/  LDSM.16.M88.4 R8, [R0+UR4+0xb000] ;  /* 0x00b000040008783b */ /* 0x000e220008000200 */
[----:B--2---:R-:W-:Y:S07]  /*a4020*/  HMMA.16816.F32 R20, R16, R4, R20 ;  /* 0x000000041014723c */ /* 0x004fee0000001814 */
[----:B0-----:R-:W-:-:S02]  /*a4030*/  IMAD.MOV.U32 R5, RZ, RZ, R8 ;  /* 0x000000ffff057224 */ /* 0x001fc400078e0008 */
[----:B------:R-:W-:-:S14]  /*a4040*/  IMAD.MOV.U32 R4, RZ, RZ, R9 ;  /* 0x000000ffff047224 */ /* 0x000fdc00078e0009 */
[----:B------:R0:W-:Y:S04]  /*a4050*/  STL.64 [R1+0x240], R20 ;  /* 0x0002401401007387 */ /* 0x0001e80000100a00 */
[----:B------:R-:W-:Y:S04]  /*a4060*/  STL.64 [R1+0x248], R22 ;  /* 0x0002481601007387 */ /* 0x000fe80000100a00 */
[----:B------:R-:W-:Y:S04]  /*a4070*/  STL.64 [R1+0xd80], R8 ;  /* 0x000d800801007387 */ /* 0x000fe80000100a00 */
[----:B------:R-:W-:Y:S04]  /*a4080*/  STL.64 [R1+0xd88], R10 ;  /* 0x000d880a01007387 */ /* 0x000fe80000100a00 */
[----:B------:R3:W-:Y:S01]  /*a4090*/  STL.64 [R1+0x38], R12 ;  /* 0x0000380c01007387 */ /* 0x0007e20000100a00 */
[----:B0-----:R-:W-:-:S02]  /*a40a0*/  F2FP.F16.E5M2.UNPACK_B R20, R15 ;  /* 0x0000000fff14723e */ /* 0x001fc400020004ff */
[----:B------:R-:W-:Y:S02]  /*a40b0*/  F2FP.F16.E5M2.UNPACK_B R21, R14 ;  /* 0x0000000eff15723e */ /* 0x000fe400020004ff */
[----:B---3--:R-:W-:Y:S01]  /*a40c0*/  HMMA.16816.F32 R12, R16, R12, R24 ;  /* 0x0000000c100c723c */ /* 0x008fe20000001818 */
        /* <DEDUP_REMOVED lines=8> */
[----:B------:R-:W-:Y:S04]  /*a4150*/  STL [R1+0x30], R20 ;  /* 0x0000301401007387 */ /* 0x000fe80000100800 */
[----:B------:R-:W3:Y:S04]  /*a4160*/  LDL.LU R10, [R1+0x358] ;  /* 0x00035800010a7983 */ /* 0x000ee80000300800 */
[----:B------:R-:W-:Y:S04]  /*a4170*/  STL [R1+0x34], R21 ;  /* 0x0000341501007387 */ /* 0x000fe80000100800 */
[----:B------:R-:W3:Y:S04]  /*a4180*/  LDL.LU R11, [R1+0x35c] ;  /* 0x00035c00010b7983 */ /* 0x000ee80000300800 */
[----:B------:R-:W4:Y:S04]  /*a4190*/  LDL.LU.64 R26, [R1+0x6470] ;  /* 0x00647000011a7983 */ /* 0x000f280000300a00 */
[----:B------:R-:W-:Y:S04]  /*a41a0*/  STL.64 [R1+0x260], R12 ;  /* 0x0002600c01007387 */ /* 0x000fe80000100a00 */
[----:B------:R-:W-:Y:S04]  /*a41b0*/  STL.64 [R1+0x268], R14 ;  /* 0x0002680e01007387 */ /* 0x000fe80000100a00 */
[----:B------:R-:W0:Y:S04]  /*a41c0*/  LDSM.16.M88.4 R12, [R0+UR4+0xb800] ;  /* 0x00b80004000c783b */ /* 0x000e280008000200 */
[----:B0-----:R0:W-:Y:S01]  /*a41d0*/  STL.64 [R1+0xd70], R12 ;  /* 0x000d700c01007387 */ /* 0x0011e20000100a00 */
[----:B------:R-:W-:-:S03]  /*a41e0*/  IMAD.MOV.U32 R24, RZ, RZ, R12 ;  /* 0x000000ffff187224 */ /* 0x000fc600078e000c */
[----:B------:R1:W-:Y:S01]  /*a41f0*/  STL.64 [R1+0xd78], R14 ;  /* 0x000d780e01007387 */ /* 0x0003e20000100a00 */
[----:B------:R-:W-:-:S03]  /*a4200*/  IMAD.MOV.U32 R25, RZ, RZ, R13 ;  /* 0x000000ffff197224 */ /* 0x000fc600078e000d */
[----:B0-----:R-:W2:Y:S04]  /*a4210*/  LDL.LU R12, [R1+0x3b0] ;  /* 0x0003b000010c7983 */ /* 0x001ea80000300800 */
[----:B------:R-:W2:Y:S04]  /*a4220*/  LDL.LU R13, [R1+0x3b4] ;  /* 0x0003b400010d7983 */ /* 0x000ea80000300800 */
[----:B-1----:R-:W4:Y:S04]  /*a4230*/  LDL.LU R14, [R1+0x3b8] ;  /* 0x0003b800010e7983 */ /* 0x002f280000300800 */
[----:B------:R-:W4:Y:S01]  /*a4240*/  LDL.LU R15, [R1+0x3bc] ;  /* 0x0003bc00010f7983 */ /* 0x000f220000300800 */
[----:B------:R-:W-:-:S02]  /*a4250*/  F2FP.F16.E5M2.UNPACK_B R2, R2 ;  /* 0x00000002ff02723e */ /* 0x000fc400020004ff */
[----:B------:R-:W-:-:S07]  /*a4260*/  F2FP.F16.E5M2.UNPACK_B R3, R3 ;  /* 0x00000003ff03723e */ /* 0x000fce00020004ff */
[C---:B---3--:R-:W-:Y:S01]  /*a4270*/  HMMA.16816.F32 R8, R16.reuse, R2, R8 ;  /* 0x000000021008723c */ /* 0x048fe20000001808 */
[----:B----4-:R-:W-:Y:S04]  /*a4280*/  STL.64 [R1+0x6458], R14 ;  /* 0x0064580e01007387 */ /* 0x010fe80000100a00 */
[----:B--2---:R0:W-:Y:S04]  /*a4290*/  STL.64 [R1+0x6450], R12 ;  /* 0x0064500c01007387 */ /* 0x0041e80000100a00 */
[----:B0-----:R-:W2:Y:S04]  /*a42a0*/  LDL.LU R12, [R1+0x380] ;  /* 0x00038000010c7983 */ /* 0x001ea80000300800 */
[----:B------:R-:W2:Y:S04]  /*a42b0*/  LDL.LU R13, [R1+0x384] ;  /* 0x00038400010d7983 */ /* 0x000ea80000300800 */
[----:B------:R-:W2:Y:S04]  /*a42c0*/  LDL.LU R14, [R1+0x388] ;  /* 0x00038800010e7983 */ /* 0x000ea80000300800 */
[----:B------:R-:W2:Y:S04]  /*a42d0*/  LDL.LU R15, [R1+0x38c] ;  /* 0x00038c00010f7983 */ /* 0x000ea80000300800 */
[----:B------:R-:W-:Y:S04]  /*a42e0*/  STL.64 [R1+0x6428], R26 ;  /* 0x0064281a01007387 */ /* 0x000fe80000100a00 */
[----:B------:R0:W-:Y:S02]  /*a42f0*/  STL.64 [R1+0x6420], R24 ;  /* 0x0064201801007387 */ /* 0x0001e40000100a00 */
[----:B0-----:R-:W-:Y:S02]  /*a4300*/  HMMA.16816.F32 R24, R16, R20, R4 ;  /* 0x000000141018723c */ /* 0x001fe40000001804 */
[----:B------:R-:W0:-:S15]  /*a4310*/  LDSM.16.M88.4 R4, [R0+UR4+0xc000] ;  /* 0x00c000040004783b */ /* 0x000e1e0008000200 */
[----:B------:R-:W-:-:S06]  /*a4320*/  NOP ;  /* 0x0000000000007918 */ /* 0x000fcc0000000000 */
[----:B------:R-:W-:Y:S04]  /*a4330*/  STL.64 [R1+0x280], R24 ;  /* 0x0002801801007387 */ /* 0x000fe80000100a00 */
[----:B------:R-:W-:Y:S01]  /*a4340*/  STL.64 [R1+0x288], R26 ;  /* 0x0002881a01007387 */ /* 0x000fe20000100a00 */
[----:B0-----:R-:W-:Y:S02]  /*a4350*/  IMAD.MOV.U32 R22, RZ, RZ, R4 ;  /* 0x000000ffff167224 */ /* 0x001fe400078e0004 */
[----:B------:R-:W-:Y:S01]  /*a4360*/  IMAD.MOV.U32 R23, RZ, RZ, R5 ;  /* 0x000000ffff177224 */ /* 0x000fe200078e0005 */
[----:B------:R-:W-:Y:S04]  /*a4370*/  STL.64 [R1+0xd60], R4 ;  /* 0x000d600401007387 */ /* 0x000fe80000100a00 */
[----:B------:R-:W-:Y:S04]  /*a4380*/  STL.64 [R1+0xd68], R6 ;  /* 0x000d680601007387 */ /* 0x000fe80000100a00 */
[----:B------:R-:W-:Y:S04]  /*a4390*/  STL.64 [R1+0x28], R2 ;  /* 0x0000280201007387 */ /* 0x000fe80000100a00 */
[----:B------:R0:W-:Y:S04]  /*a43a0*/  STL.64 [R1+0x6440], R22 ;  /* 0x0064401601007387 */ /* 0x0001e80000100a00 */
[----:B------:R-:W3:Y:S04]  /*a43b0*/  LDL.LU R20, [R1+0x3d0] ;  /* 0x0003d00001147983 */ /* 0x000ee80000300800 */
[----:B------:R-:W3:Y:S04]  /*a43c0*/  LDL.LU R21, [R1+0x3d4] ;  /* 0x0003d40001157983 */ /* 0x000ee80000300800 */
[----:B0-----:R-:W3:Y:S04]  /*a43d0*/  LDL.LU R22, [R1+0x3d8] ;  /* 0x0003d80001167983 */ /* 0x001ee80000300800 */
[----:B------:R-:W3:Y:S04]  /*a43e0*/  LDL.LU R23, [R1+0x3dc] ;  /* 0x0003dc0001177983 */ /* 0x000ee80000300800 */
[----:B------:R-:W4:Y:S04]  /*a43f0*/  LDL.LU R24, [R1+0x3f0] ;  /* 0x0003f00001187983 */ /* 0x000f280000300800 */
[----:B------:R-:W-:Y:S04]  /*a4400*/  STL.64 [R1+0x290], R8 ;  /* 0x0002900801007387 */ /* 0x000fe80000100a00 */
[----:B------:R-:W-:Y:S04]  /*a4410*/  STL.64 [R1+0x298], R10 ;  /* 0x0002980a01007387 */ /* 0x000fe80000100a00 */
[----:B------:R-:W0:Y:S01]  /*a4420*/  LDSM.16.M88.4 R8, [R0+UR4+0xc800] ;  /* 0x00c800040008783b */ /* 0x000e220008000200 */
[----:B------:R-:W-:-:S02]  /*a4430*/  F2FP.F16.E5M2.UNPACK_B R4, R29 ;  /* 0x0000001dff04723e */ /* 0x000fc400020004ff */
[----:B------:R-:W-:-:S03]  /*a4440*/  F2FP.F16.E5M2.UNPACK_B R5, R28 ;  /* 0x0000001cff05723e */ /* 0x000fc600020004ff */
[----:B------:R-:W-:Y:S04]  /*a4450*/  STL [R1+0x20], R4 ;  /* 0x0000200401007387 */ /* 0x000fe80000100800 */
[----:B------:R-:W4:Y:S04]  /*a4460*/  LDL.LU R25, [R1+0x3f4] ;  /* 0x0003f40001197983 */ /* 0x000f280000300800 */
[----:B------:R-:W-:Y:S04]  /*a4470*/  STL [R1+0x24], R5 ;  /* 0x0000240501007387 */ /* 0x000fe80000100800 */
[----:B------:R-:W4:Y:S04]  /*a4480*/  LDL.LU R26, [R1+0x3f8] ;  /* 0x0003f800011a7983 */ /* 0x000f280000300800 */
[----:B------:R-:W4:Y:S04]  /*a4490*/  LDL.LU R27, [R1+0x3fc] ;  /* 0x0003fc00011b7983 */ /* 0x000f280000300800 */
[----:B0-----:R-:W-:Y:S04]  /*a44a0*/  STL.64 [R1+0xd50], R8 ;  /* 0x000d500801007387 */ /* 0x001fe80000100a00 */
[----:B------:R0:W-:Y:S01]  /*a44b0*/  STL.64 [R1+0xd58], R10 ;  /* 0x000d580a01007387 */ /* 0x0001e20000100a00 */
[----:B------:R-:W-:-:S02]  /*a44c0*/  IMAD.MOV.U32 R2, RZ, RZ, R8 ;  /* 0x000000ffff027224 */ /* 0x000fc400078e0008 */
[----:B------:R-:W-:Y:S01]  /*a44d0*/  IMAD.MOV.U32 R3, RZ, RZ, R9 ;  /* 0x000000ffff037224 */ /* 0x000fe200078e0009 */
[----:B0-----:R-:W3:Y:S04]  /*a44e0*/  LDL.LU.64 R10, [R1+0x6468] ;  /* 0x00646800010a7983 */ /* 0x001ee80000300a00 */
[----:B------:R-:W4:Y:S01]  /*a44f0*/  LDL.LU.64 R8, [R1+0x6460] ;  /* 0x0064600001087983 */ /* 0x000f220000300a00 */
[----:B--2---:R-:W-:-:S15]  /*a4500*/  HMMA.16816.F32 R12, R16, R4, R12 ;  /* 0x00000004100c723c */ /* 0x004fde000000180c */
[----:B------:R-:W-:-:S08]  /*a4510*/  NOP ;  /* 0x0000000000007918 */ /* 0x000fd00000000000 */
[----:B------:R-:W-:Y:S04]  /*a4520*/  STL.64 [R1+0x2b0], R12 ;  /* 0x0002b00c01007387 */ /* 0x000fe80000100a00 */
[----:B------:R-:W-:Y:S04]  /*a4530*/  STL.64 [R1+0x2b8], R14 ;  /* 0x0002b80e01007387 */ /* 0x000fe80000100a00 */
[----:B------:R-:W0:Y:S04]  /*a4540*/  LDSM.16.M88.4 R12, [R0+UR4+0xd000] ;  /* 0x00d00004000c783b */ /* 0x000e280008000200 */
[----:B0-----:R-:W-:Y:S04]  /*a4550*/  STL.64 [R1+0xd40], R12 ;  /* 0x000d400c01007387 */ /* 0x001fe80000100a00 */
[----:B------:R0:W-:Y:S04]  /*a4560*/  STL.64 [R1+0xd48], R14 ;  /* 0x000d480e01007387 */ /* 0x0001e80000100a00 */
[----:B0-----:R-:W2:Y:S01]  /*a4570*/  LDL.LU.64 R14, [R1+0x6458] ;  /* 0x00645800010e7983 */ /* 0x001ea20000300a00 */
[----:B----4-:R-:W-:-:S02]  /*a4580*/  F2FP.F16.E5M2.UNPACK_B R6, R9 ;  /* 0x00000009ff06723e */ /* 0x010fc400020004ff */
[----:B------:R-:W-:Y:S01]  /*a4590*/  F2FP.F16.E5M2.UNPACK_B R7, R8 ;  /* 0x00000008ff07723e */ /* 0x000fe200020004ff */
[----:B------:R-:W-:Y:S02]  /*a45a0*/  IMAD.MOV.U32 R8, RZ, RZ, R12 ;  /* 0x000000ffff087224 */ /* 0x000fe400078e000c */
[----:B------:R-:W-:Y:S02]  /*a45b0*/  IMAD.MOV.U32 R9, RZ, RZ, R13 ;  /* 0x000000ffff097224 */ /* 0x000fe400078e000d */
[----:B------:R-:W2:Y:S04]  /*a45c0*/  LDL.LU.64 R12, [R1+0x6450] ;  /* 0x00645000010c7983 */ /* 0x000ea80000300a00 */
[----:B------:R-:W-:Y:S01]  /*a45d0*/  STL.64 [R1+0x18], R6 ;  /* 0x0000180601007387 */ /* 0x000fe20000100a00 */
[----:B---3--:R-:W-:-:S02]  /*a45e0*/  F2FP.F16.E5M2.UNPACK_B R4, R11 ;  /* 0x0000000bff04723e */ /* 0x008fc400020004ff */
[----:B------:R-:W-:Y:S01]  /*a45f0*/  F2FP.F16.E5M2.UNPACK_B R5, R10 ;  /* 0x0000000aff05723e */ /* 0x000fe200020004ff */
[----:B--2---:R-:W-:-:S15]  /*a4600*/  HMMA.16816.F32 R12, R16, R6, R12 ;  /* 0x00000006100c723c */ /* 0x004fde000000180c */
[----:B------:R-:W-:-:S08]  /*a4610*/  NOP ;  /* 0x0000000000007918 */ /* 0x000fd00000000000 */
[----:B------:R-:W-:Y:S04]  /*a4620*/  STL.64 [R1+0x2d0], R12 ;  /* 0x0002d00c01007387 */ /* 0x000fe80000100a00 */
[----:B------:R-:W-:Y:S04]  /*a4630*/  STL.64 [R1+0x2d8], R14 ;  /* 0x0002d80e01007387 */ /* 0x000fe80000100a00 */
[----:B------:R-:W0:Y:S04]  /*a4640*/  LDSM.16.M88.4 R12, [R0+UR4+0xd800] ;  /* 0x00d80004000c783b */ /* 0x000e280008000200 */
[----:B0-----:R0:W-:Y:S01]  /*a4650*/  STL.64 [R1+0xd30], R12 ;  /* 0x000d300c01007387 */ /* 0x0011e20000100a00 */
[----:B------:R-:W-:-:S03]  /*a4660*/  IMAD.MOV.U32 R10, RZ, RZ, R12 ;  /* 0x000000ffff0a7224 */ /* 0x000fc600078e000c */
[----:B------:R-:W-:Y:S01]  /*a4670*/  STL.64 [R1+0xd38], R14 ;  /* 0x000d380e01007387 */ /* 0x000fe20000100a00 */
[----:B------:R-:W-:-:S03]  /*a4680*/  IMAD.MOV.U32 R11, RZ, RZ, R13 ;  /* 0x000000ffff0b7224 */ /* 0x000fc600078e000d */
[----:B0-----:R-:W2:Y:S04]  /*a4690*/  LDL.LU.64 R12, [R1+0x6448] ;  /* 0x00644800010c7983 */ /* 0x001ea80000300a00 */
[----:B------:R0:W-:Y:S02]  /*a46a0*/  STL.64 [R1+0x10], R4 ;  /* 0x0000100401007387 */ /* 0x0001e40000100a00 */
[----:B0-----:R-:W-:Y:S02]  /*a46b0*/  HMMA.16816.F32 R4, R16, R4, R20 ;  /* 0x000000041004723c */ /* 0x001fe40000001814 */
[----:B------:R-:W-:Y:S04]  /*a46c0*/  STL.64 [R1+0x63d8], R10 ;  /* 0x0063d80a01007387 */ /* 0x000fe80000100a00 */
[----:B------:R0:W-:Y:S04]  /*a46d0*/  STL.64 [R1+0x63d0], R8 ;  /* 0x0063d00801007387 */ /* 0x0001e80000100a00 */
[----:B0-----:R-:W3:Y:S04]  /*a46e0*/  LDL.LU R8, [R1+0x410] ;  /* 0x0004100001087983 */ /* 0x001ee80000300800 */
[----:B------:R-:W3:Y:S04]  /*a46f0*/  LDL.LU R9, [R1+0x414] ;  /* 0x0004140001097983 */ /* 0x000ee80000300800 */
[----:B------:R-:W3:Y:S04]  /*a4700*/  LDL.LU R10, [R1+0x418] ;  /* 0x00041800010a7983 */ /* 0x000ee80000300800 */
[----:B------:R-:W3:Y:S04]  /*a4710*/  LDL.LU R11, [R1+0x41c] ;  /* 0x00041c00010b7983 */ /* 0x000ee80000300800 */
[----:B------:R-:W4:Y:S04]  /*a4720*/  LDL.LU.64 R22, [R1+0x6440] ;  /* 0x0064400001167983 */ /* 0x000f280000300a00 */
[----:B------:R-:W-:Y:S04]  /*a4730*/  STL.64 [R1+0x2e0], R4 ;  /* 0x0002e00401007387 */ /* 0x000fe80000100a00 */
[----:B------:R-:W-:Y:S04]  /*a4740*/  STL.64 [R1+0x2e8], R6 ;  /* 0x0002e80601007387 */ /* 0x000fe80000100a00 */
[----:B------:R-:W0:Y:S04]  /*a4750*/  LDSM.16.M88.4 R4, [R0+UR4+0xe000] ;  /* 0x00e000040004783b */ /* 0x000e280008000200 */
[----:B0-----:R-:W-:Y:S04]  /*a4760*/  STL.64 [R1+0xd20], R4 ;  /* 0x000d200401007387 */ /* 0x001fe80000100a00 */
[----:B------:R0:W-:Y:S04]  /*a4770*/  STL.64 [R1+0xd28], R6 ;  /* 0x000d280601007387 */ /* 0x0001e80000100a00 */
[----:B0-----:R-:W3:Y:S01]  /*a4780*/  LDL.LU.64 R6, [R1+0x6438] ;  /* 0x0064380001067983 */ /* 0x001ee20000300a00 */
[----:B--2---:R-:W-:-:S02]  /*a4790*/  F2FP.F16.E5M2.UNPACK_B R14, R13 ;  /* 0x0000000dff0e723e */ /* 0x004fc400020004ff */
[----:B------:R-:W-:-:S07]  /*a47a0*/  F2FP.F16.E5M2.UNPACK_B R15, R12 ;  /* 0x0000000cff0f723e */ /* 0x000fce00020004ff */
[----:B------:R-:W-:Y:S01]  /*a47b0*/  HMMA.16816.F32 R24, R16, R14, R24 ;  /* 0x0000000e1018723c */ /* 0x000fe20000001818 */
[----:B------:R-:W-:Y:S02]  /*a47c0*/  IMAD.MOV.U32 R12, RZ, RZ, R4 ;  /* 0x000000ffff0c7224 */ /* 0x000fe400078e0004 */
[----:B------:R-:W-:Y:S02]  /*a47d0*/  IMAD.MOV.U32 R13, RZ, RZ, R5 ;  /* 0x000000ffff0d7224 */ /* 0x000fe400078e0005 */
[----:B------:R-:W2:Y:S04]  /*a47e0*/  LDL.LU.64 R4, [R1+0x6430] ;  /* 0x0064300001047983 */ /* 0x000ea80000300a00 */
[----:B------:R-:W-:-:S14]  /*a47f0*/  STL.64 [R1+0x8], R14 ;  /* 0x0000080e01007387 */ /* 0x000fdc0000100a00 */
[----:B------:R-:W-:Y:S04]  /*a4800*/  STL.64 [R1+0x300], R24 ;  /* 0x0003001801007387 */ /* 0x000fe80000100a00 */
[----:B------:R-:W-:Y:S04]  /*a4810*/  STL.64 [R1+0x308], R26 ;  /* 0x0003081a01007387 */ /* 0x000fe80000100a00 */
[----:B------:R-:W0:Y:S02]  /*a4820*/  LDSM.16.M88.4 R24, [R0+UR4+0xe800] ;  /* 0x00e800040018783b */ /* 0x000e240008000200 */
[----:B0-----:R-:W-:-:S02]  /*a4830*/  IMAD.MOV.U32 R14, RZ, RZ, R24 ;  /* 0x000000ffff0e7224 */ /* 0x001fc400078e0018 */
[----:B------:R-:W-:Y:S01]  /*a4840*/  STL.64 [R1+0xd10], R24 ;  /* 0x000d101801007387 */ /* 0x000fe20000100a00 */
[----:B------:R-:W-:-:S03]  /*a4850*/  IMAD.MOV.U32 R15, RZ, RZ, R25 ;  /* 0x000000ffff0f7224 */ /* 0x000fc600078e0019 */
[----:B------:R0:W-:Y:S04]  /*a4860*/  STL.64 [R1+0xd18], R26 ;  /* 0x000d181a01007387 */ /* 0x0001e80000100a00 */
[----:B0-----:R-:W2:Y:S04]  /*a4870*/  LDL.LU.64 R26, [R1+0x6428] ;  /* 0x00642800011a7983 */ /* 0x001ea80000300a00 */
[----:B------:R-:W2:Y:S01]  /*a4880*/  LDL.LU.64 R24, [R1+0x6420] ;  /* 0x0064200001187983 */ /* 0x000ea20000300a00 */
[----:B---3--:R-:W-:Y:S02]  /*a4890*/  F2FP.F16.E5M2.UNPACK_B R6, R6 ;  /* 0x00000006ff06723e */ /* 0x008fe400020004ff */
[----:B------:R-:W-:-:S05]  /*a48a0*/  F2FP.F16.E5M2.UNPACK_B R7, R7 ;  /* 0x00000007ff07723e */ /* 0x000fca00020004ff */
[----:B------:R-:W-:Y:S04]  /*a48b0*/  STL.64 [R1], R6 ;  /* 0x0000000601007387 */ /* 0x000fe80000100a00 */
[----:B------:R-:W-:Y:S04]  /*a48c0*/  STL.64 [R1+0x63b8], R14 ;  /* 0x0063b80e01007387 */ /* 0x000fe80000100a00 */
[----:B------:R-:W-:Y:S04]  /*a48d0*/  STL.64 [R1+0x63b0], R12 ;  /* 0x0063b00c01007387 */ /* 0x000fe80000100a00 */
[----:B------:R-:W0:Y:S01]  /*a48e0*/  LDSM.16.M88.4 R12, [R0+UR4+0xf000] ;  /* 0x00f00004000c783b */ /* 0x000e220008000200 */
[----:B------:R-:W-:Y:S01]  /*a48f0*/  HMMA.16816.F32 R8, R16, R6, R8 ;  /* 0x000000061008723c */ /* 0x000fe20000001808 */
[----:B0-----:R-:W-:-:S02]  /*a4900*/  IMAD.MOV.U32 R20, RZ, RZ, R12 ;  /* 0x000000ffff147224 */ /* 0x001fc400078e000c */
[----:B------:R-:W-:Y:S01]  /*a4910*/  IMAD.MOV.U32 R21, RZ, RZ, R13 ;  /* 0x000000ffff157224 */ /* 0x000fe200078e000d */
[----:B------:R-:W-:Y:S04]  /*a4920*/  STL.64 [R1+0xe70], R12 ;  /* 0x000e700c01007387 */ /* 0x000fe80000100a00 */
[----:B------:R-:W-:Y:S04]  /*a4930*/  STL.64 [R1+0xe78], R14 ;  /* 0x000e780e01007387 */ /* 0x000fe80000100a00 */
[----:B----4-:R-:W-:Y:S04]  /*a4940*/  STL.64 [R1+0x63f8], R22 ;  /* 0x0063f81601007387 */ /* 0x010fe80000100a00 */
[----:B------:R0:W-:Y:S04]  /*a4950*/  STL.64 [R1+0x63f0], R20 ;  /* 0x0063f01401007387 */ /* 0x0001e80000100a00 */
[----:B------:R-:W-:Y:S04]  /*a4960*/  STL.64 [R1+0x6418], R18 ;  /* 0x0064181201007387 */ /* 0x000fe80000100a00 */
[----:B------:R-:W-:Y:S04]  /*a4970*/  STL.64 [R1+0x6410], R16 ;  /* 0x0064101001007387 */ /* 0x000fe80000100a00 */
[----:B------:R-:W-:Y:S04]  /*a4980*/  STL.64 [R1+0x320], R8 ;  /* 0x0003200801007387 */ /* 0x000fe80000100a00 */
[----:B------:R-:W-:Y:S04]  /*a4990*/  STL.64 [R1+0x328], R10 ;  /* 0x0003280a01007387 */ /* 0x000fe80000100a00 */
[----:B------:R-:W1:Y:S04]  /*a49a0*/  LDSM.16.M88.4 R16, [R0+UR4+0xf800] ;  /* 0x00f800040010783b */ /* 0x000e680008000200 */
        /* <DEDUP_REMOVED lines=19> */
[----:B------:R-:W2:Y:S04]  /*a4ae0*/  LDL.LU R11, [R1+0x47c] ;  /* 0x00047c00010b7983 */ /* 0x000ea80000300800 */
[----:B------:R-:W4:Y:S04]  /*a4af0*/  LDL.LU R12, [R1+0x500] ;  /* 0x00050000010c7983 */ /* 0x000f280000300800 */
[----:B------:R-:W4:Y:S04]  /*a4b00*/  LDL.LU R13, [R1+0x504] ;  /* 0x00050400010d7983 */ /* 0x000f280000300800 */
[----:B------:R-:W3:Y:S04]  /*a4b10*/  LDL.LU R14, [R1+0x508] ;  /* 0x00050800010e7983 */ /* 0x000ee80000300800 */
[----:B------:R-:W3:Y:S01]  /*a4b20*/  LDL.LU R15, [R1+0x50c] ;  /* 0x00050c00010f7983 */ /* 0x000ee20000300800 */
[----:B------:R-:W-:-:S02]  /*a4b30*/  F2FP.F16.E5M2.UNPACK_B R28, R27 ;  /* 0x0000001bff1c723e */ /* 0x000fc400020004ff */
[----:B------:R-:W-:Y:S02]  /*a4b40*/  F2FP.F16.E5M2.UNPACK_B R29, R26 ;  /* 0x0000001aff1d723e */ /* 0x000fe400020004ff */
[----:B------:R-:W-:Y:S02]  /*a4b50*/  F2FP.F16.E5M2.UNPACK_B R27, R4 ;  /* 0x00000004ff1b723e */ /* 0x000fe400020004ff */
[----:B------:R-:W-:Y:S01]  /*a4b60*/  F2FP.F16.E5M2.UNPACK_B R26, R5 ;  /* 0x00000005ff1a723e */ /* 0x000fe200020004ff */
[----:B-1----:R-:W-:Y:S01]  /*a4b70*/  IMAD.MOV.U32 R0, RZ, RZ, R17 ;  /* 0x000000ffff007224 */ /* 0x002fe200078e0011 */
[----:B---3--:R-:W-:Y:S04]  /*a4b80*/  STL.64 [R1+0x63c8], R14 ;  /* 0x0063c80e01007387 */ /* 0x008fe80000100a00 */
[----:B----4-:R0:W-:Y:S04]  /*a4b90*/  STL.64 [R1+0x63c0], R12 ;  /* 0x0063c00c01007387 */ /* 0x0101e80000100a00 */
        /* <DEDUP_REMOVED lines=20> */
[C---:B------:R-:W-:Y:S06]  /*a4ce0*/  HMMA.16816.F32 R8, R16.reuse, R24, R8 ;  /* 0x000000181008723c */ /* 0x040fec0000001808 */
[----:B--2---:R-:W-:-:S15]  /*a4cf0*/  HMMA.16816.F32 R20, R16, R26, R20 ;  /* 0x0000001a1014723c */ /* 0x004fde0000001814 */
[----:B------:R-:W-:-:S08]  /*a4d00*/  NOP ;  /* 0x0000000000007918 */ /* 0x000fd00000000000 */
[----:B------:R-:W-:Y:S04]  /*a4d10*/  STL.64 [R1+0x350], R20 ;  /* 0x0003501401007387 */ /* 0x000fe80000100a00 */
[----:B------:R0:W-:Y:S04]  /*a4d20*/  STL.64 [R1+0x358], R22 ;  /* 0x0003581601007387 */ /* 0x0001e80000100a00 */
[----:B0-----:R-:W2:Y:S04]  /*a4d30*/  LDL.LU.64 R22, [R1+0x63f8] ;  /* 0x0063f80001167983 */ /* 0x001ea80000300a00 */
[----:B------:R-:W4:Y:S04]  /*a4d40*/  LDL.LU.64 R20, [R1+0x63f0] ;  /* 0x0063f00001147983 */ /* 0x000f280000300a00 */
[----:B------:R-:W-:Y:S04]  /*a4d50*/  STL.64 [R1+0x370], R8 ;  /* 0x0003700801007387 */ /* 0x000fe80000100a00 */
[----:B------:R0:W-:Y:S04]  /*a4d60*/  STL.64 [R1+0x378], R10 ;  /* 0x0003780a01007387 */ /* 0x0001e80000100a00 */
[----:B0-----:R-:W4:Y:S04]  /*a4d70*/  LDL.LU.64 R10, [R1+0x63e8] ;  /* 0x0063e800010a7983 */ /* 0x001f280000300a00 */
[----:B------:R-:W4:Y:S01]  /*a4d80*/  LDL.LU.64 R8, [R1+0x63e0] ;  /* 0x0063e00001087983 */ /* 0x000f220000300a00 */
[----:B------:R-:W-:-:S02]  /*a4d90*/  F2FP.F16.E5M2.UNPACK_B R2, R2 ;  /* 0x00000002ff02723e */ /* 0x000fc400020004ff */
[----:B------:R-:W-:-:S07]  /*a4da0*/  F2FP.F16.E5M2.UNPACK_B R3, R3 ;  /* 0x00000003ff03723e */ /* 0x000fce00020004ff */
[----:B---3--:R-:W-:Y:S01]  /*a4db0*/  HMMA.16816.F32 R12, R16, R2, R12 ;  /* 0x00000002100c723c */ /* 0x008fe2000000180c */
[----:B------:R0:W-:Y:S04]  /*a4dc0*/  STL.64 [R1+0x61d8], R26 ;  /* 0x0061d81a01007387 */ /* 0x0001e80000100a00 */
[----:B0-----:R-:W3:Y:S04]  /*a4dd0*/  LDL.LU R26, [R1+0x19f4] ;  /* 0x0019f400011a7983 */ /* 0x001ee80000300800 */
[----:B------:R-:W3:Y:S04]  /*a4de0*/  LDL.LU R27, [R1+0x19fc] ;  /* 0x0019fc00011b7983 */ /* 0x000ee80000300800 */
[----:B------:R0:W-:Y:S04]  /*a4df0*/  STL.64 [R1+0x61d0], R24 ;  /* 0x0061d01801007387 */ /* 0x0001e80000100a00 */
[----:B0-----:R-:W3:Y:S04]  /*a4e00*/  LDL.LU R24, [R1+0x19e4] ;  /* 0x0019e40001187983 */ /* 0x001ee80000300800 */
[----:B------:R-:W3:Y:S01]  /*a4e10*/  LDL.LU R25, [R1+0x19ec] ;  /* 0x0019ec0001197983 */ /* 0x000ee20000300800 */
[----:B--2---:R-:W-:-:S02]  /*a4e20*/  F2FP.F16.E5M2.UNPACK_B R22, R22 ;  /* 0x00000016ff16723e */ /* 0x004fc400020004ff */
[----:B------:R-:W-:-:S07]  /*a4e30*/  F2FP.F16.E5M2.UNPACK_B R23, R23 ;  /* 0x00000017ff17723e */ /* 0x000fce00020004ff */
        /* <DEDUP_REMOVED lines=14> */
[----:B0-----:R-:W3:Y:S04]  /*a4f20*/  LDL.LU.64 R14, [R1+0x63c8] ;  /* 0x0063c800010e7983 */ /* 0x001ee80000300a00 */
[----:B------:R-:W3:Y:S01]  /*a4f30*/  LDL.LU.64 R12, [R1+0x63c0] ;  /* 0x0063c000010c7983 */ /* 0x000ee20000300a00 */
[----:B----4-:R-:W-:-:S02]  /*a4f40*/  F2FP.F16.E5M2.UNPACK_B R8, R8 ;  /* 0x00000008ff08723e */ /* 0x010fc400020004ff */
[----:B------:R-:W-:Y:S02]  /*a4f50*/  F2FP.F16.E5M2.UNPACK_B R9, R9 ;  /* 0x00000009ff09723e */ /* 0x000fe400020004ff */
[----:B--2---:R-:W-:Y:S02]  /*a4f60*/  F2FP.F16.E5M2.UNPACK_B R10, R10 ;  /* 0x0000000aff0a723e */ /* 0x004fe400020004ff */
[----:B------:R-:W-:-:S07]  /*a4f70*/  F2FP.F16.E5M2.UNPACK_B R11, R11 ;  /* 0x0000000bff0b723e */ /* 0x000fce00020004ff */
[C---:B---3--:R-:W-:Y:S06]  /*a4f80*/  HMMA.16816.F32 R20, R16.reuse, R10, R20 ;  /* 0x0000000a1014723c */ /* 0x048fec0000001814 */
[----:B------:R-:W-:-:S15]  /*a4f90*/  HMMA.16816.F32 R12, R16, R8, R12 ;  /* 0x00000008100c723c */ /* 0x000fde000000180c */
[----:B------:R-:W-:-:S08]  /*a4fa0*/  NOP ;  /* 0x0000000000007918 */ /* 0x000fd00000000000 */
[----:B------:R-:W-:Y:S04]  /*a4fb0*/  STL.64 [R1+0x3d0], R12 ;  /* 0x0003d00c01007387 */ /* 0x000fe80000100a00 */
[----:B------:R0:W-:Y:S04]  /*a4fc0*/  STL.64 [R1+0x3d8], R14 ;  /* 0x0003d80e01007387 */ /* 0x0001e80000100a00 */
[----:B0-----:R-:W2:Y:S04]  /*a4fd0*/  LDL.LU.64 R14, [R1+0x63b8] ;  /* 0x0063b800010e7983 */ /* 0x001ea80000300a00 */
[----:B------:R-:W3:Y:S04]  /*a4fe0*/  LDL.LU.64 R12, [R1+0x63b0] ;  /* 0x0063b000010c7983 */ /* 0x000ee80000300a00 */
[----:B------:R-:W-:Y:S04]  /*a4ff0*/  STL.64 [R1+0x6198], R10 ;  /* 0x0061980a01007387 */ /* 0x000fe80000100a00 */
[----:B------:R0:W-:Y:S04]  /*a5000*/  STL.64 [R1+0x6190], R8 ;  /* 0x0061900801007387 */ /* 0x0001e80000100a00 */
[----:B------:R-:W-:Y:S04]  /*a5010*/  STL.64 [R1+0x3f0], R20 ;  /* 0x0003f01401007387 */ /* 0x000fe80000100a00 */
[----:B------:R-:W-:Y:S04]  /*a5020*/  STL.64 [R1+0x3f8], R22 ;  /* 0x0003f81601007387 */ /* 0x000fe80000100a00 */
[----:B0-----:R-:W4:Y:S04]  /*a5030*/  LDL.LU R8, [R1+0x9f0] ;  /* 0x0009f00001087983 */ /* 0x001f280000300800 */
[----:B------:R-:W4:Y:S04]  /*a5040*/  LDL.LU R9, [R1+0x9f4] ;  /* 0x0009f40001097983 */ /* 0x000f280000300800 */
[----:B------:R-:W2:Y:S04]  /*a5050*/  LDL.LU R10, [R1+0x9f8] ;  /* 0x0009f800010a7983 */ /* 0x000ea80000300800 */
[----:B------:R-:W2:Y:S01]  /*a5060*/  LDL.LU R11, [R1+0x9fc] ;  /* 0x0009fc00010b7983 */ /* 0x000ea20000300800 */
[----:B------:R-:W-:-:S02]  /*a5070*/  IMAD R4, R4, 0x100, R24 ;  /* 0x0000010004047824 */ /* 0x000fc400078e0218 */
[----:B------:R-:W-:Y:S01]  /*a5080*/  IMAD R5, R5, 0x100, R25 ;  /* 0x0000010005057824 */ /* 0x000fe200078e0219 */
[----:B--2---:R-:W-:Y:S04]  /*a5090*/  STL.64 [R1+0x6328], R10 ;  /* 0x0063280a01007387 */ /* 0x004fe80000100a00 */
[----:B----4-:R0:W-:Y:S04]  /*a50a0*/  STL.64 [R1+0x6320], R8 ;  /* 0x0063200801007387 */ /* 0x0101e80000100a00 */
[----:B------:R-:W2:Y:S04]  /*a50b0*/  LDL R24, [R1+0x80] ;  /* 0x0000800001187983 */ /* 0x000ea80000100800 */
[----:B------:R-:W2:Y:S04]  /*a50c0*/  LDL R25, [R1+0x84] ;  /* 0x0000840001197983 */ /* 0x000ea80000100800 */
[----:B0-----:R-:W4:Y:S04]  /*a50d0*/  LDL.LU R8, [R1+0xa30] ;  /* 0x000a300001087983 */ /* 0x001f280000300800 */
[----:B------:R-:W4:Y:S04]  /*a50e0*/  LDL.LU R9, [R1+0xa34] ;  /* 0x000a340001097983 */ /* 0x000f280000300800 */
[----:B------:R-:W3:Y:S04]  /*a50f0*/  LDL.LU R10, [R1+0xa38] ;  /* 0x000a3800010a7983 */ /* 0x000ee80000300800 */
[----:B------:R-:W3:Y:S04]  /*a5100*/  LDL.LU R11, [R1+0xa3c] ;  /* 0x000a3c00010b7983 */ /* 0x000ee80000300800 */
[----:B---3--:R0:W-:Y:S04]  /*a5110*/  STL.64 [R1+0x6338], R10 ;  /* 0x0063380a01007387 */ /* 0x0081e80000100a00 */
[----:B0-----:R-:W3:Y:S04]  /*a5120*/  LDL R10, [R1+0x90] ;  /* 0x00009000010a7983 */ /* 0x001ee80000100800 */
[----:B------:R-:W3:Y:S04]  /*a5130*/  LDL R11, [R1+0x94] ;  /* 0x00009400010b7983 */ /* 0x000ee80000100800 */
[----:B----4-:R0:W-:Y:S04]  /*a5140*/  STL.64 [R1+0x6330], R8 ;  /* 0x0063300801007387 */ /* 0x0101e80000100a00 */
[----:B0-----:R-:W4:Y:S01]  /*a5150*/  LDL.64 R8, [R1+0x98] ;  /* 0x0000980001087983 */ /* 0x001f220000100a00 */
[----:B------:R-:W-:-:S02]  /*a5160*/  IMAD R6, R6, 0x100, R26 ;  /* 0x0000010006067824 */ /* 0x000fc400078e021a */
[----:B------:R-:W-:Y:S01]  /*a5170*/  IMAD R7, R7, 0x100, R27 ;  /* 0x0000010007077824 */ /* 0x000fe200078e021b */
[----:B---3--:R-:W-:Y:S04]  /*a5180*/  STL.64 [R1+0x6368], R10 ;  /* 0x0063680a01007387 */ /* 0x008fe80000100a00 */
[----:B----4-:R-:W-:Y:S04]  /*a5190*/  STL.64 [R1+0x6360], R8 ;  /* 0x0063600801007387 */ /* 0x010fe80000100a00 */
[----:B------:R-:W3:Y:S04]  /*a51a0*/  LDL.64 R26, [R1+0x78] ;  /* 0x00007800011a7983 */ /* 0x000ee80000100a00 */
        /* <DEDUP_REMOVED lines=10> */
[----:B------:R-:W4:Y:S04]  /*a5250*/  LDL R10, [R1+0xa8] ;  /* 0x0000a800010a7983 */ /* 0x000f280000100800 */
        /* <DEDUP_REMOVED lines=20> */
[----:B------:R-:W-:-:S02]  /*a53a0*/  F2FP.F16.E5M2.UNPACK_B R12, R12 ;  /* 0x0000000cff0c723e */ /* 0x000fc400020004ff */
[----:B------:R-:W-:Y:S01]  /*a53b0*/  F2FP.F16.E5M2.UNPACK_B R13, R13 ;  /* 0x0000000dff0d723e */ /* 0x000fe200020004ff */
[----:B---3--:R-:W-:Y:S04]  /*a53c0*/  STL.64 [R1+0x6398], R26 ;  /* 0x0063981a01007387 */ /* 0x008fe80000100a00 */
[----:B--2---:R0:W-:Y:S04]  /*a53d0*/  STL.64 [R1+0x6390], R24 ;  /* 0x0063901801007387 */ /* 0x0041e80000100a00 */
[----:B0-----:R-:W2:Y:S04]  /*a53e0*/  LDL.LU R24, [R1+0xad0] ;  /* 0x000ad00001187983 */ /* 0x001ea80000300800 */
[----:B------:R-:W2:Y:S04]  /*a53f0*/  LDL.LU R25, [R1+0xad4] ;  /* 0x000ad40001197983 */ /* 0x000ea80000300800 */
[----:B------:R-:W2:Y:S04]  /*a5400*/  LDL.LU R26, [R1+0xad8] ;  /* 0x000ad800011a7983 */ /* 0x000ea80000300800 */
[----:B------:R-:W2:Y:S01]  /*a5410*/  LDL.LU R27, [R1+0xadc] ;  /* 0x000adc00011b7983 */ /* 0x000ea20000300800 */
[----:B------:R-:W-:-:S02]  /*a5420*/  F2FP.F16.E5M2.UNPACK_B R14, R14 ;  /* 0x0000000eff0e723e */ /* 0x000fc400020004ff */
[----:B------:R-:W-:Y:S01]  /*a5430*/  F2FP.F16.E5M2.UNPACK_B R15, R15 ;  /* 0x0000000fff0f723e */ /* 0x000fe200020004ff */
[----:B----4-:R-:W-:-:S15]  /*a5440*/  HMMA.16816.F32 R20, R16, R12, R20 ;  /* 0x0000000c1014723c */ /* 0x010fde0000001814 */
[----:B------:R-:W-:-:S08]  /*a5450*/  NOP ;  /* 0x0000000000007918 */ /* 0x000fd00000000000 */
[----:B------:R-:W-:Y:S04]  /*a5460*/  STL.64 [R1+0x410], R20 ;  /* 0x0004101401007387 */ /* 0x000fe80000100a00 */
[----:B------:R0:W-:Y:S04]  /*a5470*/  STL.64 [R1+0x418], R22 ;  /* 0x0004181601007387 */ /* 0x0001e80000100a00 */
[----:B0-----:R-:W3:Y:S04]  /*a5480*/  LDL.LU.64 R22, [R1+0x63a8] ;  /* 0x0063a80001167983 */ /* 0x001ee80000300a00 */
        /* <DEDUP_REMOVED lines=9> */
[----:B----4-:R-:W-:-:S02]  /*a5520*/  F2FP.F16.E5M2.UNPACK_B R20, R20 ;  /* 0x00000014ff14723e */ /* 0x010fc400020004ff */
[----:B------:R-:W-:Y:S02]  /*a5530*/  F2FP.F16.E5M2.UNPACK_B R21, R21 ;  /* 0x00000015ff15723e */ /* 0x000fe400020004ff */
[----:B------:R-:W-:Y:S01]  /*a5540*/  F2FP.F16.E5M2.UNPACK_B R8, R9 ;  /* 0x00000009ff08723e */ /* 0x000fe200020004ff */
[----:B------:R0:W-:Y:S01]  /*a5550*/  STL [R1+0x6184], R14 ;  /* 0x0061840e01007387 */ /* 0x0001e20000100800 */
[----:B------:R-:W-:-:S03]  /*a5560*/  F2FP.F16.E5M2.UNPACK_B R9, R0 ;  /* 0x00000000ff09723e */ /* 0x000fc600020004ff */
[----:B------:R-:W-:Y:S04]  /*a5570*/  STL [R1+0xa0], R8 ;  /* 0x0000a00801007387 */ /* 0x000fe80000100800 */
[----:B------:R1:W-:Y:S04]  /*a5580*/  STL [R1+0x6180], R15 ;  /* 0x0061800f01007387 */ /* 0x0003e80000100800 */
[----:B------:R-:W4:Y:S04]  /*a5590*/  LDL.LU R12, [R1+0x7e0] ;  /* 0x0007e000010c7983 */ /* 0x000f280000300800 */
[----:B------:R-:W4:Y:S04]  /*a55a0*/  LDL.LU R13, [R1+0x7e4] ;  /* 0x0007e400010d7983 */ /* 0x000f280000300800 */
[----:B0-----:R-:W4:Y:S04]  /*a55b0*/  LDL.LU R14, [R1+0x7e8] ;  /* 0x0007e800010e7983 */ /* 0x001f280000300800 */
[----:B-1----:R-:W4:Y:S04]  /*a55c0*/  LDL.LU R15, [R1+0x7ec] ;  /* 0x0007ec00010f7983 */ /* 0x002f280000300800 */
        /* <DEDUP_REMOVED lines=8> */
[----:B------:R-:W-:Y:S02]  /*a5650*/  F2FP.F16.E5M2.UNPACK_B R5, R5 ;  /* 0x00000005ff05723e */ /* 0x000fe400020004ff */
[----:B------:R-:W-:Y:S02]  /*a5660*/  F2FP.F16.E5M2.UNPACK_B R6, R6 ;  /* 0x00000006ff06723e */ /* 0x000fe400020004ff */
[----:B------:R-:W-:Y:S01]  /*a5670*/  F2FP.F16.E5M2.UNPACK_B R7, R7 ;  /* 0x00000007ff07723e */ /* 0x000fe200020004ff */
[----:B----4-:R-:W-:Y:S07]  /*a5680*/  HMMA.16816.F32 R16, R16, R8, R12 ;  /* 0x000000081010723c */ /* 0x010fee000000180c */
[----:B------:R-:W-:-:S02]  /*a5690*/  IMAD.MOV.U32 R15, RZ, RZ, R8 ;  /* 0x000000ffff0f7224 */ /* 0x000fc400078e0008 */
[----:B------:R-:W-:Y:S01]  /*a56a0*/  IMAD.MOV.U32 R12, RZ, RZ, R9 ;  /* 0x000000ffff0c7224 */ /* 0x000fe200078e0009 */
[----:B---3--:R-:W-:Y:S04]  /*a56b0*/  STL.64 [R1+0x61b8], R22 ;  /* 0x0061b81601007387 */ /* 0x008fe80000100a00 */
[----:B------:R0:W-:Y:S04]  /*a56c0*/  STL.64 [R1+0x61b0], R20 ;  /* 0x0061b01401007387 */ /* 0x0001e80000100a00 */
[----:B0-----:R-:W3:Y:S04]  /*a56d0*/  LDL.LU R20, [R1+0xa10] ;  /* 0x000a100001147983 */ /* 0x001ee80000300800 */
[----:B------:R-:W3:Y:S04]  /*a56e0*/  LDL.LU R21, [R1+0xa14] ;  /* 0x000a140001157983 */ /* 0x000ee80000300800 */
[----:B------:R-:W3:Y:S04]  /*a56f0*/  LDL.LU R22, [R1+0xa18] ;  /* 0x000a180001167983 */ /* 0x000ee80000300800 */
[----:B------:R-:W3:Y:S04]  /*a5700*/  LDL.LU R23, [R1+0xa1c] ;  /* 0x000a1c0001177983 */ /* 0x000ee80000300800 */
[----:B------:R-:W-:Y:S04]  /*a5710*/  STL.64 [R1+0x430], R16 ;  /* 0x0004301001007387 */ /* 0x000fe80000100a00 */
[----:B------:R0:W-:Y:S04]  /*a5720*/  STL.64 [R1+0x438], R18 ;  /* 0x0004381201007387 */ /* 0x0001e80000100a00 */
[----:B0-----:R-:W4:Y:S04]  /*a5730*/  LDL.64 R18, [R1+0x88] ;  /* 0x0000880001127983 */ /* 0x001f280000100a00 */
[----:B------:R-:W-:Y:S01]  /*a5740*/  STL [R1+0x6188], R15 ;  /* 0x0061880f01007387 */ /* 0x000fe20000100800 */
        /* <DEDUP_REMOVED lines=16> */
[----:B---3--:R-:W-:Y:S01]  /*a5850*/  HMMA.16816.F32 R8, R4, R10, R24 ;  /* 0x0000000a0408723c */ /* 0x008fe20000001818 */
[----:B------:R-:W2:Y:S04]  /*a5860*/  LDL.LU.64 R26, [R1+0x6348] ;  /* 0x00634800011a7983 */ /* 0x000ea80000300a00 */
[----:B------:R-:W3:-:S15]  /*a5870*/  LDL.LU.64 R24, [R1+0x6340] ;  /* 0x0063400001187983 */ /* 0x000ede0000300a00 */
[----:B------:R-:W-:-:S03]  /*a5880*/  NOP ;  /* 0x0000000000007918 */ /* 0x000fc60000000000 */
        /* <DEDUP_REMOVED lines=9> */
[----:B------:R-:W4:Y:S01]  /*a5920*/  LDL.LU.64 R8, [R1+0x6320] ;  /* 0x0063200001087983 */ /* 0x000f220000300a00 */
[----:B------:R-:W-:-:S02]  /*a5930*/  IMAD.MOV.U32 R17, RZ, RZ, R18 ;  /* 0x000000ffff117224 */ /* 0x000fc400078e0012 */
[----:B------:R-:W-:-:S05]  /*a5940*/  IMAD.MOV.U32 R16, RZ, RZ, R19 ;  /* 0x000000ffff107224 */ /* 0x000fca00078e0013 */
[----:B------:R3:W-:Y:S02]  /*a5950*/  STL.64 [R1+0x6218], R16 ;  /* 0x0062181001007387 */ /* 0x0007e40000100a00 */
[----:B---3--:R-:W-:Y:S01]  /*a5960*/  HMMA.16816.F32 R16, R4, R24, R20 ;  /* 0x000000180410723c */ /* 0x008fe20000001814 */
[----:B--2---:R-:W-:Y:S02]  /*a5970*/  IMAD.MOV.U32 R15, RZ, RZ, R26 ;  /* 0x000000ffff0f7224 */ /* 0x004fe400078e001a */
[----:B------:R-:W-:-:S15]  /*a5980*/  IMAD.MOV.U32 R14, RZ, RZ, R27 ;  /* 0x000000ffff0e7224 */ /* 0x000fde00078e001b */
[----:B------:R-:W-:-:S05]  /*a5990*/  NOP ;  /* 0x0000000000007918 */ /* 0x000fca0000000000 */
[----:B------:R-:W-:Y:S04]  /*a59a0*/  STL.64 [R1+0xa20], R16 ;  /* 0x000a201001007387 */ /* 0x000fe80000100a00 */
[----:B------:R-:W-:Y:S01]  /*a59b0*/  STL.64 [R1+0xa28], R18 ;  /* 0x000a281201007387 */ /* 0x000fe20000100a00 */
[----:B----4-:R-:W-:-:S15]  /*a59c0*/  HMMA.16816.F32 R8, R4, R26, R8 ;  /* 0x0000001a0408723c */ /* 0x010fde0000001808 */
[----:B------:R-:W-:-:S08]  /*a59d0*/  NOP ;  /* 0x0000000000007918 */ /* 0x000fd00000000000 */
[----:B------:R-:W-:Y:S04]  /*a59e0*/  STL.64 [R1+0xa10], R8 ;  /* 0x000a100801007387 */ /* 0x000fe80000100a00 */
[----:B------:R-:W-:Y:S04]  /*a59f0*/  STL.64 [R1+0xa18], R10 ;  /* 0x000a180a01007387 */ /* 0x000fe80000100a00 */
[----:B------:R-:W2:Y:S04]  /*a5a00*/  LDL.LU R20, [R1+0x870] ;  /* 0x0008700001147983 */ /* 0x000ea80000300800 */
        /* <DEDUP_REMOVED lines=8> */
[----:B0-----:R-:W2:Y:S04]  /*a5a90*/  LDL R26, [R1] ;  /* 0x00000000011a7983 */ /* 0x001ea80000100800 */
        /* <DEDUP_REMOVED lines=11> */
[----:B----4-:R0:W-:Y:S04]  /*a5b50*/  STL.64 [R1+0x6220], R24 ;  /* 0x0062201801007387 */ /* 0x0101e80000100a00 */
[----:B------:R-:W4:Y:S04]  /*a5b60*/  LDL R18, [R1+0x10] ;  /* 0x0000100001127983 */ /* 0x000f280000100800 */
[----:B------:R-:W4:Y:S04]  /*a5b70*/  LDL R19, [R1+0x14] ;  /* 0x0000140001137983 */ /* 0x000f280000100800 */
[----:B----4-:R-:W-:Y:S04]  /*a5b80*/  STL.64 [R1+0x6228], R18 ;  /* 0x0062281201007387 */ /* 0x010fe80000100a00 */
[----:B0-----:R-:W4:Y:S04]  /*a5b90*/  LDL.LU R24, [R1+0x8d0] ;  /* 0x0008d00001187983 */ /* 0x001f280000300800 */
[----:B------:R-:W4:Y:S04]  /*a5ba0*/  LDL.LU R25, [R1+0x8d4] ;  /* 0x0008d40001197983 */ /* 0x000f280000300800 */
[----:B------:R-:W2:Y:S04]  /*a5bb0*/  LDL.LU R26, [R1+0x8d8] ;  /* 0x0008d800011a7983 */ /* 0x000ea80000300800 */
[----:B------:R-:W2:Y:S04]  /*a5bc0*/  LDL.LU R27, [R1+0x8dc] ;  /* 0x0008dc00011b7983 */ /* 0x000ea80000300800 */
[----:B--2---:R-:W-:Y:S04]  /*a5bd0*/  STL.64 [R1+0x6238], R26 ;  /* 0x0062381a01007387 */ /* 0x004fe80000100a00 */
[----:B----4-:R0:W-:Y:S04]  /*a5be0*/  STL.64 [R1+0x6230], R24 ;  /* 0x0062301801007387 */ /* 0x0101e80000100a00 */
[----:B------:R-:W2:Y:S04]  /*a5bf0*/  LDL R16, [R1+0x18] ;  /* 0x0000180001107983 */ /* 0x000ea80000100800 */
[----:B------:R-:W2:Y:S04]  /*a5c00*/  LDL R17, [R1+0x1c] ;  /* 0x00001c0001117983 */ /* 0x000ea80000100800 */
[----:B--2---:R-:W-:Y:S04]  /*a5c10*/  STL.64 [R1+0x6240], R16 ;  /* 0x0062401001007387 */ /* 0x004fe80000100a00 */
        /* <DEDUP_REMOVED lines=26> */
[----:B-1----:R-:W4:Y:S04]  /*a5dc0*/  LDL R16, [R1+0x38] ;  /* 0x0000380001107983 */ /* 0x002f280000100800 */
[----:B------:R-:W4:Y:S04]  /*a5dd0*/  LDL R17, [R1+0x3c] ;  /* 0x00003c0001117983 */ /* 0x000f280000100800 */
[----:B--2---:R1:W-:Y:S04]  /*a5de0*/  STL.64 [R1+0x6288], R18 ;  /* 0x0062881201007387 */ /* 0x0043e80000100a00 */
[----:B----4-:R-:W-:Y:S04]  /*a5df0*/  STL.64 [R1+0x62a0], R16 ;  /* 0x0062a01001007387 */ /* 0x010fe80000100a00 */
[----:B0-----:R-:W2:Y:S04]  /*a5e00*/  LDL.LU R24, [R1+0x920] ;  /* 0x0009200001187983 */ /* 0x001ea80000300800 */
[----:B------:R-:W2:Y:S04]  /*a5e10*/  LDL.LU R25, [R1+0x924] ;  /* 0x0009240001197983 */ /* 0x000ea80000300800 */
[----:B------:R-:W4:Y:S04]  /*a5e20*/  LDL.LU R26, [R1+0x928] ;  /* 0x00092800011a7983 */ /* 0x000f280000300800 */
[----:B------:R-:W4:Y:S04]  /*a5e30*/  LDL.LU R27, [R1+0x92c] ;  /* 0x00092c00011b7983 */ /* 0x000f280000300800 */
[----:B-1----:R-:W3:Y:S04]  /*a5e40*/  LDL R18, [R1+0x40] ;  /* 0x0000400001127983 */ /* 0x002ee80000100800 */
[----:B------:R-:W3:Y:S04]  /*a5e50*/  LDL R19, [R1+0x44] ;  /* 0x0000440001137983 */ /* 0x000ee80000100800 */
[----:B---3--:R-:W-:Y:S04]  /*a5e60*/  STL.64 [R1+0x62b8], R18 ;  /* 0x0062b81201007387 */ /* 0x008fe80000100a00 */
        /* <DEDUP_REMOVED lines=21> */
[----:B------:R-:W4:Y:S04]  /*a5fc0*/  LDL.LU R16, [R1+0x970] ;  /* 0x0009700001107983 */ /* 0x000f280000300800 */
[----:B------:R-:W4:Y:S04]  /*a5fd0*/  LDL.LU R17, [R1+0x974] ;  /* 0x0009740001117983 */ /* 0x000f280000300800 */
[----:B0-----:R-:W2:Y:S04]  /*a5fe0*/  LDL.LU R18, [R1+0x978] ;  /* 0x0009780001127983 */ /* 0x001ea80000300800 */
[----:B------:R-:W2:Y:S04]  /*a5ff0*/  LDL.LU R19, [R1+0x97c] ;  /* 0x00097c0001137983 */ /* 0x000ea80000300800 */
[----:B--2---:R-:W-:Y:S04]  /*a6000*/  STL.64 [R1+0x6300], R18 ;  /* 0x0063001201007387 */ /* 0x004fe80000100a00 */
[----:B----4-:R0:W-:Y:S04]  /*a6010*/  STL.64 [R1+0x62f8], R16 ;  /* 0x0062f81001007387 */ /* 0x0101e80000100a00 */
        /* <DEDUP_REMOVED lines=45> */
[----:B------:R-:W4:Y:S04]  /*a62f0*/  LDL.LU R14, [R1+0x9e8] ;  /* 0x0009e800010e7983 */ /* 0x000f280000300800 */
[----:B------:R-:W4:Y:S02]  /*a6300*/  LDL.LU R15, [R1+0x9ec] ;  /* 0x0009ec00010f7983 */ /* 0x000f240000300800 */
[C---:B----4-:R-:W-:Y:S06]  /*a6310*/  HMMA.16816.F32 R12, R4.reuse, R8, R12 ;  /* 0x00000008040c723c */ /* 0x050fec000000180c */
[----:B------:R-:W-:-:S15]  /*a6320*/  HMMA.16816.F32 R8, R4, R10, R16 ;  /* 0x0000000a0408723c */ /* 0x000fde0000001810 */
[----:B------:R-:W-:-:S02]  /*a6330*/  NOP ;  /* 0x0000000000007918 */ /* 0x000fc40000000000 */
[----:B------:R0:W-:Y:S04]  /*a6340*/  STL.64 [R1+0xa00], R12 ;  /* 0x000a000c01007387 */ /* 0x0001e80000100a00 */
[----:B------:R1:W-:Y:S04]  /*a6350*/  STL.64 [R1+0xa08], R14 ;  /* 0x000a080e01007387 */ /* 0x0003e80000100a00 */
[----:B0-----:R-:W4:Y:S04]  /*a6360*/  LDL.LU R12, [R1+0x860] ;  /* 0x00086000010c7983 */ /* 0x001f280000300800 */
[----:B------:R-:W4:Y:S04]  /*a6370*/  LDL.LU R13, [R1+0x864] ;  /* 0x00086400010d7983 */ /* 0x000f280000300800 */
[----:B-1----:R-:W4:Y:S04]  /*a6380*/  LDL.LU R14, [R1+0x868] ;  /* 0x00086800010e7983 */ /* 0x002f280000300800 */
[----:B------:R-:W4:Y:S04]  /*a6390*/  LDL.LU R15, [R1+0x86c] ;  /* 0x00086c00010f7983 */ /* 0x000f280000300800 */
[----:B------:R-:W3:Y:S04]  /*a63a0*/  LDL.LU.64 R18, [R1+0x6318] ;  /* 0x0063180001127983 */ /* 0x000ee80000300a00 */
[----:B------:R-:W3:Y:S04]  /*a63b0*/  LDL.LU.64 R16, [R1+0x6310] ;  /* 0x0063100001107983 */ /* 0x000ee80000300a00 */
        /* <DEDUP_REMOVED lines=11> */
[----:B------:R-:W3:-:S15]  /*a6470*/  LDL.LU.64 R18, [R1+0x62e8] ;  /* 0x0062e80001127983 */ /* 0x000ede0000300a00 */
[----:B------:R-:W-:-:S06]  /*a6480*/  NOP ;  /* 0x0000000000007918 */ /* 0x000fcc0000000000 */
[----:B------:R0:W-:Y:S04]  /*a6490*/  STL.64 [R1+0x9d0], R8 ;  /* 0x0009d00801007387 */ /* 0x0001e80000100a00 */
[----:B------:R1:W-:Y:S04]  /*a64a0*/  STL.64 [R1+0x9d8], R10 ;  /* 0x0009d80a01007387 */ /* 0x0003e80000100a00 */
[----:B0-----:R-:W4:Y:S04]  /*a64b0*/  LDL.LU R8, [R1+0x850] ;  /* 0x0008500001087983 */ /* 0x001f280000300800 */
[----:B------:R-:W4:Y:S04]  /*a64c0*/  LDL.LU R9, [R1+0x854] ;  /* 0x0008540001097983 */ /* 0x000f280000300800 */
[----:B-1----:R-:W4:Y:S04]  /*a64d0*/  LDL.LU R10, [R1+0x858] ;  /* 0x00085800010a7983 */ /* 0x002f280000300800 */
[----:B------:R-:W4:Y:S01]  /*a64e0*/  LDL.LU R11, [R1+0x85c] ;  /* 0x00085c00010b7983 */ /* 0x000f220000300800 */
        /* <DEDUP_REMOVED lines=83> */
[----:B0-----:R-:W2:Y:S04]  /*a6a20*/  LDL.LU.64 R26, [R1+0x61d8] ;  /* 0x0061d800011a7983 */ /* 0x001ea80000300a00 */
[----:B------:R-:W4:Y:S04]  /*a6a30*/  LDL.LU.64 R24, [R1+0x61d0] ;  /* 0x0061d00001187983 */ /* 0x000f280000300a00 */
[----:B------:R-:W-:Y:S01]  /*a6a40*/  STL.64 [R1+0x5fe0], R28 ;  /* 0x005fe01c01007387 */ /* 0x000fe20000100a00 */
[----:B--2---:R-:W-:-:S15]  /*a6a50*/  HMMA.16816.F32 R20, R4, R26, R20 ;  /* 0x0000001a0414723c */ /* 0x004fde0000001814 */
        /* <DEDUP_REMOVED lines=10> */
[----:B------:R-:W4:Y:S01]  /*a6b00*/  LDL.LU.64 R20, [R1+0x61b0] ;  /* 0x0061b00001147983 */ /* 0x000f220000300a00 */
[C---:B------:R-:W-:Y:S03]  /*a6b10*/  HMMA.16816.F32 R8, R4.reuse, R2, R8 ;  /* 0x000000020408723c */ /* 0x040fe60000001808 */
[----:B------:R-:W-:Y:S04]  /*a6b20*/  STL.64 [R1+0x5fd8], R26 ;  /* 0x005fd81a01007387 */ /* 0x000fe80000100a00 */
[----:B------:R0:W-:Y:S04]  /*a6b30*/  STL.64 [R1+0x5fd0], R24 ;  /* 0x005fd01801007387 */ /* 0x0001e80000100a00 */
[----:B0-----:R-:W3:Y:S04]  /*a6b40*/  LDL.LU R24, [R1+0x820] ;  /* 0x0008200001187983 */ /* 0x001ee80000300800 */
        /* <DEDUP_REMOVED lines=8> */
[----:B------:R-:W2:Y:S04]  /*a6bd0*/  LDL.LU.64 R12, [R1+0x61a0] ;  /* 0x0061a000010c7983 */ /* 0x000ea80000300a00 */
[----:B------:R-:W-:Y:S04]  /*a6be0*/  STL.64 [R1+0x6160], R22 ;  /* 0x0061601601007387 */ /* 0x000fe80000100a00 */
[----:B----4-:R0:W-:Y:S04]  /*a6bf0*/  STL.64 [R1+0x6158], R20 ;  /* 0x0061581401007387 */ /* 0x0101e80000100a00 */
[----:B0-----:R-:W4:Y:S04]  /*a6c00*/  LDL.LU R20, [R1+0x830] ;  /* 0x0008300001147983 */ /* 0x001f280000300800 */
[----:B------:R-:W4:Y:S04]  /*a6c10*/  LDL.LU R21, [R1+0x834] ;  /* 0x0008340001157983 */ /* 0x000f280000300800 */
[----:B------:R-:W4:Y:S04]  /*a6c20*/  LDL.LU R22, [R1+0x838] ;  /* 0x0008380001167983 */ /* 0x000f280000300800 */
[----:B------:R-:W4:Y:S04]  /*a6c30*/  LDL.LU R23, [R1+0x83c] ;  /* 0x00083c0001177983 */ /* 0x000f280000300800 */
[----:B------:R-:W-:Y:S04]  /*a6c40*/  STL.64 [R1+0x8d0], R8 ;  /* 0x0008d00801007387 */ /* 0x000fe80000100a00 */
[----:B------:R0:W-:Y:S04]  /*a6c50*/  STL.64 [R1+0x8d8], R10 ;  /* 0x0008d80a01007387 */ /* 0x0001e80000100a00 */
[----:B0-----:R-:W3:Y:S04]  /*a6c60*/  LDL.LU.64 R10, [R1+0x6198] ;  /* 0x00619800010a7983 */ /* 0x001ee80000300a00 */
[----:B------:R-:W4:Y:S04]  /*a6c70*/  LDL.LU.64 R8, [R1+0x6190] ;  /* 0x0061900001087983 */ /* 0x000f280000300a00 */
[----:B------:R-:W-:Y:S01]  /*a6c80*/  STL.64 [R1+0x6130], R2 ;  /* 0x0061300201007387 */ /* 0x000fe20000100a00 */
[----:B----4-:R-:W-:-:S15]  /*a6c90*/  HMMA.16816.F32 R20, R4, R8, R20 ;  /* 0x000000080414723c */ /* 0x010fde0000001814 */
[----:B------:R-:W-:-:S08]  /*a6ca0*/  NOP ;  /* 0x0000000000007918 */ /* 0x000fd00000000000 */
[----:B------:R-:W-:Y:S04]  /*a6cb0*/  STL.64 [R1+0x8c0], R20 ;  /* 0x0008c01401007387 */ /* 0x000fe80000100a00 */
[----:B------:R3:W-:Y:S02]  /*a6cc0*/  STL.64 [R1+0x8c8], R22 ;  /* 0x0008c81601007387 */ /* 0x0007e40000100a00 */
[----:B---3--:R-:W-:Y:S01]  /*a6cd0*/  HMMA.16816.F32 R20, R4, R10, R24 ;  /* 0x0000000a0414723c */ /* 0x008fe20000001818 */
[----:B--2---:R-:W-:Y:S02]  /*a6ce0*/  IMAD.MOV.U32 R28, RZ, RZ, R15 ;  /* 0x000000ffff1c7224 */ /* 0x004fe400078e000f */
[----:B------:R-:W2:Y:S01]  /*a6cf0*/  LDL.LU R15, [R1+0x6188] ;  /* 0x00618800010f7983 */ /* 0x000ea20000300800 */
[----:B------:R-:W-:-:S15]  /*a6d00*/  IMAD.MOV.U32 R29, RZ, RZ, R14 ;  /* 0x000000ffff1d7224 */ /* 0x000fde00078e000e */
[----:B------:R-:W-:-:S04]  /*a6d10*/  NOP ;  /* 0x0000000000007918 */ /* 0x000fc80000000000 */
[----:B------:R-:W-:Y:S04]  /*a6d20*/  STL.64 [R1+0x8b0], R20 ;  /* 0x0008b01401007387 */ /* 0x000fe80000100a00 */
[----:B------:R-:W-:Y:S04]  /*a6d30*/  STL.64 [R1+0x8b8], R22 ;  /* 0x0008b81601007387 */ /* 0x000fe80000100a00 */
[----:B------:R-:W3:Y:S04]  /*a6d40*/  LDL.LU R14, [R1+0x6184] ;  /* 0x00618400010e7983 */ /* 0x000ee80000300800 */
[----:B------:R-:W4:Y:S04]  /*a6d50*/  LDL.LU R24, [R1+0x770] ;  /* 0x0007700001187983 */ /* 0x000f280000300800 */
[----:B------:R-:W4:Y:S04]  /*a6d60*/  LDL.LU R25, [R1+0x774] ;  /* 0x0007740001197983 */ /* 0x000f280000300800 */
[----:B------:R-:W2:Y:S04]  /*a6d70*/  LDL.LU R26, [R1+0x778] ;  /* 0x00077800011a7983 */ /* 0x000ea80000300800 */
[----:B------:R-:W2:Y:S04]  /*a6d80*/  LDL.LU R27, [R1+0x77c] ;  /* 0x00077c00011b7983 */ /* 0x000ea80000300800 */
[----:B--2---:R-:W-:Y:S04]  /*a6d90*/  STL.64 [R1+0x60f8], R26 ;  /* 0x0060f81a01007387 */ /* 0x004fe80000100a00 */
[----:B----4-:R-:W-:Y:S04]  /*a6da0*/  STL.64 [R1+0x60f0], R24 ;  /* 0x0060f01801007387 */ /* 0x010fe80000100a00 */
[----:B------:R0:W-:Y:S04]  /*a6db0*/  STL.64 [R1+0x5f98], R10 ;  /* 0x005f980a01007387 */ /* 0x0001e80000100a00 */
[----:B0-----:R-:W2:Y:S04]  /*a6dc0*/  LDL.64 R10, [R1+0x80] ;  /* 0x00008000010a7983 */ /* 0x001ea80000100a00 */
[----:B------:R0:W-:Y:S02]  /*a6dd0*/  STL.64 [R1+0x5f90], R8 ;  /* 0x005f900801007387 */ /* 0x0001e40000100a00 */
[----:B0-----:R-:W-:-:S02]  /*a6de0*/  IMAD.MOV.U32 R8, RZ, RZ, R17 ;  /* 0x000000ffff087224 */ /* 0x001fc400078e0011 */
[----:B------:R-:W-:Y:S01]  /*a6df0*/  IMAD.MOV.U32 R9, RZ, RZ, R16 ;  /* 0x000000ffff097224 */ /* 0x000fe200078e0010 */
[----:B--2---:R0:W-:Y:S04]  /*a6e00*/  STL.64 [R1+0x6108], R10 ;  /* 0x0061080a01007387 */ /* 0x0041e80000100a00 */
[----:B------:R-:W-:Y:S04]  /*a6e10*/  STL.64 [R1+0x6100], R8 ;  /* 0x0061000801007387 */ /* 0x000fe80000100a00 */
[----:B------:R-:W2:Y:S04]  /*a6e20*/  LDL.LU R24, [R1+0x7b0] ;  /* 0x0007b00001187983 */ /* 0x000ea80000300800 */
[----:B------:R-:W2:Y:S04]  /*a6e30*/  LDL.LU R25, [R1+0x7b4] ;  /* 0x0007b40001197983 */ /* 0x000ea80000300800 */
[----:B------:R-:W4:Y:S04]  /*a6e40*/  LDL.LU R26, [R1+0x7b8] ;  /* 0x0007b800011a7983 */ /* 0x000f280000300800 */
[----:B------:R-:W4:Y:S04]  /*a6e50*/  LDL.LU R27, [R1+0x7bc] ;  /* 0x0007bc00011b7983 */ /* 0x000f280000300800 */
[----:B------:R-:W3:Y:S04]  /*a6e60*/  LDL.LU R20, [R1+0xa40] ;  /* 0x000a400001147983 */ /* 0x000ee80000300800 */
[----:B------:R-:W3:Y:S04]  /*a6e70*/  LDL.LU R21, [R1+0xa44] ;  /* 0x000a440001157983 */ /* 0x000ee80000300800 */
[----:B------:R-:W2:Y:S04]  /*a6e80*/  LDL.LU R22, [R1+0xa48] ;  /* 0x000a480001167983 */ /* 0x000ea80000300800 */
[----:B------:R-:W2:Y:S01]  /*a6e90*/  LDL.LU R23, [R1+0xa4c] ;  /* 0x000a4c0001177983 */ /* 0x000ea20000300800 */
[----:B0-----:R-:W-:-:S02]  /*a6ea0*/  IMAD.MOV.U32 R10, RZ, RZ, R13 ;  /* 0x000000ffff0a7224 */ /* 0x001fc400078e000d */
[----:B------:R-:W-:Y:S02]  /*a6eb0*/  IMAD R16, R19, 0x100, R18 ;  /* 0x0000010013107824 */ /* 0x000fe400078e0212 */
[----:B------:R-:W-:Y:S01]  /*a6ec0*/  IMAD.MOV.U32 R11, RZ, RZ, R0 ;  /* 0x000000ffff0b7224 */ /* 0x000fe200078e0000 */
        /* <DEDUP_REMOVED lines=8> */
[----:B------:R-:W2:Y:S04]  /*a6f50*/  LDL.LU R18, [R1+0x1a10] ;  /* 0x001a100001127983 */ /* 0x000ea80000300800 */
[----:B------:R-:W2:Y:S04]  /*a6f60*/  LDL.LU R19, [R1+0x1a1c] ;  /* 0x001a1c0001137983 */ /* 0x000ea80000300800 */
[----:B------:R-:W2:Y:S04]  /*a6f70*/  LDL.LU R0, [R1+0x1a18] ;  /* 0x001a180001007983 */ /* 0x000ea80000300800 */
[----:B------:R-:W4:Y:S04]  /*a6f80*/  LDL.64 R8, [R1+0xa8] ;  /* 0x0000a80001087983 */ /* 0x000f280000100a00 */
[----:B------:R-:W-:Y:S01]  /*a6f90*/  STL.64 [R1+0x6140], R10 ;  /* 0x0061400a01007387 */ /* 0x000fe20000100a00 */
[----:B------:R-:W-:-:S02]  /*a6fa0*/  IMAD.MOV.U32 R2, RZ, RZ, R15 ;  /* 0x000000ffff027224 */ /* 0x000fc400078e000f */
[----:B------:R-:W-:Y:S01]  /*a6fb0*/  IMAD.MOV.U32 R3, RZ, RZ, R12 ;  /* 0x000000ffff037224 */ /* 0x000fe200078e000c */
[----:B----4-:R-:W-:Y:S04]  /*a6fc0*/  STL.64 [R1+0x6138], R8 ;  /* 0x0061380801007387 */ /* 0x010fe80000100a00 */
[----:B------:R-:W-:Y:S04]  /*a6fd0*/  STL.64 [R1+0x6118], R26 ;  /* 0x0061181a01007387 */ /* 0x000fe80000100a00 */
[----:B------:R0:W-:Y:S04]  /*a6fe0*/  STL.64 [R1+0x6110], R24 ;  /* 0x0061101801007387 */ /* 0x0001e80000100a00 */
[----:B0-----:R-:W4:Y:S04]  /*a6ff0*/  LDL.LU R24, [R1+0x7c0] ;  /* 0x0007c00001187983 */ /* 0x001f280000300800 */
[----:B------:R-:W4:Y:S04]  /*a7000*/  LDL.LU R25, [R1+0x7c4] ;  /* 0x0007c40001197983 */ /* 0x000f280000300800 */
[----:B------:R-:W2:Y:S04]  /*a7010*/  LDL.LU R26, [R1+0x7c8] ;  /* 0x0007c800011a7983 */ /* 0x000ea80000300800 */
[----:B------:R-:W2:Y:S04]  /*a7020*/  LDL.LU R27, [R1+0x7cc] ;  /* 0x0007cc00011b7983 */ /* 0x000ea80000300800 */
[----:B------:R-:W4:Y:S04]  /*a7030*/  LDL.LU R15, [R1+0x6180] ;  /* 0x00618000010f7983 */ /* 0x000f280000300800 */
[----:B------:R-:W4:Y:S04]  /*a7040*/  LDL.LU R12, [R1+0x617c] ;  /* 0x00617c00010c7983 */ /* 0x000f280000300800 */
[----:B------:R-:W2:Y:S04]  /*a7050*/  LDL.LU R8, [R1+0x7f0] ;  /* 0x0007f00001087983 */ /* 0x000ea80000300800 */
[----:B------:R-:W2:Y:S04]  /*a7060*/  LDL.LU R9, [R1+0x7f4] ;  /* 0x0007f40001097983 */ /* 0x000ea80000300800 */
[----:B------:R-:W4:Y:S04]  /*a7070*/  LDL.LU R10, [R1+0x7f8] ;  /* 0x0007f800010a7983 */ /* 0x000f280000300800 */
[----:B------:R-:W4:Y:S01]  /*a7080*/  LDL.LU R11, [R1+0x7fc] ;  /* 0x0007fc00010b7983 */ /* 0x000f220000300800 */
[----:B---3--:R-:W-:-:S03]  /*a7090*/  IMAD R17, R17, 0x100, R13 ;  /* 0x0000010011117824 */ /* 0x008fc600078e020d */
[----:B----4-:R-:W-:Y:S04]  /*a70a0*/  STL.64 [R1+0x6150], R10 ;  /* 0x0061500a01007387 */ /* 0x010fe80000100a00 */
        /* <DEDUP_REMOVED lines=41> */
[----:B------:R0:W-:Y:S04]  /*a7340*/  STL.64 [R1+0x5fb0], R20 ;  /* 0x005fb01401007387 */ /* 0x0001e80000100a00 */
[----:B0-----:R-:W4:Y:S04]  /*a7350*/  LDL.LU R20, [R1+0x7a0] ;  /* 0x0007a00001147983 */ /* 0x001f280000300800 */
[----:B------:R-:W4:Y:S04]  /*a7360*/  LDL.LU R21, [R1+0x7a4] ;  /* 0x0007a40001157983 */ /* 0x000f280000300800 */
[----:B------:R-:W4:Y:S04]  /*a7370*/  LDL.LU R22, [R1+0x7a8] ;  /* 0x0007a80001167983 */ /* 0x000f280000300800 */
[----:B------:R-:W4:Y:S01]  /*a7380*/  LDL.LU R23, [R1+0x7ac] ;  /* 0x0007ac0001177983 */ /* 0x000f220000300800 */
[----:B---3--:R-:W-:Y:S03]  /*a7390*/  HMMA.16816.F32 R4, R4, R2, R8 ;  /* 0x000000020404723c */ /* 0x008fe60000001808 */
[----:B------:R-:W3:Y:S04]  /*a73a0*/  LDL.LU.64 R10, [R1+0x6140] ;  /* 0x00614000010a7983 */ /* 0x000ee80000300a00 */
[----:B------:R-:W2:Y:S01]  /*a73b0*/  LDL.LU.64 R8, [R1+0x6138] ;  /* 0x0061380001087983 */ /* 0x000ea20000300a00 */
[----:B------:R-:W-:Y:S01]  /*a73c0*/  IMAD R19, R0, 0x100, R19 ;  /* 0x0000010000137824 */ /* 0x000fe200078e0213 */
[----:B------:R-:W-:-:S02]  /*a73d0*/  F2FP.F16.E5M2.UNPACK_B R16, R16 ;  /* 0x00000010ff10723e */ /* 0x000fc400020004ff */
[----:B------:R-:W-:Y:S02]  /*a73e0*/  F2FP.F16.E5M2.UNPACK_B R17, R17 ;  /* 0x00000011ff11723e */ /* 0x000fe400020004ff */
[----:B------:R-:W-:Y:S01]  /*a73f0*/  F2FP.F16.E5M2.UNPACK_B R18, R18 ;  /* 0x00000012ff12723e */ /* 0x000fe200020004ff */
[----:B------:R-:W4:Y:S01]  /*a7400*/  LDL.LU.64 R2, [R1+0x6130] ;  /* 0x0061300001027983 */ /* 0x000f220000300a00 */
[----:B------:R-:W-:-:S08]  /*a7410*/  F2FP.F16.E5M2.UNPACK_B R19, R19 ;  /* 0x00000013ff13723e */ /* 0x000fd000020004ff */
[----:B------:R-:W-:Y:S04]  /*a7420*/  STL.64 [R1+0x890], R4 ;  /* 0x0008900401007387 */ /* 0x000fe80000100a00 */
[----:B------:R0:W-:Y:S04]  /*a7430*/  STL.64 [R1+0x898], R6 ;  /* 0x0008980601007387 */ /* 0x0001e80000100a00 */
[----:B0-----:R-:W4:Y:S01]  /*a7440*/  LDL.64 R6, [R1+0x90] ;  /* 0x0000900001067983 */ /* 0x001f220000100a00 */
        /* <DEDUP_REMOVED lines=9> */
[----:B------:R-:W4:Y:S04]  /*a74e0*/  LDL.LU.64 R26, [R1+0x6118] ;  /* 0x00611800011a7983 */ /* 0x000f280000300a00 */
[----:B------:R-:W4:-:S15]  /*a74f0*/  LDL.LU.64 R24, [R1+0x6110] ;  /* 0x0061100001187983 */ /* 0x000f1e0000300a00 */
[----:B------:R-:W-:-:S01]  /*a7500*/  NOP ;  /* 0x0000000000007918 */ /* 0x000fc20000000000 */
[----:B------:R-:W-:Y:S04]  /*a7510*/  STL.64 [R1+0x870], R8 ;  /* 0x0008700801007387 */ /* 0x000fe80000100a00 */
[----:B------:R0:W-:Y:S04]  /*a7520*/  STL.64 [R1+0x878], R10 ;  /* 0x0008780a01007387 */ /* 0x0001e80000100a00 */
[----:B0-----:R-:W2:Y:S04]  /*a7530*/  LDL.LU.64 R10, [R1+0x6108] ;  /* 0x00610800010a7983 */ /* 0x001ea80000300a00 */
[----:B------:R-:W3:Y:S01]  /*a7540*/  LDL.LU.64 R8, [R1+0x6100] ;  /* 0x0061000001087983 */ /* 0x000ee20000300a00 */
[----:B----4-:R-:W-:-:S15]  /*a7550*/  HMMA.16816.F32 R24, R16, R6, R24 ;  /* 0x000000061018723c */ /* 0x010fde0000001818 */
[----:B------:R-:W-:-:S08]  /*a7560*/  NOP ;  /* 0x0000000000007918 */ /* 0x000fd00000000000 */
[----:B------:R-:W-:Y:S04]  /*a7570*/  STL.64 [R1+0x860], R24 ;  /* 0x0008601801007387 */ /* 0x000fe80000100a00 */
[----:B------:R0:W-:Y:S04]  /*a7580*/  STL.64 [R1+0x868], R26 ;  /* 0x0008681a01007387 */ /* 0x0001e80000100a00 */
[----:B0-----:R-:W4:Y:S04]  /*a7590*/  LDL.LU.64 R26, [R1+0x60f8] ;  /* 0x0060f800011a7983 */ /* 0x001f280000300a00 */
[----:B------:R-:W4:Y:S01]  /*a75a0*/  LDL.LU.64 R24, [R1+0x60f0] ;  /* 0x0060f00001187983 */ /* 0x000f220000300a00 */
[----:B---3--:R-:W-:Y:S01]  /*a75b0*/  HMMA.16816.F32 R20, R16, R8, R20 ;  /* 0x000000081014723c */ /* 0x008fe20000001814 */
[----:B------:R-:W-:-:S05]  /*a75c0*/  IMAD.MOV.U32 R0, RZ, RZ, R7 ;  /* 0x000000ffff007224 */ /* 0x000fca00078e0007 */
[----:B--2---:R-:W-:Y:S01]  /*a75d0*/  HMMA.16816.F32 R4, R16, R10, R12 ;  /* 0x0000000a1004723c */ /* 0x004fe2000000180c */
[----:B------:R0:W-:Y:S05]  /*a75e0*/  STL [R1+0x5f20], R0 ;  /* 0x005f200001007387 */ /* 0x0001ea0000100800 */
[----:B0-----:R-:W-:-:S11]  /*a75f0*/  IMAD.MOV.U32 R0, RZ, RZ, R11 ;  /* 0x000000ffff007224 */ /* 0x001fd600078e000b */
[----:B------:R-:W-:Y:S04]  /*a7600*/  STL.64 [R1+0x850], R20 ;  /* 0x0008501401007387 */ /* 0x000fe80000100a00 */
[----:B------:R-:W-:Y:S04]  /*a7610*/  STL.64 [R1+0x858], R22 ;  /* 0x0008581601007387 */ /* 0x000fe80000100a00 */
[----:B------:R-:W-:Y:S04]  /*a7620*/  STL [R1+0x5f24], R0 ;  /* 0x005f240001007387 */ /* 0x000fe80000100800 */
[----:B------:R-:W-:Y:S04]  /*a7630*/  STL.64 [R1+0x840], R4 ;  /* 0x0008400401007387 */ /* 0x000fe80000100a00 */
[----:B------:R4:W-:Y:S02]  /*a7640*/  STL.64 [R1+0x848], R6 ;  /* 0x0008480601007387 */ /* 0x0009e40000100a00 */
[----:B----4-:R-:W-:Y:S02]  /*a7650*/  HMMA.16816.F32 R4, R16, R28, R24 ;  /* 0x0000001c1004723c */ /* 0x010fe40000001818 */
[----:B------:R-:W2:-:S15]  /*a7660*/  LDL R28, [R1+0x8] ;  /* 0x00000800011c7983 */ /* 0x000e9e0000100800 */
[----:B------:R-:W-:-:S06]  /*a7670*/  NOP ;  /* 0x0000000000007918 */ /* 0x000fcc0000000000 */
[----:B------:R-:W-:Y:S04]  /*a7680*/  STL.64 [R1+0x830], R4 ;  /* 0x0008300401007387 */ /* 0x000fe80000100a00 */
[----:B------:R0:W-:Y:S04]  /*a7690*/  STL.64 [R1+0x838], R6 ;  /* 0x0008380601007387 */ /* 0x0001e80000100a00 */
[----:B------:R-:W2:Y:S04]  /*a76a0*/  LDL R29, [R1+0xc] ;  /* 0x00000c00011d7983 */ /* 0x000ea80000100800 */
[----:B------:R-:W3:Y:S04]  /*a76b0*/  LDL R8, [R1+0x18] ;  /* 0x0000180001087983 */ /* 0x000ee80000100800 */
[----:B------:R-:W3:Y:S04]  /*a76c0*/  LDL R9, [R1+0x1c] ;  /* 0x00001c0001097983 */ /* 0x000ee80000100800 */
[----:B0-----:R-:W4:Y:S04]  /*a76d0*/  LDL.64 R6, [R1+0x20] ;  /* 0x0000200001067983 */ /* 0x001f280000100a00 */
[----:B----4-:R-:W-:Y:S04]  /*a76e0*/  STL.64 [R1+0x6008], R6 ;  /* 0x0060080601007387 */ /* 0x010fe80000100a00 */
[----:B------:R-:W4:Y:S04]  /*a76f0*/  LDL.LU R12, [R1+0x640] ;  /* 0x00064000010c7983 */ /* 0x000f280000300800 */
        /* <DEDUP_REMOVED lines=11> */
[----:B------:R-:W3:Y:S04]  /*a77b0*/  LDL.64 R6, [R1+0x30] ;  /* 0x0000300001067983 */ /* 0x000ee80000100a00 */
[----:B---3--:R-:W-:Y:S04]  /*a77c0*/  STL.64 [R1+0x6038], R6 ;  /* 0x0060380601007387 */ /* 0x008fe80000100a00 */
[----:B------:R-:W-:Y:S04]  /*a77d0*/  STL.64 [R1+0x6030], R4 ;  /* 0x0060300401007387 */ /* 0x000fe80000100a00 */
        /* <DEDUP_REMOVED lines=47> */
[----:B------:R-:W4:Y:S04]  /*a7ad0*/  LDL.64 R4, [R1+0x70] ;  /* 0x0000700001047983 */ /* 0x000f280000100a00 */
        /* <DEDUP_REMOVED lines=34> */
[----:B------:R-:W2:Y:S04]  /*a7d00*/  LDL.64 R10, [R1+0x10] ;  /* 0x00001000010a7983 */ /* 0x000ea80000100a00 */
[----:B------:R-:W3:Y:S04]  /*a7d10*/  LDL.LU R24, [R1+0x5f0] ;  /* 0x0005f00001187983 */ /* 0x000ee80000300800 */
[----:B------:R-:W3:Y:S04]  /*a7d20*/  LDL.LU R25, [R1+0x5f4] ;  /* 0x0005f40001197983 */ /* 0x000ee80000300800 */
[----:B------:R-:W3:Y:S04]  /*a7d30*/  LDL.LU R26, [R1+0x5f8] ;  /* 0x0005f800011a7983 */ /* 0x000ee80000300800 */
[----:B------:R-:W3:Y:S01]  /*a7d40*/  LDL.LU R27, [R1+0x5fc] ;  /* 0x0005fc00011b7983 */ /* 0x000ee20000300800 */
[----:B----4-:R-:W-:-:S15]  /*a7d50*/  HMMA.16816.F32 R12, R16, R4, R12 ;  /* 0x00000004100c723c */ /* 0x010fde000000180c */
        /* <DEDUP_REMOVED lines=77> */
[----:B0-----:R-:W2:Y:S02]  /*a8230*/  LDL.LU.64 R6, [R1+0x6008] ;  /* 0x0060080001067983 */ /* 0x001ea40000300a00 */
[----:B--2---:R-:W-:-:S15]  /*a8240*/  HMMA.16816.F32 R12, R16, R6, R12 ;  /* 0x00000006100c723c */ /* 0x004fde000000180c */
[----:B------:R-:W-:-:S08]  /*a8250*/  NOP ;  /* 0x0000000000007918 */ /* 0x000fd00000000000 */
[----:B------:R-:W-:Y:S04]  /*a8260*/  STL.64 [R1+0x780], R12 ;  /* 0x0007800c01007387 */ /* 0x000fe80000100a00 */
[----:B------:R0:W-:Y:S04]  /*a8270*/  STL.64 [R1+0x788], R14 ;  /* 0x0007880e01007387 */ /* 0x0001e80000100a00 */
[----:B0-----:R-:W2:Y:S04]  /*a8280*/  LDL.LU.64 R14, [R1+0x6000] ;  /* 0x00600000010e7983 */ /* 0x001ea80000300a00 */
[----:B------:R-:W2:Y:S01]  /*a8290*/  LDL.LU.64 R12, [R1+0x5ff8] ;  /* 0x005ff800010c7983 */ /* 0x000ea20000300a00 */
[----:B------:R-:W-:Y:S01]  /*a82a0*/  IMAD.MOV.U32 R0, RZ, RZ, R7 ;  /* 0x000000ffff007224 */ /* 0x000fe200078e0007 */
[C---:B------:R-:W-:Y:S04]  /*a82b0*/  HMMA.16816.F32 R20, R16.reuse, R10, R20 ;  /* 0x0000000a1014723c */ /* 0x040fe80000001814 */
[----:B------:R0:W-:Y:S02]  /*a82c0*/  STL [R1+0x5f3c], R0 ;  /* 0x005f3c0001007387 */ /* 0x0001e40000100800 */
[----:B0-----:R-:W-:Y:S01]  /*a82d0*/  IMAD.MOV.U32 R0, RZ, RZ, R11 ;  /* 0x000000ffff007224 */ /* 0x001fe200078e000b */
[C---:B--2---:R-:W-:Y:S06]  /*a82e0*/  HMMA.16816.F32 R4, R16.reuse, R8, R12 ;  /* 0x000000081004723c */ /* 0x044fec000000180c */
[----:B---3--:R-:W-:Y:S01]  /*a82f0*/  HMMA.16816.F32 R8, R16, R28, R24 ;  /* 0x0000001c1008723c */ /* 0x008fe20000001818 */
[----:B------:R-:W2:-:S15]  /*a8300*/  LDL.LU R14, [R1+0x3e2c] ;  /* 0x003e2c00010e7983 */ /* 0x000e9e0000300800 */
[----:B------:R-:W-:-:S01]  /*a8310*/  NOP ;  /* 0x0000000000007918 */ /* 0x000fc20000000000 */
[----:B------:R-:W-:Y:S04]  /*a8320*/  STL.64 [R1+0x770], R4 ;  /* 0x0007700401007387 */ /* 0x000fe80000100a00 */
[----:B------:R0:W-:Y:S04]  /*a8330*/  STL.64 [R1+0x778], R6 ;  /* 0x0007780601007387 */ /* 0x0001e80000100a00 */
[----:B0-----:R-:W3:Y:S04]  /*a8340*/  LDL.LU R6, [R1+0x3e28] ;  /* 0x003e280001067983 */ /* 0x001ee80000300800 */
[----:B------:R-:W2:Y:S04]  /*a8350*/  LDL.LU R15, [R1+0x3e34] ;  /* 0x003e3400010f7983 */ /* 0x000ea80000300800 */
[----:B------:R-:W4:Y:S04]  /*a8360*/  LDL.LU R7, [R1+0x3e30] ;  /* 0x003e300001077983 */ /* 0x000f280000300800 */
[----:B------:R-:W-:Y:S04]  /*a8370*/  STL [R1+0x5f40], R0 ;  /* 0x005f400001007387 */ /* 0x000fe80000100800 */
[----:B------:R0:W-:Y:S04]  /*a8380*/  STL.64 [R1+0x760], R20 ;  /* 0x0007601401007387 */ /* 0x0001e80000100a00 */
[----:B------:R1:W-:Y:S04]  /*a8390*/  STL.64 [R1+0x768], R22 ;  /* 0x0007681601007387 */ /* 0x0003e80000100a00 */
[----:B0-----:R-:W3:Y:S04]  /*a83a0*/  LDL.LU R20, [R1+0x580] ;  /* 0x0005800001147983 */ /* 0x001ee80000300800 */
[----:B------:R-:W-:Y:S04]  /*a83b0*/  STL.64 [R1+0x750], R8 ;  /* 0x0007500801007387 */ /* 0x000fe80000100a00 */
[----:B------:R-:W-:Y:S04]  /*a83c0*/  STL.64 [R1+0x758], R10 ;  /* 0x0007580a01007387 */ /* 0x000fe80000100a00 */
[----:B------:R-:W3:Y:S04]  /*a83d0*/  LDL.LU R21, [R1+0x584] ;  /* 0x0005840001157983 */ /* 0x000ee80000300800 */
[----:B-1----:R-:W2:Y:S04]  /*a83e0*/  LDL.LU R22, [R1+0x588] ;  /* 0x0005880001167983 */ /* 0x002ea80000300800 */
        /* <DEDUP_REMOVED lines=11> */
[----:B------:R-:W3:Y:S04]  /*a84a0*/  LDL.64 R28, [R1] ;  /* 0x00000000011c7983 */ /* 0x000ee80000100a00 */
        /* <DEDUP_REMOVED lines=16> */
[----:B------:R-:W4:Y:S04]  /*a85b0*/  LDL.LU R12, [R1+0x3e1c] ;  /* 0x003e1c00010c7983 */ /* 0x000f280000300800 */
[----:B------:R-:W3:Y:S04]  /*a85c0*/  LDL.LU R4, [R1+0x3e18] ;  /* 0x003e180001047983 */ /* 0x000ee80000300800 */
[----:B------:R-:W4:Y:S04]  /*a85d0*/  LDL.LU R13, [R1+0x3e24] ;  /* 0x003e2400010d7983 */ /* 0x000f280000300800 */
[----:B------:R-:W-:Y:S01]  /*a85e0*/  STL.64 [R1+0x5f78], R14 ;  /* 0x005f780e01007387 */ /* 0x000fe20000100a00 */
[----:B------:R-:W-:Y:S03]  /*a85f0*/  HMMA.16816.F32 R24, R16, R28, R24 ;  /* 0x0000001c1018723c */ /* 0x000fe60000001818 */
[----:B----4-:R0:W-:Y:S04]  /*a8600*/  STL.64 [R1+0x5f70], R12 ;  /* 0x005f700c01007387 */ /* 0x0101e80000100a00 */
[----:B0-----:R-:W4:Y:S04]  /*a8610*/  LDL.LU R12, [R1+0x540] ;  /* 0x00054000010c7983 */ /* 0x001f280000300800 */
[----:B------:R-:W4:Y:S04]  /*a8620*/  LDL.LU R13, [R1+0x544] ;  /* 0x00054400010d7983 */ /* 0x000f280000300800 */
[----:B------:R-:W2:Y:S04]  /*a8630*/  LDL.LU R14, [R1+0x548] ;  /* 0x00054800010e7983 */ /* 0x000ea80000300800 */
[----:B------:R-:W2:Y:S01]  /*a8640*/  LDL.LU R15, [R1+0x54c] ;  /* 0x00054c00010f7983 */ /* 0x000ea20000300800 */
[----:B------:R-:W-:-:S03]  /*a8650*/  IMAD.MOV.U32 R0, RZ, RZ, R29 ;  /* 0x000000ffff007224 */ /* 0x000fc600078e001d */
[----:B--2---:R-:W-:Y:S04]  /*a8660*/  STL.64 [R1+0x5f88], R14 ;  /* 0x005f880e01007387 */ /* 0x004fe80000100a00 */
[----:B----4-:R0:W-:Y:S04]  /*a8670*/  STL.64 [R1+0x5f80], R12 ;  /* 0x005f800c01007387 */ /* 0x0101e80000100a00 */
[----:B0-----:R-:W2:Y:S04]  /*a8680*/  LDL.LU R12, [R1+0x550] ;  /* 0x00055000010c7983 */ /* 0x001ea80000300800 */
[----:B------:R-:W2:Y:S04]  /*a8690*/  LDL.LU R13, [R1+0x554] ;  /* 0x00055400010d7983 */ /* 0x000ea80000300800 */
[----:B------:R-:W2:Y:S04]  /*a86a0*/  LDL.LU R14, [R1+0x558] ;  /* 0x00055800010e7983 */ /* 0x000ea80000300800 */
[----:B------:R-:W2:Y:S04]  /*a86b0*/  LDL.LU R15, [R1+0x55c] ;  /* 0x00055c00010f7983 */ /* 0x000ea80000300800 */
[----:B------:R-:W4:Y:S04]  /*a86c0*/  LDL.LU R5, [R1+0x3e20] ;  /* 0x003e200001057983 */ /* 0x000f280000300800 */
[----:B------:R-:W-:Y:S04]  /*a86d0*/  STL.64 [R1+0x740], R24 ;  /* 0x0007401801007387 */ /* 0x000fe80000100a00 */
[----:B------:R0:W-:Y:S04]  /*a86e0*/  STL.64 [R1+0x748], R26 ;  /* 0x0007481a01007387 */ /* 0x0001e80000100a00 */
[----:B0-----:R-:W3:Y:S04]  /*a86f0*/  LDL.LU.64 R26, [R1+0x5ff0] ;  /* 0x005ff000011a7983 */ /* 0x001ee80000300a00 */
[----:B------:R-:W3:Y:S04]  /*a8700*/  LDL.LU.64 R24, [R1+0x5fe8] ;  /* 0x005fe80001187983 */ /* 0x000ee80000300a00 */
[----:B------:R-:W3:Y:S02]  /*a8710*/  LDL.LU.64 R28, [R1+0x5fe0] ;  /* 0x005fe000011c7983 */ /* 0x000ee40000300a00 */
[----:B---3--:R-:W-:-:S15]  /*a8720*/  HMMA.16816.F32 R24, R16, R28, R24 ;  /* 0x0000001c1018723c */ /* 0x008fde0000001818 */
        /* <DEDUP_REMOVED lines=17> */
[----:B------:R0:W-:Y:S04]  /*a8840*/  STL.64 [R1+0x5d10], R26 ;  /* 0x005d101a01007387 */ /* 0x0001e80000100a00 */
[----:B0-----:R-:W4:Y:S04]  /*a8850*/  LDL.LU.64 R26, [R1+0xa0] ;  /* 0x0000a000011a7983 */ /* 0x001f280000300a00 */
[----:B------:R0:W-:Y:S04]  /*a8860*/  STL.64 [R1+0x5d08], R24 ;  /* 0x005d081801007387 */ /* 0x0001e80000100a00 */
[----:B----4-:R1:W-:Y:S04]  /*a8870*/  STL.64 [R1+0x5f48], R26 ;  /* 0x005f481a01007387 */ /* 0x0103e80000100a00 */
[----:B0-----:R-:W4:Y:S04]  /*a8880*/  LDL.LU R24, [R1+0x5e0] ;  /* 0x0005e00001187983 */ /* 0x001f280000300800 */
[----:B------:R-:W4:Y:S04]  /*a8890*/  LDL.LU R25, [R1+0x5e4] ;  /* 0x0005e40001197983 */ /* 0x000f280000300800 */
[----:B-1----:R-:W3:Y:S04]  /*a88a0*/  LDL.LU R26, [R1+0x5e8] ;  /* 0x0005e800011a7983 */ /* 0x002ee80000300800 */
        /* <DEDUP_REMOVED lines=48> */
[----:B------:R-:W2:Y:S04]  /*a8bb0*/  LDL.LU R14, [R1+0x5f54] ;  /* 0x005f5400010e7983 */ /* 0x000ea80000300800 */
[----:B------:R-:W2:Y:S02]  /*a8bc0*/  LDL.LU R15, [R1+0x5f50] ;  /* 0x005f5000010f7983 */ /* 0x000ea40000300800 */
[----:B--2---:R-:W-:-:S15]  /*a8bd0*/  HMMA.16816.F32 R24, R16, R14, R24 ;  /* 0x0000000e1018723c */ /* 0x004fde0000001818 */
[----:B------:R-:W-:-:S08]  /*a8be0*/  NOP ;  /* 0x0000000000007918 */ /* 0x000fd00000000000 */
[----:B------:R-:W-:Y:S04]  /*a8bf0*/  STL.64 [R1+0x6c0], R24 ;  /* 0x0006c01801007387 */ /* 0x000fe80000100a00 */
[----:B------:R0:W-:Y:S04]  /*a8c00*/  STL.64 [R1+0x6c8], R26 ;  /* 0x0006c81a01007387 */ /* 0x0001e80000100a00 */
[----:B0-----:R-:W2:Y:S04]  /*a8c10*/  LDL.LU.64 R26, [R1+0x5f48] ;  /* 0x005f4800011a7983 */ /* 0x001ea80000300a00 */
[----:B------:R-:W-:Y:S04]  /*a8c20*/  STL.64 [R1+0x5cd0], R14 ;  /* 0x005cd00e01007387 */ /* 0x000fe80000100a00 */
[----:B------:R0:W-:Y:S04]  /*a8c30*/  STL.64 [R1+0x5cc8], R12 ;  /* 0x005cc80c01007387 */ /* 0x0001e80000100a00 */
[----:B0-----:R-:W3:Y:S04]  /*a8c40*/  LDL.LU R12, [R1+0x5d0] ;  /* 0x0005d000010c7983 */ /* 0x001ee80000300800 */
[----:B------:R-:W3:Y:S04]  /*a8c50*/  LDL.LU R13, [R1+0x5d4] ;  /* 0x0005d400010d7983 */ /* 0x000ee80000300800 */
[----:B------:R-:W3:Y:S04]  /*a8c60*/  LDL.LU R14, [R1+0x5d8] ;  /* 0x0005d800010e7983 */ /* 0x000ee80000300800 */
[----:B------:R-:W3:Y:S04]  /*a8c70*/  LDL.LU R15, [R1+0x5dc] ;  /* 0x0005dc00010f7983 */ /* 0x000ee80000300800 */
[----:B------:R-:W-:Y:S04]  /*a8c80*/  STL [R1+0x5ca0], R21 ;  /* 0x005ca01501007387 */ /* 0x000fe80000100800 */
[----:B------:R-:W-:Y:S01]  /*a8c90*/  STL.64 [R1+0x5cf8], R22 ;  /* 0x005cf81601007387 */ /* 0x000fe20000100a00 */
[C---:B--2---:R-:W-:Y:S06]  /*a8ca0*/  HMMA.16816.F32 R8, R16.reuse, R26, R8 ;  /* 0x0000001a1008723c */ /* 0x044fec0000001808 */
[----:B---3--:R-:W-:-:S15]  /*a8cb0*/  HMMA.16816.F32 R12, R16, R20, R12 ;  /* 0x00000014100c723c */ /* 0x008fde000000180c */
[----:B------:R-:W-:-:S08]  /*a8cc0*/  NOP ;  /* 0x0000000000007918 */ /* 0x000fd00000000000 */
[----:B------:R0:W-:Y:S04]  /*a8cd0*/  STL.64 [R1+0x6b0], R12 ;  /* 0x0006b00c01007387 */ /* 0x0001e80000100a00 */
[----:B------:R-:W-:Y:S04]  /*a8ce0*/  STL.64 [R1+0x6b8], R14 ;  /* 0x0006b80e01007387 */ /* 0x000fe80000100a00 */
[----:B------:R1:W-:Y:S04]  /*a8cf0*/  STL [R1+0x5cf0], R20 ;  /* 0x005cf01401007387 */ /* 0x0003e80000100800 */
[----:B------:R-:W-:Y:S04]  /*a8d00*/  STL.64 [R1+0x690], R8 ;  /* 0x0006900801007387 */ /* 0x000fe80000100a00 */
[----:B------:R-:W-:Y:S01]  /*a8d10*/  STL.64 [R1+0x698], R10 ;  /* 0x0006980a01007387 */ /* 0x000fe20000100a00 */
[----:B0-----:R-:W-:-:S02]  /*a8d20*/  IMAD.MOV.U32 R13, RZ, RZ, R26 ;  /* 0x000000ffff0d7224 */ /* 0x001fc400078e001a */
[----:B------:R-:W-:-:S05]  /*a8d30*/  IMAD.MOV.U32 R12, RZ, RZ, R27 ;  /* 0x000000ffff0c7224 */ /* 0x000fca00078e001b */
[----:B------:R-:W-:Y:S04]  /*a8d40*/  STL.64 [R1+0x5d00], R12 ;  /* 0x005d000c01007387 */ /* 0x000fe80000100a00 */
[----:B-1----:R-:W2:Y:S04]  /*a8d50*/  LDL.LU R20, [R1+0x200] ;  /* 0x0002000001147983 */ /* 0x002ea80000300800 */
[----:B------:R-:W2:Y:S04]  /*a8d60*/  LDL.LU R21, [R1+0x204] ;  /* 0x0002040001157983 */ /* 0x000ea80000300800 */
[----:B------:R-:W3:Y:S04]  /*a8d70*/  LDL.LU R22, [R1+0x208] ;  /* 0x0002080001167983 */ /* 0x000ee80000300800 */
[----:B------:R-:W3:Y:S04]  /*a8d80*/  LDL.LU R23, [R1+0x20c] ;  /* 0x00020c0001177983 */ /* 0x000ee80000300800 */
[----:B---3--:R0:W-:Y:S04]  /*a8d90*/  STL.64 [R1+0x5d20], R22 ;  /* 0x005d201601007387 */ /* 0x0081e80000100a00 */
[----:B--2---:R-:W-:Y:S04]  /*a8da0*/  STL.64 [R1+0x5d18], R20 ;  /* 0x005d181401007387 */ /* 0x004fe80000100a00 */
[----:B------:R-:W2:Y:S04]  /*a8db0*/  LDL.LU R24, [R1+0x250] ;  /* 0x0002500001187983 */ /* 0x000ea80000300800 */
[----:B------:R-:W2:Y:S04]  /*a8dc0*/  LDL.LU R25, [R1+0x254] ;  /* 0x0002540001197983 */ /* 0x000ea80000300800 */
[----:B------:R-:W3:Y:S04]  /*a8dd0*/  LDL.LU R26, [R1+0x258] ;  /* 0x00025800011a7983 */ /* 0x000ee80000300800 */
[----:B------:R-:W3:Y:S04]  /*a8de0*/  LDL.LU R27, [R1+0x25c] ;  /* 0x00025c00011b7983 */ /* 0x000ee80000300800 */
[----:B---3--:R-:W-:Y:S04]  /*a8df0*/  STL.64 [R1+0x5d30], R26 ;  /* 0x005d301a01007387 */ /* 0x008fe80000100a00 */
[----:B--2---:R1:W-:Y:S04]  /*a8e00*/  STL.64 [R1+0x5d28], R24 ;  /* 0x005d281801007387 */ /* 0x0043e80000100a00 */
[----:B0-----:R-:W2:Y:S01]  /*a8e10*/  LDL.LU R22, [R1] ;  /* 0x0000000001167983 */ /* 0x001ea20000300800 */
[----:B------:R-:W-:-:S03]  /*a8e20*/  IMAD.MOV.U32 R23, RZ, RZ, R0 ;  /* 0x000000ffff177224 */ /* 0x000fc600078e0000 */
[----:B------:R-:W3:Y:S04]  /*a8e30*/  LDL.LU R0, [R1+0x5f40] ;  /* 0x005f400001007983 */ /* 0x000ee80000300800 */
[----:B--2---:R-:W-:Y:S04]  /*a8e40*/  STL.64 [R1+0x5d38], R22 ;  /* 0x005d381601007387 */ /* 0x004fe80000100a00 */
[----:B-1----:R-:W2:Y:S04]  /*a8e50*/  LDL.LU R24, [R1+0x270] ;  /* 0x0002700001187983 */ /* 0x002ea80000300800 */
        /* <DEDUP_REMOVED lines=190> */
[----:B0-----:R-:W4:Y:S04]  /*a9a40*/  LDL.LU R24, [R1+0x4f0] ;  /* 0x0004f00001187983 */ /* 0x001f280000300800 */
[----:B------:R-:W4:Y:S04]  /*a9a50*/  LDL.LU R25, [R1+0x4f4] ;  /* 0x0004f40001197983 */ /* 0x000f280000300800 */
[----:B------:R-:W4:Y:S04]  /*a9a60*/  LDL.LU R26, [R1+0x4f8] ;  /* 0x0004f800011a7983 */ /* 0x000f280000300800 */
[----:B------:R-:W4:Y:S01]  /*a9a70*/  LDL.LU R27, [R1+0x4fc] ;  /* 0x0004fc00011b7983 */ /* 0x000f220000300800 */
[----:B------:R-:W-:-:S02]  /*a9a80*/  F2FP.F16.E5M2.UNPACK_B R6, R6 ;  /* 0x00000006ff06723e */ /* 0x000fc400020004ff */
[----:B------:R-:W-:Y:S01]  /*a9a90*/  F2FP.F16.E5M2.UNPACK_B R7, R7 ;  /* 0x00000007ff07723e */ /* 0x000fe200020004ff */
        /* <DEDUP_REMOVED lines=164> */
[----:B0-----:R-:W2:Y:S04]  /*aa4e0*/  LDL.LU.64 R26, [R1+0x5d10] ;  /* 0x005d1000011a7983 */ /* 0x001ea80000300a00 */
[----:B------:R-:W3:Y:S01]  /*aa4f0*/  LDL.LU.64 R24, [R1+0x5d08] ;  /* 0x005d080001187983 */ /* 0x000ee20000300a00 */
[C---:B--2---:R-:W-:Y:S06]  /*aa500*/  HMMA.16816.F32 R12, R4.reuse, R26, R12 ;  /* 0x0000001a040c723c */ /* 0x044fec000000180c */
[----:B---3--:R-:W-:-:S15]  /*aa510*/  HMMA.16816.F32 R24, R4, R24, R20 ;  /* 0x000000180418723c */ /* 0x008fde0000001814 */
[----:B------:R-:W-:-:S02]  /*aa520*/  NOP ;  /* 0x0000000000007918 */ /* 0x000fc40000000000 */
[----:B------:R0:W-:Y:S04]  /*aa530*/  STL.64 [R1+0x510], R12 ;  /* 0x0005100c01007387 */ /* 0x0001e80000100a00 */
[----:B------:R-:W-:Y:S04]  /*aa540*/  STL.64 [R1+0x518], R14 ;  /* 0x0005180e01007387 */ /* 0x000fe80000100a00 */
[----:B0-----:R-:W2:Y:S04]  /*aa550*/  LDL.LU.64 R12, [R1+0x5d00] ;  /* 0x005d0000010c7983 */ /* 0x001ea80000300a00 */
[----:B------:R-:W3:Y:S04]  /*aa560*/  LDL.LU.64 R22, [R1+0x5cf8] ;  /* 0x005cf80001167983 */ /* 0x000ee80000300a00 */
[----:B------:R-:W4:Y:S04]  /*aa570*/  LDL.LU R20, [R1+0x5cf0] ;  /* 0x005cf00001147983 */ /* 0x000f280000300800 */
        /* <DEDUP_REMOVED lines=12> */
[C---:B--2---:R-:W-:Y:S06]  /*aa640*/  HMMA.16816.F32 R24, R4.reuse, R2, R24 ;  /* 0x000000020418723c */ /* 0x044fec0000001818 */
[----:B----4-:R-:W-:Y:S01]  /*aa650*/  HMMA.16816.F32 R16, R4, R8, R16 ;  /* 0x000000080410723c */ /* 0x010fe20000001810 */
[----:B------:R-:W2:-:S15]  /*aa660*/  LDL.LU R8, [R1+0xf00] ;  /* 0x000f000001087983 */ /* 0x000e9e0000300800 */
[----:B------:R-:W-:-:S01]  /*aa670*/  NOP ;  /* 0x0000000000007918 */ /* 0x000fc20000000000 */
[----:B------:R-:W-:Y:S04]  /*aa680*/  STL.64 [R1+0x4e0], R24 ;  /* 0x0004e01801007387 */ /* 0x000fe80000100a00 */
[----:B------:R-:W-:Y:S04]  /*aa690*/  STL.64 [R1+0x4e8], R26 ;  /* 0x0004e81a01007387 */ /* 0x000fe80000100a00 */
[----:B------:R-:W2:Y:S04]  /*aa6a0*/  LDL.LU R9, [R1+0xf04] ;  /* 0x000f040001097983 */ /* 0x000ea80000300800 */
[----:B------:R-:W-:Y:S04]  /*aa6b0*/  STL.64 [R1+0x4d0], R16 ;  /* 0x0004d01001007387 */ /* 0x000fe80000100a00 */
[----:B------:R-:W-:Y:S04]  /*aa6c0*/  STL.64 [R1+0x4d8], R18 ;  /* 0x0004d81201007387 */ /* 0x000fe80000100a00 */
[----:B--2---:R0:W-:Y:S02]  /*aa6d0*/  STL.64 [R1+0x5c78], R8 ;  /* 0x005c780801007387 */ /* 0x0041e40000100a00 */
[----:B0-----:R-:W-:-:S02]  /*aa6e0*/  IMAD.MOV.U32 R9, RZ, RZ, R12 ;  /* 0x000000ffff097224 */ /* 0x001fc400078e000c */
[----:B------:R-:W-:Y:S01]  /*aa6f0*/  IMAD.MOV.U32 R8, RZ, RZ, R13 ;  /* 0x000000ffff087224 */ /* 0x000fe200078e000d */
[----:B------:R-:W3:Y:S04]  /*aa700*/  LDL.LU R12, [R1+0x160] ;  /* 0x00016000010c7983 */ /* 0x000ee80000300800 */
[----:B------:R-:W3:Y:S04]  /*aa710*/  LDL.LU R13, [R1+0x164] ;  /* 0x00016400010d7983 */ /* 0x000ee80000300800 */
[----:B------:R-:W3:Y:S04]  /*aa720*/  LDL.LU R14, [R1+0x168] ;  /* 0x00016800010e7983 */ /* 0x000ee80000300800 */
[----:B------:R-:W3:Y:S04]  /*aa730*/  LDL.LU R15, [R1+0x16c] ;  /* 0x00016c00010f7983 */ /* 0x000ee80000300800 */
[----:B------:R-:W2:Y:S04]  /*aa740*/  LDL.LU R21, [R1+0x3e3c] ;  /* 0x003e3c0001157983 */ /* 0x000ea80000300800 */
[----:B------:R-:W4:Y:S04]  /*aa750*/  LDL.LU R16, [R1+0x3e38] ;  /* 0x003e380001107983 */ /* 0x000f280000300800 */
[----:B------:R-:W4:Y:S04]  /*aa760*/  LDL.LU R17, [R1+0x3e40] ;  /* 0x003e400001117983 */ /* 0x000f280000300800 */
[----:B------:R-:W3:Y:S04]  /*aa770*/  LDL.LU R22, [R1+0x3e4c] ;  /* 0x003e4c0001167983 */ /* 0x000ee80000300800 */
[----:B------:R-:W4:Y:S04]  /*aa780*/  LDL.LU R18, [R1+0x3e48] ;  /* 0x003e480001127983 */ /* 0x000f280000300800 */
        /* <DEDUP_REMOVED lines=17> */
[----:B------:R-:W4:Y:S04]  /*aa8a0*/  LDL.LU R24, [R1+0x130] ;  /* 0x0001300001187983 */ /* 0x000f280000300800 */
[----:B------:R-:W2:Y:S04]  /*aa8b0*/  LDL.LU R0, [R1+0x5cdc] ;  /* 0x005cdc0001007983 */ /* 0x000ea80000300800 */
[----:B------:R-:W3:Y:S04]  /*aa8c0*/  LDL.LU R26, [R1+0x138] ;  /* 0x00013800011a7983 */ /* 0x000ee80000300800 */
[----:B------:R-:W3:Y:S01]  /*aa8d0*/  LDL.LU R27, [R1+0x13c] ;  /* 0x00013c00011b7983 */ /* 0x000ee20000300800 */
[----:B------:R-:W-:Y:S03]  /*aa8e0*/  HMMA.16816.F32 R12, R4, R10, R12 ;  /* 0x0000000a040c723c */ /* 0x000fe6000000180c */
[----:B---3--:R2:W-:Y:S04]  /*aa8f0*/  STL.64 [R1+0x5c88], R26 ;  /* 0x005c881a01007387 */ /* 0x0085e80000100a00 */
[----:B----4-:R0:W-:Y:S01]  /*aa900*/  STL.64 [R1+0x5c80], R24 ;  /* 0x005c801801007387 */ /* 0x0101e20000100a00 */
[----:B--2---:R-:W-:-:S03]  /*aa910*/  IMAD.MOV.U32 R26, RZ, RZ, R0 ;  /* 0x000000ffff1a7224 */ /* 0x004fc600078e0000 */
[----:B0-----:R-:W2:Y:S04]  /*aa920*/  LDL.LU R24, [R1+0xc0] ;  /* 0x0000c00001187983 */ /* 0x001ea80000300800 */
[----:B------:R-:W2:Y:S04]  /*aa930*/  LDL.LU R25, [R1+0xc4] ;  /* 0x0000c40001197983 */ /* 0x000ea80000300800 */
[----:B------:R-:W3:Y:S04]  /*aa940*/  LDL.LU R0, [R1+0x5cd8] ;  /* 0x005cd80001007983 */ /* 0x000ee80000300800 */
[----:B------:R-:W4:Y:S04]  /*aa950*/  LDL.LU R27, [R1+0xcc] ;  /* 0x0000cc00011b7983 */ /* 0x000f280000300800 */
[----:B----4-:R-:W-:Y:S04]  /*aa960*/  STL.64 [R1+0x5c98], R26 ;  /* 0x005c981a01007387 */ /* 0x010fe80000100a00 */
[----:B--2---:R0:W-:Y:S04]  /*aa970*/  STL.64 [R1+0x5c90], R24 ;  /* 0x005c901801007387 */ /* 0x0041e80000100a00 */
[----:B0-----:R-:W2:Y:S04]  /*aa980*/  LDL.LU R24, [R1+0xd0] ;  /* 0x0000d00001187983 */ /* 0x001ea80000300800 */
[----:B------:R-:W2:Y:S04]  /*aa990*/  LDL.LU R25, [R1+0xd4] ;  /* 0x0000d40001197983 */ /* 0x000ea80000300800 */
[----:B------:R-:W2:Y:S04]  /*aa9a0*/  LDL.LU R26, [R1+0xd8] ;  /* 0x0000d800011a7983 */ /* 0x000ea80000300800 */
[----:B------:R-:W4:Y:S04]  /*aa9b0*/  LDL.LU R2, [R1+0xef0] ;  /* 0x000ef00001027983 */ /* 0x000f280000300800 */
[----:B------:R-:W4:Y:S01]  /*aa9c0*/  LDL.LU R3, [R1+0xef4] ;  /* 0x000ef40001037983 */ /* 0x000f220000300800 */
[----:B---3--:R-:W-:-:S03]  /*aa9d0*/  IMAD.MOV.U32 R27, RZ, RZ, R0 ;  /* 0x000000ffff1b7224 */ /* 0x008fc600078e0000 */
[----:B------:R-:W-:Y:S04]  /*aa9e0*/  STL.64 [R1+0x4c0], R12 ;  /* 0x0004c00c01007387 */ /* 0x000fe80000100a00 */
[----:B------:R0:W-:Y:S01]  /*aa9f0*/  STL [R1+0x4c8], R14 ;  /* 0x0004c80e01007387 */ /* 0x0001e20000100800 */
[----:B------:R-:W-:-:S03]  /*aaa00*/  IMAD.MOV.U32 R0, RZ, RZ, R15 ;  /* 0x000000ffff007224 */ /* 0x000fc600078e000f */
[----:B0-----:R-:W3:Y:S04]  /*aaa10*/  LDL.LU.64 R14, [R1+0x5cd0] ;  /* 0x005cd000010e7983 */ /* 0x001ee80000300a00 */
[----:B------:R-:W2:Y:S04]  /*aaa20*/  LDL.LU.64 R12, [R1+0x5cc8] ;  /* 0x005cc800010c7983 */ /* 0x000ea80000300a00 */
[----:B------:R-:W4:Y:S04]  /*aaa30*/  LDL.LU R10, [R1+0xee0] ;  /* 0x000ee000010a7983 */ /* 0x000f280000300800 */
[----:B------:R-:W4:Y:S04]  /*aaa40*/  LDL.LU R11, [R1+0xee4] ;  /* 0x000ee400010b7983 */ /* 0x000f280000300800 */
[----:B------:R0:W-:Y:S04]  /*aaa50*/  STL [R1+0x5650], R0 ;  /* 0x0056500001007387 */ /* 0x0001e80000100800 */
[----:B0-----:R-:W4:Y:S01]  /*aaa60*/  LDL.LU R0, [R1+0x3e44] ;  /* 0x003e440001007983 */ /* 0x001f220000300800 */
[----:B--2---:R-:W-:-:S15]  /*aaa70*/  HMMA.16816.F32 R20, R4, R12, R20 ;  /* 0x0000000c0414723c */ /* 0x004fde0000001814 */
[----:B------:R-:W-:-:S08]  /*aaa80*/  NOP ;  /* 0x0000000000007918 */ /* 0x000fd00000000000 */
[----:B------:R-:W-:Y:S04]  /*aaa90*/  STL.64 [R1+0x1a0], R20 ;  /* 0x0001a01401007387 */ /* 0x000fe80000100a00 */
[----:B------:R0:W-:Y:S04]  /*aaaa0*/  STL.64 [R1+0x1a8], R22 ;  /* 0x0001a81601007387 */ /* 0x0001e80000100a00 */
[----:B0-----:R-:W3:Y:S04]  /*aaab0*/  LDL.LU.64 R22, [R1+0x5cc0] ;  /* 0x005cc00001167983 */ /* 0x001ee80000300a00 */
[----:B------:R-:W3:Y:S02]  /*aaac0*/  LDL.LU.64 R20, [R1+0x5cb8] ;  /* 0x005cb80001147983 */ /* 0x000ee40000300a00 */
[----:B---3--:R-:W-:Y:S02]  /*aaad0*/  HMMA.16816.F32 R12, R4, R14, R20 ;  /* 0x0000000e040c723c */ /* 0x008fe40000001814 */
[----:B------:R-:W2:Y:S04]  /*aaae0*/  LDL.LU.64 R22, [R1+0x5cb0] ;  /* 0x005cb00001167983 */ /* 0x000ea80000300a00 */
[----:B------:R-:W3:-:S15]  /*aaaf0*/  LDL.LU.64 R20, [R1+0x5ca8] ;  /* 0x005ca80001147983 */ /* 0x000ede0000300a00 */
[----:B------:R-:W-:-:S02]  /*aab00*/  NOP ;  /* 0x0000000000007918 */ /* 0x000fc40000000000 */
[----:B------:R0:W-:Y:S04]  /*aab10*/  STL.64 [R1+0x140], R12 ;  /* 0x0001400c01007387 */ /* 0x0001e80000100a00 */
[----:B------:R1:W-:Y:S04]  /*aab20*/  STL.64 [R1+0x148], R14 ;  /* 0x0001480e01007387 */ /* 0x0003e80000100a00 */
[----:B0-----:R-:W4:Y:S04]  /*aab30*/  LDL.LU R12, [R1+0xf0] ;  /* 0x0000f000010c7983 */ /* 0x001f280000300800 */
[----:B------:R-:W4:Y:S04]  /*aab40*/  LDL.LU R13, [R1+0xf4] ;  /* 0x0000f400010d7983 */ /* 0x000f280000300800 */
[----:B-1----:R-:W4:Y:S04]  /*aab50*/  LDL.LU R14, [R1+0xf8] ;  /* 0x0000f800010e7983 */ /* 0x002f280000300800 */
[----:B------:R-:W4:Y:S01]  /*aab60*/  LDL.LU R15, [R1+0xfc] ;  /* 0x0000fc00010f7983 */ /* 0x000f220000300800 */
[----:B---3--:R-:W-:-:S03]  /*aab70*/  IMAD R16, R16, 0x100, R21 ;  /* 0x0000010010107824 */ /* 0x008fc600078e0215 */
[----:B------:R-:W3:Y:S01]  /*aab80*/  LDL.LU R21, [R1+0x5ca0] ;  /* 0x005ca00001157983 */ /* 0x000ee20000300800 */
[----:B--2---:R-:W-:Y:S02]  /*aab90*/  IMAD R18, R18, 0x100, R22 ;  /* 0x0000010012127824 */ /* 0x004fe400078e0216 */
[----:B------:R-:W-:Y:S02]  /*aaba0*/  IMAD R19, R19, 0x100, R23 ;  /* 0x0000010013137824 */ /* 0x000fe400078e0217 */
[----:B---3--:R-:W-:Y:S01]  /*aabb0*/  HMMA.16816.F32 R20, R4, R20, R24 ;  /* 0x000000140414723c */ /* 0x008fe20000001818 */
[----:B------:R-:W2:Y:S04]  /*aabc0*/  LDL.LU.64 R26, [R1+0x5c98] ;  /* 0x005c9800011a7983 */ /* 0x000ea80000300a00 */
[----:B------:R-:W2:-:S15]  /*aabd0*/  LDL.LU.64 R24, [R1+0x5c90] ;  /* 0x005c900001187983 */ /* 0x000e9e0000300a00 */
[----:B------:R-:W-:-:S03]  /*aabe0*/  NOP ;  /* 0x0000000000007918 */ /* 0x000fc60000000000 */
        /* <DEDUP_REMOVED lines=8> */
[----:B------:R-:W2:Y:S04]  /*aac70*/  LDL.LU.64 R24, [R1+0x5c80] ;  /* 0x005c800001187983 */ /* 0x000ea80000300a00 */
[----:B------:R-:W3:Y:S01]  /*aac80*/  LDL.LU.64 R8, [R1+0x5c78] ;  /* 0x005c780001087983 */ /* 0x000ee20000300a00 */
[----:B----4-:R-:W-:Y:S01]  /*aac90*/  IMAD R17, R17, 0x100, R0 ;  /* 0x0000010011117824 */ /* 0x010fe200078e0200 */
[----:B------:R-:W-:-:S02]  /*aaca0*/  F2FP.F16.E5M2.UNPACK_B R10, R10.H1 ;  /* 0x0000000aff0a723e */ /* 0x000fc400030004ff */
[----:B------:R-:W-:Y:S02]  /*aacb0*/  F2FP.F16.E5M2.UNPACK_B R16, R16 ;  /* 0x00000010ff10723e */ /* 0x000fe400020004ff */
[----:B------:R-:W-:Y:S02]  /*aacc0*/  F2FP.F16.E5M2.UNPACK_B R18, R18 ;  /* 0x00000012ff12723e */ /* 0x000fe400020004ff */
[----:B------:R-:W-:Y:S02]  /*aacd0*/  F2FP.F16.E5M2.UNPACK_B R19, R19 ;  /* 0x00000013ff13723e */ /* 0x000fe400020004ff */
[----:B------:R-:W-:Y:S02]  /*aace0*/  F2FP.F16.E5M2.UNPACK_B R17, R17 ;  /* 0x00000011ff11723e */ /* 0x000fe400020004ff */
[----:B------:R-:W-:Y:S01]  /*aacf0*/  F2FP.F16.E5M2.UNPACK_B R11, R11.H1 ;  /* 0x0000000bff0b723e */ /* 0x000fe200030004ff */
[----:B------:R-:W-:Y:S04]  /*aad00*/  STL [R1+0xa8], R10 ;  /* 0x0000a80a01007387 */ /* 0x000fe80000100800 */
[----:B------:R-:W-:Y:S04]  /*aad10*/  STL.64 [R1+0xc0], R4 ;  /* 0x0000c00401007387 */ /* 0x000fe80000100a00 */
[----:B------:R0:W-:Y:S02]  /*aad20*/  STL.64 [R1+0xc8], R6 ;  /* 0x0000c80601007387 */ /* 0x0001e40000100a00 */
[----:B0-----:R-:W-:Y:S06]  /*aad30*/  HMMA.16816.F32 R4, R16, R10, R12 ;  /* 0x0000000a1004723c */ /* 0x001fec000000180c */
[----:B------:R-:W-:Y:S01]  /*aad40*/  STL [R1+0xac], R11 ;  /* 0x0000ac0b01007387 */ /* 0x000fe20000100800 */
[----:B------:R-:W-:-:S02]  /*aad50*/  IMAD.MOV.U32 R0, RZ, RZ, R11 ;  /* 0x000000ffff007224 */ /* 0x000fc400078e000b */
[----:B------:R-:W-:-:S14]  /*aad60*/  IMAD.MOV.U32 R14, RZ, RZ, R10 ;  /* 0x000000ffff0e7224 */ /* 0x000fdc00078e000a */
[----:B------:R-:W-:Y:S04]  /*aad70*/  STL.64 [R1+0xd0], R4 ;  /* 0x0000d00401007387 */ /* 0x000fe80000100a00 */
[----:B------:R0:W-:Y:S01]  /*aad80*/  STL.64 [R1+0xd8], R6 ;  /* 0x0000d80601007387 */ /* 0x0001e20000100a00 */
[----:B------:R-:W-:Y:S02]  /*aad90*/  F2FP.F16.E5M2.UNPACK_B R2, R2.H1 ;  /* 0x00000002ff02723e */ /* 0x000fe400030004ff */
[----:B------:R-:W-:Y:S02]  /*aada0*/  F2FP.F16.E5M2.UNPACK_B R3, R3.H1 ;  /* 0x00000003ff03723e */ /* 0x000fe400030004ff */
[----:B0-----:R-:W-:Y:S02]  /*aadb0*/  F2FP.F16.E5M2.UNPACK_B R6, R28.H1 ;  /* 0x0000001cff06723e */ /* 0x001fe400030004ff */
[----:B---3--:R-:W-:-:S02]  /*aadc0*/  F2FP.F16.E5M2.UNPACK_B R8, R8.H1 ;  /* 0x00000008ff08723e */ /* 0x008fc400030004ff */
[----:B------:R-:W-:-:S05]  /*aadd0*/  F2FP.F16.E5M2.UNPACK_B R9, R9.H1 ;  /* 0x00000009ff09723e */ /* 0x000fca00030004ff */
[----:B------:R0:W-:Y:S02]  /*aade0*/  STL.64 [R1+0x98], R8 ;  /* 0x0000980801007387 */ /* 0x0001e40000100a00 */
[----:B0-----:R-:W-:Y:S02]  /*aadf0*/  HMMA.16816.F32 R8, R16, R8, R20 ;  /* 0x000000081008723c */ /* 0x001fe40000001814 */
[----:B------:R-:W-:Y:S04]  /*aae00*/  STL [R1+0x5af0], R0 ;  /* 0x005af00001007387 */ /* 0x000fe80000100800 */
[----:B------:R-:W-:Y:S04]  /*aae10*/  STL [R1+0x5ae8], R14 ;  /* 0x005ae80e01007387 */ /* 0x000fe80000100800 */
[----:B------:R-:W-:-:S13]  /*aae20*/  STL [R1+0x90], R2 ;  /* 0x0000900201007387 */ /* 0x000fda0000100800 */
[----:B------:R-:W-:Y:S04]  /*aae30*/  STL.64 [R1+0xf0], R8 ;  /* 0x0000f00801007387 */ /* 0x000fe80000100a00 */
[----:B------:R2:W-:Y:S02]  /*aae40*/  STL.64 [R1+0xf8], R10 ;  /* 0x0000f80a01007387 */ /* 0x0005e40000100a00 */
[----:B--2---:R-:W-:Y:S01]  /*aae50*/  HMMA.16816.F32 R8, R16, R2, R24 ;  /* 0x000000021008723c */ /* 0x004fe20000001818 */
[----:B------:R-:W-:-:S05]  /*aae60*/  F2FP.F16.E5M2.UNPACK_B R0, R29.H1 ;  /* 0x0000001dff00723e */ /* 0x000fca00030004ff */
[----:B------:R0:W-:-:S15]  /*aae70*/  STL [R1+0x94], R3 ;  /* 0x0000940301007387 */ /* 0x0001de0000100800 */
[----:B------:R-:W-:-:S02]  /*aae80*/  NOP ;  /* 0x0000000000007918 */ /* 0x000fc40000000000 */
[----:B------:R1:W-:Y:S04]  /*aae90*/  STL.64 [R1+0x110], R8 ;  /* 0x0001100801007387 */ /* 0x0003e80000100a00 */
[----:B------:R2:W-:Y:S04]  /*aaea0*/  STL.64 [R1+0x118], R10 ;  /* 0x0001180a01007387 */ /* 0x0005e80000100a00 */
[----:B------:R-:W-:Y:S04]  /*aaeb0*/  STL [R1+0x88], R6 ;  /* 0x0000880601007387 */ /* 0x000fe80000100800 */
[----:B------:R-:W-:Y:S04]  /*aaec0*/  STL [R1+0x8c], R0 ;  /* 0x00008c0001007387 */ /* 0x000fe80000100800 */
[----:B------:R-:W3:Y:S04]  /*aaed0*/  LDL.LU R22, [R1+0xe30] ;  /* 0x000e300001167983 */ /* 0x000ee80000300800 */
[----:B------:R-:W4:Y:S04]  /*aaee0*/  LDL.LU R24, [R1+0x210] ;  /* 0x0002100001187983 */ /* 0x000f280000300800 */
[----:B------:R-:W4:Y:S04]  /*aaef0*/  LDL.LU R25, [R1+0x214] ;  /* 0x0002140001197983 */ /* 0x000f280000300800 */
[----:B------:R-:W2:Y:S04]  /*aaf00*/  LDL.LU R26, [R1+0x218] ;  /* 0x00021800011a7983 */ /* 0x000ea80000300800 */
[----:B------:R-:W2:Y:S01]  /*aaf10*/  LDL.LU R27, [R1+0x21c] ;  /* 0x00021c00011b7983 */ /* 0x000ea20000300800 */
[----:B------:R-:W-:-:S02]  /*aaf20*/  IMAD.MOV.U32 R20, RZ, RZ, R2 ;  /* 0x000000ffff147224 */ /* 0x000fc400078e0002 */
[----:B------:R-:W-:Y:S01]  /*aaf30*/  IMAD.MOV.U32 R15, RZ, RZ, R3 ;  /* 0x000000ffff0f7224 */ /* 0x000fe200078e0003 */
[----:B--2---:R2:W-:Y:S04]  /*aaf40*/  STL.64 [R1+0x5c10], R26 ;  /* 0x005c101a01007387 */ /* 0x0045e80000100a00 */
[----:B----4-:R4:W-:Y:S04]  /*aaf50*/  STL.64 [R1+0x5c08], R24 ;  /* 0x005c081801007387 */ /* 0x0109e80000100a00 */
[----:B------:R-:W3:Y:S04]  /*aaf60*/  LDL.LU R4, [R1+0xe50] ;  /* 0x000e500001047983 */ /* 0x000ee80000300800 */
[----:B------:R-:W3:Y:S04]  /*aaf70*/  LDL.LU R5, [R1+0xe54] ;  /* 0x000e540001057983 */ /* 0x000ee80000300800 */
[----:B------:R-:W3:Y:S04]  /*aaf80*/  LDL.LU R2, [R1+0xe40] ;  /* 0x000e400001027983 */ /* 0x000ee80000300800 */
[----:B0-----:R-:W3:Y:S04]  /*aaf90*/  LDL.LU R3, [R1+0xe44] ;  /* 0x000e440001037983 */ /* 0x001ee80000300800 */
[----:B-1----:R-:W3:Y:S04]  /*aafa0*/  LDL.LU R8, [R1+0x1f0] ;  /* 0x0001f00001087983 */ /* 0x002ee80000300800 */
[----:B------:R-:W3:Y:S04]  /*aafb0*/  LDL.LU R9, [R1+0x1f4] ;  /* 0x0001f40001097983 */ /* 0x000ee80000300800 */
[----:B------:R-:W3:Y:S04]  /*aafc0*/  LDL.LU R10, [R1+0x1f8] ;  /* 0x0001f800010a7983 */ /* 0x000ee80000300800 */
[----:B------:R-:W3:Y:S04]  /*aafd0*/  LDL.LU R11, [R1+0x1fc] ;  /* 0x0001fc00010b7983 */ /* 0x000ee80000300800 */
[----:B--2---:R-:W2:Y:S04]  /*aafe0*/  LDL.LU R27, [R1+0xe80] ;  /* 0x000e8000011b7983 */ /* 0x004ea80000300800 */
[----:B--2---:R0:W-:Y:S04]  /*aaff0*/  STL [R1+0x5c48], R27 ;  /* 0x005c481b01007387 */ /* 0x0041e80000100800 */
[----:B----4-:R-:W2:Y:S04]  /*ab000*/  LDL.LU R24, [R1+0x190] ;  /* 0x0001900001187983 */ /* 0x010ea80000300800 */
[----:B------:R-:W2:Y:S04]  /*ab010*/  LDL.LU R25, [R1+0x194] ;  /* 0x0001940001197983 */ /* 0x000ea80000300800 */
[----:B------:R-:W4:Y:S04]  /*ab020*/  LDL.LU R26, [R1+0x198] ;  /* 0x00019800011a7983 */ /* 0x000f280000300800 */
[----:B0-----:R-:W4:Y:S04]  /*ab030*/  LDL.LU R27, [R1+0x19c] ;  /* 0x00019c00011b7983 */ /* 0x001f280000300800 */
[----:B------:R-:W3:Y:S04]  /*ab040*/  LDL.LU R14, [R1+0xeb0] ;  /* 0x000eb000010e7983 */ /* 0x000ee80000300800 */
[----:B------:R-:W3:Y:S04]  /*ab050*/  LDL.LU R21, [R1+0xeb4] ;  /* 0x000eb40001157983 */ /* 0x000ee80000300800 */
[----:B----4-:R-:W-:Y:S04]  /*ab060*/  STL.64 [R1+0x5c58], R26 ;  /* 0x005c581a01007387 */ /* 0x010fe80000100a00 */
[----:B--2---:R0:W-:Y:S04]  /*ab070*/  STL.64 [R1+0x5c50], R24 ;  /* 0x005c501801007387 */ /* 0x0041e80000100a00 */
[----:B0-----:R-:W2:Y:S04]  /*ab080*/  LDL.LU R24, [R1+0x170] ;  /* 0x0001700001187983 */ /* 0x001ea80000300800 */
[----:B------:R-:W2:Y:S04]  /*ab090*/  LDL.LU R25, [R1+0x174] ;  /* 0x0001740001197983 */ /* 0x000ea80000300800 */
[----:B------:R-:W4:Y:S04]  /*ab0a0*/  LDL.LU R26, [R1+0x178] ;  /* 0x00017800011a7983 */ /* 0x000f280000300800 */
[----:B------:R-:W4:Y:S04]  /*ab0b0*/  LDL.LU R27, [R1+0x17c] ;  /* 0x00017c00011b7983 */ /* 0x000f280000300800 */
[----:B----4-:R0:W-:Y:S04]  /*ab0c0*/  STL.64 [R1+0x5c68], R26 ;  /* 0x005c681a01007387 */ /* 0x0101e80000100a00 */
[----:B------:R-:W4:Y:S04]  /*ab0d0*/  LDL.LU R12, [R1+0xec0] ;  /* 0x000ec000010c7983 */ /* 0x000f280000300800 */
[----:B------:R-:W4:Y:S04]  /*ab0e0*/  LDL.LU R13, [R1+0xec4] ;  /* 0x000ec400010d7983 */ /* 0x000f280000300800 */
[----:B--2---:R-:W-:Y:S01]  /*ab0f0*/  STL.64 [R1+0x5c60], R24 ;  /* 0x005c601801007387 */ /* 0x004fe20000100a00 */
[----:B0-----:R-:W-:-:S02]  /*ab100*/  IMAD.MOV.U32 R27, RZ, RZ, R0 ;  /* 0x000000ffff1b7224 */ /* 0x001fc400078e0000 */
[----:B------:R-:W-:Y:S01]  /*ab110*/  IMAD.MOV.U32 R26, RZ, RZ, R6 ;  /* 0x000000ffff1a7224 */ /* 0x000fe200078e0006 */
[----:B------:R-:W2:Y:S04]  /*ab120*/  LDL.LU R0, [R1+0xe84] ;  /* 0x000e840001007983 */ /* 0x000ea80000300800 */
[----:B------:R-:W3:Y:S04]  /*ab130*/  LDL.LU R6, [R1+0xe90] ;  /* 0x000e900001067983 */ /* 0x000ee80000300800 */
[----:B------:R-:W3:Y:S04]  /*ab140*/  LDL.LU R7, [R1+0xe94] ;  /* 0x000e940001077983 */ /* 0x000ee80000300800 */
[----:B---3--:R-:W-:Y:S04]  /*ab150*/  STL.64 [R1+0x5c30], R6 ;  /* 0x005c300601007387 */ /* 0x008fe80000100a00 */
[----:B------:R0:W-:Y:S04]  /*ab160*/  STL.64 [R1+0x5c28], R4 ;  /* 0x005c280401007387 */ /* 0x0001e80000100a00 */
[----:B0-----:R-:W3:Y:S04]  /*ab170*/  LDL.LU R4, [R1+0xea0] ;  /* 0x000ea00001047983 */ /* 0x001ee80000300800 */
[----:B------:R-:W3:Y:S04]  /*ab180*/  LDL.LU R5, [R1+0xea4] ;  /* 0x000ea40001057983 */ /* 0x000ee80000300800 */
        /* <DEDUP_REMOVED lines=10> */
[----:B------:R-:W2:Y:S01]  /*ab230*/  LDL.LU R11, [R1+0x1cc] ;  /* 0x0001cc00010b7983 */ /* 0x000ea20000300800 */
[----:B---3--:R-:W-:Y:S03]  /*ab240*/  HMMA.16816.F32 R24, R16, R26, R4 ;  /* 0x0000001a1018723c */ /* 0x008fe60000001804 */
[----:B--2---:R-:W-:Y:S04]  /*ab250*/  STL.64 [R1+0x5c40], R10 ;  /* 0x005c400a01007387 */ /* 0x004fe80000100a00 */
        /* <DEDUP_REMOVED lines=8> */
[----:B------:R-:W-:Y:S04]  /*ab2e0*/  STL [R1+0x5af8], R15 ;  /* 0x005af80f01007387 */ /* 0x000fe80000100800 */
[----:B------:R-:W-:Y:S04]  /*ab2f0*/  STL [R1+0x5af4], R20 ;  /* 0x005af41401007387 */ /* 0x000fe80000100800 */
[----:B------:R-:W2:Y:S04]  /*ab300*/  LDL.LU.64 R4, [R1+0x5c70] ;  /* 0x005c700001047983 */ /* 0x000ea80000300a00 */
[----:B------:R-:W-:Y:S04]  /*ab310*/  STL.64 [R1+0x120], R24 ;  /* 0x0001201801007387 */ /* 0x000fe80000100a00 */
[----:B------:R0:W-:Y:S04]  /*ab320*/  STL.64 [R1+0x128], R26 ;  /* 0x0001281a01007387 */ /* 0x0001e80000100a00 */
[----:B0-----:R-:W3:Y:S04]  /*ab330*/  LDL.LU.64 R26, [R1+0x5c68] ;  /* 0x005c6800011a7983 */ /* 0x001ee80000300a00 */
[----:B------:R-:W3:Y:S01]  /*ab340*/  LDL.LU.64 R24, [R1+0x5c60] ;  /* 0x005c600001187983 */ /* 0x000ee20000300a00 */
[----:B------:R-:W-:-:S02]  /*ab350*/  F2FP.F16.E5M2.UNPACK_B R12, R12.H1 ;  /* 0x0000000cff0c723e */ /* 0x000fc400030004ff */
[----:B------:R-:W-:-:S03]  /*ab360*/  F2FP.F16.E5M2.UNPACK_B R13, R13.H1 ;  /* 0x0000000dff0d723e */ /* 0x000fc600030004ff */
        /* <DEDUP_REMOVED lines=10> */
[----:B------:R-:W-:Y:S02]  /*ab410*/  IMAD.MOV.U32 R14, RZ, RZ, R12 ;  /* 0x000000ffff0e7224 */ /* 0x000fe400078e000c */
[----:B------:R-:W-:Y:S02]  /*ab420*/  IMAD.MOV.U32 R21, RZ, RZ, R13 ;  /* 0x000000ffff157224 */ /* 0x000fe400078e000d */
[----:B------:R-:W-:Y:S04]  /*ab430*/  STL.64 [R1+0x78], R6 ;  /* 0x0000780601007387 */ /* 0x000fe80000100a00 */
[----:B------:R0:W-:Y:S04]  /*ab440*/  STL [R1+0x5b60], R14 ;  /* 0x005b600e01007387 */ /* 0x0001e80000100800 */
[----:B------:R-:W4:Y:S04]  /*ab450*/  LDL.LU R12, [R1+0x1e0] ;  /* 0x0001e000010c7983 */ /* 0x000f280000300800 */
[----:B------:R-:W4:Y:S01]  /*ab460*/  LDL.LU R13, [R1+0x1e4] ;  /* 0x0001e400010d7983 */ /* 0x000f220000300800 */
[----:B--2---:R-:W-:-:S02]  /*ab470*/  F2FP.F16.E5M2.UNPACK_B R4, R4.H1 ;  /* 0x00000004ff04723e */ /* 0x004fc400030004ff */
[----:B------:R-:W-:Y:S01]  /*ab480*/  F2FP.F16.E5M2.UNPACK_B R5, R5.H1 ;  /* 0x00000005ff05723e */ /* 0x000fe200030004ff */
[----:B0-----:R-:W4:Y:S04]  /*ab490*/  LDL.LU R14, [R1+0x1e8] ;  /* 0x0001e800010e7983 */ /* 0x001f280000300800 */
[----:B------:R-:W4:Y:S01]  /*ab4a0*/  LDL.LU R15, [R1+0x1ec] ;  /* 0x0001ec00010f7983 */ /* 0x000f220000300800 */
[----:B---3--:R-:W-:-:S15]  /*ab4b0*/  HMMA.16816.F32 R24, R16, R6, R24 ;  /* 0x000000061018723c */ /* 0x008fde0000001818 */
[----:B------:R-:W-:-:S08]  /*ab4c0*/  NOP ;  /* 0x0000000000007918 */ /* 0x000fd00000000000 */
[----:B------:R-:W-:Y:S04]  /*ab4d0*/  STL.64 [R1+0x150], R24 ;  /* 0x0001501801007387 */ /* 0x000fe80000100a00 */
[----:B------:R0:W-:Y:S04]  /*ab4e0*/  STL.64 [R1+0x158], R26 ;  /* 0x0001581a01007387 */ /* 0x0001e80000100a00 */
[----:B0-----:R-:W2:Y:S04]  /*ab4f0*/  LDL.LU R27, [R1+0x5c48] ;  /* 0x005c4800011b7983 */ /* 0x001ea80000300800 */
[----:B------:R-:W-:Y:S04]  /*ab500*/  STL [R1+0x70], R4 ;  /* 0x0000700401007387 */ /* 0x000fe80000100800 */
[----:B------:R0:W-:Y:S02]  /*ab510*/  STL [R1+0x74], R5 ;  /* 0x0000740501007387 */ /* 0x0001e40000100800 */
[----:B0-----:R-:W-:Y:S02]  /*ab520*/  HMMA.16816.F32 R4, R16, R4, R8 ;  /* 0x000000041004723c */ /* 0x001fe40000001808 */
[----:B------:R-:W3:Y:S04]  /*ab530*/  LDL.LU.64 R10, [R1+0x5c40] ;  /* 0x005c4000010a7983 */ /* 0x000ee80000300a00 */
[----:B------:R-:W3:-:S15]  /*ab540*/  LDL.LU.64 R8, [R1+0x5c38] ;  /* 0x005c380001087983 */ /* 0x000ede0000300a00 */
[----:B------:R-:W-:-:S02]  /*ab550*/  NOP ;  /* 0x0000000000007918 */ /* 0x000fc40000000000 */
[----:B------:R-:W-:Y:S04]  /*ab560*/  STL.64 [R1+0x160], R4 ;  /* 0x0001600401007387 */ /* 0x000fe80000100a00 */
[----:B------:R0:W-:Y:S04]  /*ab570*/  STL.64 [R1+0x168], R6 ;  /* 0x0001680601007387 */ /* 0x0001e80000100a00 */
[----:B0-----:R-:W4:Y:S01]  /*ab580*/  LDL.LU.64 R6, [R1+0x5c30] ;  /* 0x005c300001067983 */ /* 0x001f220000300a00 */
[----:B------:R-:W-:-:S03]  /*ab590*/  F2FP.F16.E5M2.UNPACK_B R25, R0.H1 ;  /* 0x00000000ff19723e */ /* 0x000fc600030004ff */
[----:B------:R-:W4:Y:S01]  /*ab5a0*/  LDL.LU.64 R4, [R1+0x5c28] ;  /* 0x005c280001047983 */ /* 0x000f220000300a00 */
[----:B--2---:R-:W-:-:S05]  /*ab5b0*/  F2FP.F16.E5M2.UNPACK_B R24, R27.H1 ;  /* 0x0000001bff18723e */ /* 0x004fca00030004ff */
[----:B------:R-:W-:Y:S04]  /*ab5c0*/  STL [R1+0x68], R24 ;  /* 0x0000681801007387 */ /* 0x000fe80000100800 */
[----:B------:R3:W-:Y:S02]  /*ab5d0*/  STL [R1+0x6c], R25 ;  /* 0x00006c1901007387 */ /* 0x0007e40000100800 */
[----:B---3--:R-:W-:Y:S02]  /*ab5e0*/  HMMA.16816.F32 R24, R16, R24, R8 ;  /* 0x000000181018723c */ /* 0x008fe40000001808 */
        /* <DEDUP_REMOVED lines=8> */
[----:B------:R-:W-:-:S07]  /*ab670*/  F2FP.F16.E5M2.UNPACK_B R7, R7.H1 ;  /* 0x00000007ff07723e */ /* 0x000fce00030004ff */
[----:B------:R-:W-:Y:S01]  /*ab680*/  HMMA.16816.F32 R12, R16, R6, R12 ;  /* 0x00000006100c723c */ /* 0x000fe2000000180c */
[----:B------:R-:W-:Y:S02]  /*ab690*/  F2FP.F16.E5M2.UNPACK_B R4, R4.H1 ;  /* 0x00000004ff04723e */ /* 0x000fe400030004ff */
[----:B------:R-:W-:-:S03]  /*ab6a0*/  F2FP.F16.E5M2.UNPACK_B R5, R5.H1 ;  /* 0x00000005ff05723e */ /* 0x000fc600030004ff */
[----:B------:R-:W-:Y:S04]  /*ab6b0*/  STL [R1+0x60], R6 ;  /* 0x0000600601007387 */ /* 0x000fe80000100800 */
[----:B------:R-:W-:Y:S04]  /*ab6c0*/  STL [R1+0x64], R7 ;  /* 0x0000640701007387 */ /* 0x000fe80000100800 */
[----:B------:R-:W-:Y:S09]  /*ab6d0*/  STL [R1+0x58], R4 ;  /* 0x0000580401007387 */ /* 0x000ff20000100800 */
[----:B------:R-:W-:Y:S04]  /*ab6e0*/  STL.64 [R1+0x180], R12 ;  /* 0x0001800c01007387 */ /* 0x000fe80000100a00 */
[----:B------:R-:W-:Y:S04]  /*ab6f0*/  STL.64 [R1+0x188], R14 ;  /* 0x0001880e01007387 */ /* 0x000fe80000100a00 */
[----:B------:R2:W-:Y:S01]  /*ab700*/  STL [R1+0x5c], R5 ;  /* 0x00005c0501007387 */ /* 0x0005e20000100800 */
[----:B------:R-:W-:-:S02]  /*ab710*/  F2FP.F16.E5M2.UNPACK_B R2, R2.H1 ;  /* 0x00000002ff02723e */ /* 0x000fc400030004ff */
[----:B------:R-:W-:-:S03]  /*ab720*/  F2FP.F16.E5M2.UNPACK_B R3, R3.H1 ;  /* 0x00000003ff03723e */ /* 0x000fc600030004ff */
[----:B------:R-:W-:Y:S01]  /*ab730*/  STL [R1+0x50], R2 ;  /* 0x0000500201007387 */ /* 0x000fe20000100800 */
[----:B------:R-:W-:Y:S02]  /*ab740*/  F2FP.F16.E5M2.UNPACK_B R20, R22.H1 ;  /* 0x00000016ff14723e */ /* 0x000fe400030004ff */
[----:B------:R-:W-:Y:S02]  /*ab750*/  F2FP.F16.E5M2.UNPACK_B R0, R23.H1 ;  /* 0x00000017ff00723e */ /* 0x000fe400030004ff */
[----:B------:R-:W-:Y:S01]  /*ab760*/  F2FP.F16.E5M2.UNPACK_B R23, R29.H1 ;  /* 0x0000001dff17723e */ /* 0x000fe200030004ff */
[----:B--2---:R-:W-:-:S15]  /*ab770*/  HMMA.16816.F32 R4, R16, R4, R8 ;  /* 0x000000041004723c */ /* 0x004fde0000001808 */
[----:B------:R-:W-:-:S08]  /*ab780*/  NOP ;  /* 0x0000000000007918 */ /* 0x000fd00000000000 */
[----:B------:R-:W-:Y:S04]  /*ab790*/  STL.64 [R1+0x190], R4 ;  /* 0x0001900401007387 */ /* 0x000fe80000100a00 */
[----:B------:R3:W-:Y:S02]  /*ab7a0*/  STL.64 [R1+0x198], R6 ;  /* 0x0001980601007387 */ /* 0x0007e40000100a00 */
[----:B---3--:R-:W-:Y:S06]  /*ab7b0*/  HMMA.16816.F32 R4, R16, R2, R24 ;  /* 0x000000021004723c */ /* 0x008fec0000001818 */
[----:B------:R-:W-:Y:S04]  /*ab7c0*/  STL [R1+0x54], R3 ;  /* 0x0000540301007387 */ /* 0x000fe80000100800 */
[----:B------:R-:W-:Y:S01]  /*ab7d0*/  STL [R1+0x48], R20 ;  /* 0x0000481401007387 */ /* 0x000fe20000100800 */
[----:B------:R-:W-:-:S12]  /*ab7e0*/  F2FP.F16.E5M2.UNPACK_B R24, R28.H1 ;  /* 0x0000001cff18723e */ /* 0x000fd800030004ff */
[----:B------:R-:W-:Y:S04]  /*ab7f0*/  STL.64 [R1+0x1b0], R4 ;  /* 0x0001b00401007387 */ /* 0x000fe80000100a00 */
[----:B------:R-:W-:Y:S04]  /*ab800*/  STL.64 [R1+0x1b8], R6 ;  /* 0x0001b80601007387 */ /* 0x000fe80000100a00 */
[----:B------:R-:W-:Y:S04]  /*ab810*/  STL [R1+0x4c], R0 ;  /* 0x00004c0001007387 */ /* 0x000fe80000100800 */
[----:B------:R-:W-:Y:S04]  /*ab820*/  STL [R1+0x40], R24 ;  /* 0x0000401801007387 */ /* 0x000fe80000100800 */
[----:B------:R-:W2:Y:S04]  /*ab830*/  LDL.LU R22, [R1+0xda0] ;  /* 0x000da00001167983 */ /* 0x000ea80000300800 */
[----:B------:R-:W3:Y:S04]  /*ab840*/  LDL.LU R8, [R1+0x300] ;  /* 0x0003000001087983 */ /* 0x000ee80000300800 */
[----:B------:R-:W-:Y:S04]  /*ab850*/  STL [R1+0x44], R23 ;  /* 0x0000441701007387 */ /* 0x000fe80000100800 */
        /* <DEDUP_REMOVED lines=9> */
[----:B------:R-:W2:Y:S04]  /*ab8f0*/  LDL.LU R4, [R1+0xdd0] ;  /* 0x000dd00001047983 */ /* 0x000ea80000300800 */
[----:B------:R-:W2:Y:S04]  /*ab900*/  LDL.LU R5, [R1+0xdd4] ;  /* 0x000dd40001057983 */ /* 0x000ea80000300800 */
[----:B----4-:R-:W-:Y:S04]  /*ab910*/  STL.64 [R1+0x5b80], R10 ;  /* 0x005b800a01007387 */ /* 0x010fe80000100a00 */
[----:B---3--:R-:W-:Y:S04]  /*ab920*/  STL.64 [R1+0x5b78], R8 ;  /* 0x005b780801007387 */ /* 0x008fe80000100a00 */
[----:B------:R-:W3:Y:S04]  /*ab930*/  LDL.LU R2, [R1+0xdc0] ;  /* 0x000dc00001027983 */ /* 0x000ee80000300800 */
[----:B------:R-:W4:Y:S04]  /*ab940*/  LDL.LU R3, [R1+0xdc4] ;  /* 0x000dc40001037983 */ /* 0x000f280000300800 */
[----:B------:R-:W2:Y:S04]  /*ab950*/  LDL.LU R6, [R1+0xdb0] ;  /* 0x000db00001067983 */ /* 0x000ea80000300800 */
[----:B------:R-:W2:Y:S04]  /*ab960*/  LDL.LU R7, [R1+0xdb4] ;  /* 0x000db40001077983 */ /* 0x000ea80000300800 */
[----:B--2---:R-:W-:Y:S04]  /*ab970*/  STL.64 [R1+0x5ba0], R6 ;  /* 0x005ba00601007387 */ /* 0x004fe80000100a00 */
[----:B------:R0:W-:Y:S04]  /*ab980*/  STL.64 [R1+0x5b98], R4 ;  /* 0x005b980401007387 */ /* 0x0001e80000100a00 */
[----:B------:R-:W2:Y:S04]  /*ab990*/  LDL.LU R12, [R1+0x2e0] ;  /* 0x0002e000010c7983 */ /* 0x000ea80000300800 */
[----:B------:R-:W2:Y:S04]  /*ab9a0*/  LDL.LU R13, [R1+0x2e4] ;  /* 0x0002e400010d7983 */ /* 0x000ea80000300800 */
[----:B------:R-:W3:Y:S04]  /*ab9b0*/  LDL.LU R14, [R1+0x2e8] ;  /* 0x0002e800010e7983 */ /* 0x000ee80000300800 */
[----:B------:R-:W3:Y:S04]  /*ab9c0*/  LDL.LU R15, [R1+0x2ec] ;  /* 0x0002ec00010f7983 */ /* 0x000ee80000300800 */
[----:B0-----:R-:W4:Y:S04]  /*ab9d0*/  LDL.LU R4, [R1+0xdf0] ;  /* 0x000df00001047983 */ /* 0x001f280000300800 */
[----:B------:R-:W2:Y:S04]  /*ab9e0*/  LDL.LU R8, [R1+0x280] ;  /* 0x0002800001087983 */ /* 0x000ea80000300800 */
        /* <DEDUP_REMOVED lines=8> */
[----:B------:R-:W2:Y:S01]  /*aba70*/  LDL.LU R9, [R1+0xe14] ;  /* 0x000e140001097983 */ /* 0x000ea20000300800 */
[----:B------:R-:W-:-:S02]  /*aba80*/  IMAD.MOV.U32 R10, RZ, RZ, R24 ;  /* 0x000000ffff0a7224 */ /* 0x000fc400078e0018 */
[----:B------:R-:W-:-:S05]  /*aba90*/  IMAD.MOV.U32 R11, RZ, RZ, R23 ;  /* 0x000000ffff0b7224 */ /* 0x000fca00078e0017 */
[----:B------:R-:W-:Y:S04]  /*abaa0*/  STL.64 [R1+0x5bf0], R10 ;  /* 0x005bf00a01007387 */ /* 0x000fe80000100a00 */
[----:B--2---:R-:W-:Y:S04]  /*abab0*/  STL.64 [R1+0x5be8], R8 ;  /* 0x005be80801007387 */ /* 0x004fe80000100a00 */
[----:B------:R-:W2:Y:S04]  /*abac0*/  LDL.LU R5, [R1+0xdf4] ;  /* 0x000df40001057983 */ /* 0x000ea80000300800 */
[----:B----4-:R-:W-:Y:S04]  /*abad0*/  STL.64 [R1+0x5be0], R6 ;  /* 0x005be00601007387 */ /* 0x010fe80000100a00 */
        /* <DEDUP_REMOVED lines=14> */
[----:B------:R-:W4:Y:S04]  /*abbc0*/  LDL.LU R0, [R1+0xde4] ;  /* 0x000de40001007983 */ /* 0x000f280000300800 */
[----:B------:R-:W-:Y:S04]  /*abbd0*/  STL.64 [R1+0x5b90], R14 ;  /* 0x005b900e01007387 */ /* 0x000fe80000100a00 */
        /* <DEDUP_REMOVED lines=25> */
[----:B------:R-:W4:Y:S04]  /*abd70*/  LDL.LU.64 R6, [R1+0x5c00] ;  /* 0x005c000001067983 */ /* 0x000f280000300a00 */
[----:B------:R-:W4:Y:S04]  /*abd80*/  LDL.LU.64 R4, [R1+0x5bf8] ;  /* 0x005bf80001047983 */ /* 0x000f280000300a00 */
[----:B------:R-:W-:Y:S04]  /*abd90*/  STL.64 [R1+0x1c0], R8 ;  /* 0x0001c00801007387 */ /* 0x000fe80000100a00 */
[----:B------:R0:W-:Y:S04]  /*abda0*/  STL.64 [R1+0x1c8], R10 ;  /* 0x0001c80a01007387 */ /* 0x0001e80000100a00 */
[----:B0-----:R-:W4:Y:S04]  /*abdb0*/  LDL.LU.64 R10, [R1+0x5bf0] ;  /* 0x005bf000010a7983 */ /* 0x001f280000300a00 */
[----:B------:R-:W2:Y:S01]  /*abdc0*/  LDL.LU.64 R8, [R1+0x5be8] ;  /* 0x005be80001087983 */ /* 0x000ea20000300a00 */
[----:B----4-:R-:W-:Y:S01]  /*abdd0*/  HMMA.16816.F32 R4, R16, R10, R4 ;  /* 0x0000000a1004723c */ /* 0x010fe20000001804 */
[----:B--2---:R-:W-:-:S02]  /*abde0*/  F2FP.F16.E5M2.UNPACK_B R8, R8.H1 ;  /* 0x00000008ff08723e */ /* 0x004fc400030004ff */
[----:B------:R-:W-:-:S15]  /*abdf0*/  F2FP.F16.E5M2.UNPACK_B R9, R9.H1 ;  /* 0x00000009ff09723e */ /* 0x000fde00030004ff */
[----:B------:R-:W-:-:S05]  /*abe00*/  NOP ;  /* 0x0000000000007918 */ /* 0x000fca0000000000 */
[----:B------:R-:W-:Y:S04]  /*abe10*/  STL.64 [R1+0x1d0], R4 ;  /* 0x0001d00401007387 */ /* 0x000fe80000100a00 */
[----:B------:R0:W-:Y:S04]  /*abe20*/  STL.64 [R1+0x1d8], R6 ;  /* 0x0001d80601007387 */ /* 0x0001e80000100a00 */
[----:B0-----:R-:W2:Y:S04]  /*abe30*/  LDL.LU.64 R6, [R1+0x5be0] ;  /* 0x005be00001067983 */ /* 0x001ea80000300a00 */
[----:B------:R-:W4:Y:S04]  /*abe40*/  LDL.LU.64 R4, [R1+0x5bd8] ;  /* 0x005bd80001047983 */ /* 0x000f280000300a00 */
        /* <DEDUP_REMOVED lines=8> */
[----:B0-----:R-:W3:Y:S04]  /*abed0*/  LDL.LU.64 R10, [R1+0x5bc0] ;  /* 0x005bc000010a7983 */ /* 0x001ee80000300a00 */
[----:B------:R-:W3:Y:S01]  /*abee0*/  LDL.LU.64 R8, [R1+0x5bb8] ;  /* 0x005bb80001087983 */ /* 0x000ee20000300a00 */
[----:B--2---:R-:W-:-:S02]  /*abef0*/  F2FP.F16.E5M2.UNPACK_B R6, R6.H1 ;  /* 0x00000006ff06723e */ /* 0x004fc400030004ff */
[----:B------:R-:W-:Y:S02]  /*abf00*/  F2FP.F16.E5M2.UNPACK_B R7, R7.H1 ;  /* 0x00000007ff07723e */ /* 0x000fe400030004ff */
[----:B----4-:R-:W-:Y:S02]  /*abf10*/  F2FP.F16.E5M2.UNPACK_B R4, R4.H1 ;  /* 0x00000004ff04723e */ /* 0x010fe400030004ff */
[----:B------:R-:W-:Y:S01]  /*abf20*/  F2FP.F16.E5M2.UNPACK_B R5, R5.H1 ;  /* 0x00000005ff05723e */ /* 0x000fe200030004ff */
[----:B------:R-:W-:Y:S04]  /*abf30*/  STL [R1+0x30], R6 ;  /* 0x0000300601007387 */ /* 0x000fe80000100800 */
[----:B------:R-:W-:Y:S01]  /*abf40*/  STL [R1+0x34], R7 ;  /* 0x0000340701007387 */ /* 0x000fe20000100800 */
[----:B---3--:R-:W-:-:S15]  /*abf50*/  HMMA.16816.F32 R8, R16, R6, R8 ;  /* 0x000000061008723c */ /* 0x008fde0000001808 */
[----:B------:R-:W-:-:S08]  /*abf60*/  NOP ;  /* 0x0000000000007918 */ /* 0x000fd00000000000 */
[----:B------:R-:W-:Y:S04]  /*abf70*/  STL.64 [R1+0x1f0], R8 ;  /* 0x0001f00801007387 */ /* 0x000fe80000100a00 */
[----:B------:R-:W-:Y:S04]  /*abf80*/  STL.64 [R1+0x1f8], R10 ;  /* 0x0001f80a01007387 */ /* 0x000fe80000100a00 */
[----:B------:R-:W-:Y:S04]  /*abf90*/  STL [R1+0x28], R4 ;  /* 0x0000280401007387 */ /* 0x000fe80000100800 */
[----:B------:R0:W-:Y:S02]  /*abfa0*/  STL [R1+0x2c], R5 ;  /* 0x00002c0501007387 */ /* 0x0001e40000100800 */
[----:B0-----:R-:W-:Y:S02]  /*abfb0*/  HMMA.16816.F32 R4, R16, R4, R12 ;  /* 0x000000041004723c */ /* 0x001fe4000000180c */
[----:B------:R-:W2:Y:S04]  /*abfc0*/  LDL.LU.64 R14, [R1+0x5bb0] ;  /* 0x005bb000010e7983 */ /* 0x000ea80000300a00 */
[----:B------:R-:W2:Y:S01]  /*abfd0*/  LDL.LU.64 R12, [R1+0x5ba8] ;  /* 0x005ba800010c7983 */ /* 0x000ea20000300a00 */
[----:B------:R-:W-:-:S02]  /*abfe0*/  F2FP.F16.E5M2.UNPACK_B R8, R20.H1 ;  /* 0x00000014ff08723e */ /* 0x000fc400030004ff */
[----:B------:R-:W-:-:S14]  /*abff0*/  F2FP.F16.E5M2.UNPACK_B R9, R0.H1 ;  /* 0x00000000ff09723e */ /* 0x000fdc00030004ff */
[----:B------:R-:W-:Y:S04]  /*ac000*/  STL.64 [R1+0x200], R4 ;  /* 0x0002000401007387 */ /* 0x000fe80000100a00 */
[----:B------:R0:W-:Y:S04]  /*ac010*/  STL.64 [R1+0x208], R6 ;  /* 0x0002080601007387 */ /* 0x0001e80000100a00 */
[----:B0-----:R-:W3:Y:S04]  /*ac020*/  LDL.LU.64 R6, [R1+0x5ba0] ;  /* 0x005ba00001067983 */ /* 0x001ee80000300a00 */
[----:B------:R-:W4:Y:S04]  /*ac030*/  LDL.LU.64 R4, [R1+0x5b98] ;  /* 0x005b980001047983 */ /* 0x000f280000300a00 */
        /* <DEDUP_REMOVED lines=24> */
[----:B------:R0:W-:Y:S02]  /*ac1c0*/  STL [R1+0x10], R2 ;  /* 0x0000100201007387 */ /* 0x0001e40000100800 */
[----:B--2---:R-:W-:Y:S06]  /*ac1d0*/  HMMA.16816.F32 R12, R16, R2, R12 ;  /* 0x00000002100c723c */ /* 0x004fec000000180c */
[----:B------:R1:W-:Y:S01]  /*ac1e0*/  STL [R1+0x14], R3 ;  /* 0x0000140301007387 */ /* 0x0003e20000100800 */
[----:B0-----:R-:W-:-:S02]  /*ac1f0*/  F2FP.F16.E5M2.UNPACK_B R2, R22.H1 ;  /* 0x00000016ff02723e */ /* 0x001fc400030004ff */
[----:B-1----:R-:W-:-:S07]  /*ac200*/  F2FP.F16.E5M2.UNPACK_B R3, R23.H1 ;  /* 0x00000017ff03723e */ /* 0x002fce00030004ff */
[C---:B------:R-:W-:Y:S07]  /*ac210*/  HMMA.16816.F32 R24, R16.reuse, R2, R24 ;  /* 0x000000021018723c */ /* 0x040fee0000001818 */
[----:B------:R-:W-:Y:S04]  /*ac220*/  STL.64 [R1+0x230], R12 ;  /* 0x0002300c01007387 */ /* 0x000fe80000100a00 */
[----:B------:R0:W-:Y:S04]  /*ac230*/  STL.64 [R1+0x238], R14 ;  /* 0x0002380e01007387 */ /* 0x0001e80000100a00 */
[----:B0-----:R-:W2:Y:S04]  /*ac240*/  LDL.LU R14, [R1+0x5b60] ;  /* 0x005b6000010e7983 */ /* 0x001ea80000300800 */
[----:B------:R-:W-:Y:S04]  /*ac250*/  STL [R1+0x8], R4 ;  /* 0x0000080401007387 */ /* 0x000fe80000100800 */
[----:B------:R-:W-:Y:S04]  /*ac260*/  STL [R1+0xc], R5 ;  /* 0x00000c0501007387 */ /* 0x000fe80000100800 */
[----:B------:R-:W4:Y:S04]  /*ac270*/  LDL.LU R7, [R1+0x3e70] ;  /* 0x003e700001077983 */ /* 0x000f280000300800 */
[----:B------:R-:W-:Y:S01]  /*ac280*/  STL [R1], R2 ;  /* 0x0000000201007387 */ /* 0x000fe20000100800 */
[----:B---3--:R-:W-:-:S15]  /*ac290*/  HMMA.16816.F32 R8, R16, R4, R8 ;  /* 0x000000041008723c */ /* 0x008fde0000001808 */
[----:B------:R-:W-:-:S08]  /*ac2a0*/  NOP ;  /* 0x0000000000007918 */ /* 0x000fd00000000000 */
[----:B------:R0:W-:Y:S04]  /*ac2b0*/  STL.64 [R1+0x240], R8 ;  /* 0x0002400801007387 */ /* 0x0001e80000100a00 */
[----:B------:R1:W-:Y:S04]  /*ac2c0*/  STL.64 [R1+0x248], R10 ;  /* 0x0002480a01007387 */ /* 0x0003e80000100a00 */
[----:B------:R-:W-:Y:S04]  /*ac2d0*/  STL [R1+0x4], R3 ;  /* 0x0000040301007387 */ /* 0x000fe80000100800 */
[----:B0-----:R-:W3:Y:S04]  /*ac2e0*/  LDL.LU R8, [R1+0xd40] ;  /* 0x000d400001087983 */ /* 0x001ee80000300800 */
[----:B------:R-:W3:Y:S04]  /*ac2f0*/  LDL.LU R9, [R1+0xd44] ;  /* 0x000d440001097983 */ /* 0x000ee80000300800 */
[----:B------:R-:W-:Y:S04]  /*ac300*/  STL.64 [R1+0x250], R24 ;  /* 0x0002501801007387 */ /* 0x000fe80000100a00 */
[----:B------:R-:W-:Y:S04]  /*ac310*/  STL.64 [R1+0x258], R26 ;  /* 0x0002581a01007387 */ /* 0x000fe80000100a00 */
[----:B-1----:R-:W2:Y:S04]  /*ac320*/  LDL.LU R10, [R1+0xd30] ;  /* 0x000d3000010a7983 */ /* 0x002ea80000300800 */
[----:B------:R-:W2:Y:S04]  /*ac330*/  LDL.LU R11, [R1+0xd34] ;  /* 0x000d3400010b7983 */ /* 0x000ea80000300800 */
[----:B--2---:R-:W-:Y:S04]  /*ac340*/  STL.64 [R1+0x5b28], R10 ;  /* 0x005b280a01007387 */ /* 0x004fe80000100a00 */
[----:B---3--:R0:W-:Y:S04]  /*ac350*/  STL.64 [R1+0x5b20], R8 ;  /* 0x005b200801007387 */ /* 0x0081e80000100a00 */
        /* <DEDUP_REMOVED lines=31> */
[----:B------:R-:W2:Y:S04]  /*ac550*/  LDL.LU R4, [R1+0x3e58] ;  /* 0x003e580001047983 */ /* 0x000ea80000300800 */
[----:B------:R-:W3:Y:S04]  /*ac560*/  LDL.LU R20, [R1+0x3e64] ;  /* 0x003e640001147983 */ /* 0x000ee80000300800 */
[----:B------:R-:W2:Y:S04]  /*ac570*/  LDL.LU R5, [R1+0x3e60] ;  /* 0x003e600001057983 */ /* 0x000ea80000300800 */
[----:B------:R-:W3:Y:S04]  /*ac580*/  LDL.LU R0, [R1+0x3e6c] ;  /* 0x003e6c0001007983 */ /* 0x000ee80000300800 */
[----:B------:R-:W4:Y:S01]  /*ac590*/  LDL.LU R6, [R1+0x3e68] ;  /* 0x003e680001067983 */ /* 0x000f220000300800 */
[----:B------:R-:W-:-:S02]  /*ac5a0*/  F2FP.F16.E5M2.UNPACK_B R28, R28.H1 ;  /* 0x0000001cff1c723e */ /* 0x000fc400030004ff */
[----:B------:R-:W-:Y:S01]  /*ac5b0*/  F2FP.F16.E5M2.UNPACK_B R29, R29.H1 ;  /* 0x0000001dff1d723e */ /* 0x000fe200030004ff */
[----:B----4-:R-:W-:Y:S04]  /*ac5c0*/  STL.64 [R1+0x5b08], R6 ;  /* 0x005b080601007387 */ /* 0x010fe80000100a00 */
[----:B--2---:R0:W-:Y:S04]  /*ac5d0*/  STL.64 [R1+0x5b00], R4 ;  /* 0x005b000401007387 */ /* 0x0041e80000100a00 */
[----:B0-----:R-:W2:Y:S04]  /*ac5e0*/  LDL.LU R4, [R1+0x3d0] ;  /* 0x0003d00001047983 */ /* 0x001ea80000300800 */
[----:B------:R-:W2:Y:S04]  /*ac5f0*/  LDL.LU R5, [R1+0x3d4] ;  /* 0x0003d40001057983 */ /* 0x000ea80000300800 */
[----:B------:R-:W4:Y:S04]  /*ac600*/  LDL.LU R6, [R1+0x3d8] ;  /* 0x0003d80001067983 */ /* 0x000f280000300800 */
[----:B------:R-:W4:Y:S01]  /*ac610*/  LDL.LU R7, [R1+0x3dc] ;  /* 0x0003dc0001077983 */ /* 0x000f220000300800 */
[----:B------:R-:W-:Y:S03]  /*ac620*/  HMMA.16816.F32 R8, R16, R28, R8 ;  /* 0x0000001c1008723c */ /* 0x000fe60000001808 */
[----:B----4-:R-:W-:Y:S04]  /*ac630*/  STL.64 [R1+0x5b18], R6 ;  /* 0x005b180601007387 */ /* 0x010fe80000100a00 */
[----:B--2---:R0:W-:Y:S04]  /*ac640*/  STL.64 [R1+0x5b10], R4 ;  /* 0x005b100401007387 */ /* 0x0041e80000100a00 */
[----:B0-----:R-:W2:Y:S04]  /*ac650*/  LDL.LU R4, [R1+0x3b0] ;  /* 0x0003b00001047983 */ /* 0x001ea80000300800 */
[----:B------:R-:W2:Y:S04]  /*ac660*/  LDL.LU R5, [R1+0x3b4] ;  /* 0x0003b40001057983 */ /* 0x000ea80000300800 */
[----:B------:R-:W2:Y:S04]  /*ac670*/  LDL.LU R6, [R1+0x3b8] ;  /* 0x0003b80001067983 */ /* 0x000ea80000300800 */
[----:B------:R-:W2:Y:S04]  /*ac680*/  LDL.LU R7, [R1+0x3bc] ;  /* 0x0003bc0001077983 */ /* 0x000ea80000300800 */
[----:B------:R-:W4:Y:S04]  /*ac690*/  LDL.LU R12, [R1+0xd20] ;  /* 0x000d2000010c7983 */ /* 0x000f280000300800 */
[----:B------:R-:W4:Y:S04]  /*ac6a0*/  LDL.LU R13, [R1+0xd24] ;  /* 0x000d2400010d7983 */ /* 0x000f280000300800 */
[----:B------:R-:W-:Y:S04]  /*ac6b0*/  STL.64 [R1+0x260], R8 ;  /* 0x0002600801007387 */ /* 0x000fe80000100a00 */
[----:B------:R0:W-:Y:S04]  /*ac6c0*/  STL.64 [R1+0x268], R10 ;  /* 0x0002680a01007387 */ /* 0x0001e80000100a00 */
[----:B0-----:R-:W3:Y:S04]  /*ac6d0*/  LDL.LU.64 R10, [R1+0x5b58] ;  /* 0x005b5800010a7983 */ /* 0x001ee80000300a00 */
[----:B------:R-:W3:Y:S01]  /*ac6e0*/  LDL.LU.64 R8, [R1+0x5b50] ;  /* 0x005b500001087983 */ /* 0x000ee20000300a00 */
[----:B------:R-:W-:-:S02]  /*ac6f0*/  F2FP.F16.E5M2.UNPACK_B R26, R26.H1 ;  /* 0x0000001aff1a723e */ /* 0x000fc400030004ff */
[----:B------:R-:W-:-:S07]  /*ac700*/  F2FP.F16.E5M2.UNPACK_B R27, R27.H1 ;  /* 0x0000001bff1b723e */ /* 0x000fce00030004ff */
[----:B---3--:R-:W-:-:S15]  /*ac710*/  HMMA.16816.F32 R8, R16, R26, R8 ;  /* 0x0000001a1008723c */ /* 0x008fde0000001808 */
[----:B------:R-:W-:-:S08]  /*ac720*/  NOP ;  /* 0x0000000000007918 */ /* 0x000fd00000000000 */
        /* <DEDUP_REMOVED lines=11> */
[----:B------:R-:W3:Y:S04]  /*ac7e0*/  LDL.LU.64 R8, [R1+0x5b30] ;  /* 0x005b300001087983 */ /* 0x000ee80000300a00 */
[----:B------:R0:W-:Y:S04]  /*ac7f0*/  STL.64 [R1+0x5910], R26 ;  /* 0x0059101a01007387 */ /* 0x0001e80000100a00 */
[----:B0-----:R-:W4:Y:S01]  /*ac800*/  LDL.LU R27, [R1+0x3e74] ;  /* 0x003e7400011b7983 */ /* 0x001f220000300800 */
[----:B------:R-:W-:-:S02]  /*ac810*/  F2FP.F16.E5M2.UNPACK_B R22, R22.H1 ;  /* 0x00000016ff16723e */ /* 0x000fc400030004ff */
[----:B------:R-:W-:Y:S02]  /*ac820*/  F2FP.F16.E5M2.UNPACK_B R23, R23.H1 ;  /* 0x00000017ff17723e */ /* 0x000fe400030004ff */
[----:B------:R-:W-:Y:S02]  /*ac830*/  F2FP.F16.E5M2.UNPACK_B R2, R2.H1 ;  /* 0x00000002ff02723e */ /* 0x000fe400030004ff */
[----:B------:R-:W-:-:S07]  /*ac840*/  F2FP.F16.E5M2.UNPACK_B R3, R3.H1 ;  /* 0x00000003ff03723e */ /* 0x000fce00030004ff */
[C---:B--2---:R-:W-:Y:S01]  /*ac850*/  HMMA.16816.F32 R4, R16.reuse, R2, R4 ;  /* 0x000000021004723c */ /* 0x044fe20000001804 */
[----:B------:R0:W-:Y:S05]  /*ac860*/  STL.64 [R1+0x5908], R24 ;  /* 0x0059081801007387 */ /* 0x0001ea0000100a00 */
[----:B---3--:R-:W-:Y:S01]  /*ac870*/  HMMA.16816.F32 R8, R16, R22, R8 ;  /* 0x000000161008723c */ /* 0x008fe20000001808 */
[----:B----4-:R1:W-:Y:S04]  /*ac880*/  STL [R1+0x5aec], R27 ;  /* 0x005aec1b01007387 */ /* 0x0103e80000100800 */
[----:B0-----:R-:W2:Y:S04]  /*ac890*/  LDL.LU R24, [R1+0x3f0] ;  /* 0x0003f00001187983 */ /* 0x001ea80000300800 */
[----:B------:R-:W2:Y:S04]  /*ac8a0*/  LDL.LU R25, [R1+0x3f4] ;  /* 0x0003f40001197983 */ /* 0x000ea80000300800 */
[----:B------:R-:W2:Y:S04]  /*ac8b0*/  LDL.LU R26, [R1+0x3f8] ;  /* 0x0003f800011a7983 */ /* 0x000ea80000300800 */
[----:B-1----:R-:W2:Y:S06]  /*ac8c0*/  LDL.LU R27, [R1+0x3fc] ;  /* 0x0003fc00011b7983 */ /* 0x002eac0000300800 */
[----:B------:R-:W-:Y:S04]  /*ac8d0*/  STL.64 [R1+0x290], R8 ;  /* 0x0002900801007387 */ /* 0x000fe80000100a00 */
[----:B------:R0:W-:Y:S04]  /*ac8e0*/  STL.64 [R1+0x298], R10 ;  /* 0x0002980a01007387 */ /* 0x0001e80000100a00 */
[----:B0-----:R-:W3:Y:S04]  /*ac8f0*/  LDL.LU.64 R10, [R1+0x5b28] ;  /* 0x005b2800010a7983 */ /* 0x001ee80000300a00 */
[----:B------:R-:W4:Y:S04]  /*ac900*/  LDL.LU.64 R8, [R1+0x5b20] ;  /* 0x005b200001087983 */ /* 0x000f280000300a00 */
        /* <DEDUP_REMOVED lines=11> */
[----:B------:R-:W4:Y:S01]  /*ac9c0*/  LDL.LU.64 R4, [R1+0x5b00] ;  /* 0x005b000001047983 */ /* 0x000f220000300a00 */
[----:B---3--:R-:W-:-:S02]  /*ac9d0*/  F2FP.F16.E5M2.UNPACK_B R10, R10.H1 ;  /* 0x0000000aff0a723e */ /* 0x008fc400030004ff */
[----:B------:R-:W-:-:S07]  /*ac9e0*/  F2FP.F16.E5M2.UNPACK_B R11, R11.H1 ;  /* 0x0000000bff0b723e */ /* 0x000fce00030004ff */
[----:B------:R-:W-:Y:S01]  /*ac9f0*/  HMMA.16816.F32 R24, R16, R10, R24 ;  /* 0x0000000a1018723c */ /* 0x000fe20000001818 */
[----:B----4-:R-:W-:Y:S02]  /*aca00*/  IMAD R4, R4, 0x100, R15 ;  /* 0x0000010004047824 */ /* 0x010fe400078e020f */
[----:B------:R-:W-:Y:S01]  /*aca10*/  IMAD R5, R5, 0x100, R20 ;  /* 0x0000010005057824 */ /* 0x000fe200078e0214 */
[----:B------:R-:W3:Y:S04]  /*aca20*/  LDL.LU R15, [R1+0x5af8] ;  /* 0x005af800010f7983 */ /* 0x000ee80000300800 */
[----:B------:R-:W4:Y:S01]  /*aca30*/  LDL.LU R20, [R1+0x5af4] ;  /* 0x005af40001147983 */ /* 0x000f220000300800 */
[----:B--2---:R-:W-:-:S03]  /*aca40*/  IMAD R6, R6, 0x100, R0 ;  /* 0x0000010006067824 */ /* 0x004fc600078e0200 */
[----:B------:R-:W2:Y:S11]  /*aca50*/  LDL.LU R0, [R1+0x5af0] ;  /* 0x005af00001007983 */ /* 0x000eb60000300800 */
[----:B------:R-:W-:Y:S04]  /*aca60*/  STL.64 [R1+0x2c0], R24 ;  /* 0x0002c01801007387 */ /* 0x000fe80000100a00 */
[----:B------:R0:W-:Y:S04]  /*aca70*/  STL.64 [R1+0x2c8], R26 ;  /* 0x0002c81a01007387 */ /* 0x0001e80000100a00 */
[----:B0-----:R-:W2:Y:S04]  /*aca80*/  LDL.LU R27, [R1+0x5aec] ;  /* 0x005aec00011b7983 */ /* 0x001ea80000300800 */
[----:B------:R-:W-:Y:S04]  /*aca90*/  STL.64 [R1+0x58d0], R10 ;  /* 0x0058d00a01007387 */ /* 0x000fe80000100a00 */
[----:B------:R0:W-:Y:S04]  /*acaa0*/  STL.64 [R1+0x58c8], R8 ;  /* 0x0058c80801007387 */ /* 0x0001e80000100a00 */
[----:B0-----:R-:W3:Y:S04]  /*acab0*/  LDL.LU R8, [R1+0xa10] ;  /* 0x000a100001087983 */ /* 0x001ee80000300800 */
[----:B------:R-:W3:Y:S04]  /*acac0*/  LDL.LU R9, [R1+0xa14] ;  /* 0x000a140001097983 */ /* 0x000ee80000300800 */
[----:B------:R-:W4:Y:S04]  /*acad0*/  LDL.LU R10, [R1+0xa18] ;  /* 0x000a1800010a7983 */ /* 0x000f280000300800 */
[----:B------:R-:W4:Y:S01]  /*acae0*/  LDL.LU R11, [R1+0xa1c] ;  /* 0x000a1c00010b7983 */ /* 0x000f220000300800 */
[----:B------:R-:W-:-:S03]  /*acaf0*/  IMAD.MOV.U32 R24, RZ, RZ, R14 ;  /* 0x000000ffff187224 */ /* 0x000fc600078e000e */
[----:B----4-:R-:W-:Y:S04]  /*acb00*/  STL.64 [R1+0x5a60], R10 ;  /* 0x005a600a01007387 */ /* 0x010fe80000100a00 */
[----:B---3--:R0:W-:Y:S04]  /*acb10*/  STL.64 [R1+0x5a58], R8 ;  /* 0x005a580801007387 */ /* 0x0081e80000100a00 */
[----:B------:R-:W3:Y:S04]  /*acb20*/  LDL.LU R14, [R1+0x5ae8] ;  /* 0x005ae800010e7983 */ /* 0x000ee80000300800 */
[----:B0-----:R-:W4:Y:S04]  /*acb30*/  LDL.LU R8, [R1+0xa30] ;  /* 0x000a300001087983 */ /* 0x001f280000300800 */
[----:B------:R-:W4:Y:S04]  /*acb40*/  LDL.LU R9, [R1+0xa34] ;  /* 0x000a340001097983 */ /* 0x000f280000300800 */
[----:B------:R-:W2:Y:S04]  /*acb50*/  LDL.LU R10, [R1+0xa38] ;  /* 0x000a3800010a7983 */ /* 0x000ea80000300800 */
[----:B------:R-:W2:Y:S04]  /*acb60*/  LDL.LU R11, [R1+0xa3c] ;  /* 0x000a3c00010b7983 */ /* 0x000ea80000300800 */
[----:B--2---:R-:W-:Y:S04]  /*acb70*/  STL.64 [R1+0x5a70], R10 ;  /* 0x005a700a01007387 */ /* 0x004fe80000100a00 */
[----:B----4-:R0:W-:Y:S04]  /*acb80*/  STL.64 [R1+0x5a68], R8 ;  /* 0x005a680801007387 */ /* 0x0101e80000100a00 */
[----:B0-----:R-:W2:Y:S01]  /*acb90*/  LDL.64 R8, [R1+0x98] ;  /* 0x0000980001087983 */ /* 0x001ea20000100a00 */
[----:B------:R-:W-:-:S02]  /*acba0*/  IMAD.MOV.U32 R10, RZ, RZ, R20 ;  /* 0x000000ffff0a7224 */ /* 0x000fc400078e0014 */
[----:B------:R-:W-:Y:S02]  /*acbb0*/  IMAD.MOV.U32 R11, RZ, RZ, R15 ;  /* 0x000000ffff0b7224 */ /* 0x000fe400078e000f */
[----:B------:R-:W-:-:S03]  /*acbc0*/  IMAD R7, R7, 0x100, R27 ;  /* 0x0000010007077824 */ /* 0x000fc600078e021b */
[----:B------:R3:W-:Y:S04]  /*acbd0*/  STL.64 [R1+0x5aa0], R10 ;  /* 0x005aa00a01007387 */ /* 0x0007e80000100a00 */
[----:B--2---:R-:W-:Y:S04]  /*acbe0*/  STL.64 [R1+0x5a98], R8 ;  /* 0x005a980801007387 */ /* 0x004fe80000100a00 */
[----:B------:R-:W2:Y:S01]  /*acbf0*/  LDL.64 R26, [R1+0x78] ;  /* 0x00007800011a7983 */ /* 0x000ea20000100a00 */
[----:B------:R-:W-:Y:S02]  /*acc00*/  IMAD.MOV.U32 R25, RZ, RZ, R21 ;  /* 0x000000ffff197224 */ /* 0x000fe400078e0015 */
[----:B---3--:R-:W-:Y:S01]  /*acc10*/  IMAD.MOV.U32 R10, RZ, RZ, R14 ;  /* 0x000000ffff0a7224 */ /* 0x008fe200078e000e */
[----:B--2---:R-:W-:Y:S04]  /*acc20*/  STL.64 [R1+0x5a80], R26 ;  /* 0x005a801a01007387 */ /* 0x004fe80000100a00 */
[----:B------:R0:W-:Y:S04]  /*acc30*/  STL.64 [R1+0x5a78], R24 ;  /* 0x005a781801007387 */ /* 0x0001e80000100a00 */
        /* <DEDUP_REMOVED lines=8> */
[----:B------:R-:W-:Y:S01]  /*accc0*/  STL.64 [R1+0x5ae0], R22 ;  /* 0x005ae01601007387 */ /* 0x000fe20000100a00 */
[----:B------:R-:W-:-:S03]  /*accd0*/  IMAD.MOV.U32 R11, RZ, RZ, R0 ;  /* 0x000000ffff0b7224 */ /* 0x000fc600078e0000 */
[----:B--2---:R0:W-:Y:S04]  /*acce0*/  STL.64 [R1+0x5ad8], R20 ;  /* 0x005ad81401007387 */ /* 0x0041e80000100a00 */
[----:B0-----:R-:W2:Y:S04]  /*accf0*/  LDL.LU R20, [R1+0x410] ;  /* 0x0004100001147983 */ /* 0x001ea80000300800 */
[----:B------:R-:W2:Y:S04]  /*acd00*/  LDL.LU R21, [R1+0x414] ;  /* 0x0004140001157983 */ /* 0x000ea80000300800 */
[----:B------:R-:W2:Y:S04]  /*acd10*/  LDL.LU R22, [R1+0x418] ;  /* 0x0004180001167983 */ /* 0x000ea80000300800 */
        /* <DEDUP_REMOVED lines=29> */
[----:B------:R-:W-:-:S02]  /*acef0*/  F2FP.F16.E5M2.UNPACK_B R14, R14.H1 ;  /* 0x0000000eff0e723e */ /* 0x000fc400030004ff */
[----:B------:R-:W-:Y:S01]  /*acf00*/  F2FP.F16.E5M2.UNPACK_B R15, R15.H1 ;  /* 0x0000000fff0f723e */ /* 0x000fe200030004ff */
[----:B--2---:R-:W-:-:S15]  /*acf10*/  HMMA.16816.F32 R20, R16, R12, R20 ;  /* 0x0000000c1014723c */ /* 0x004fde0000001814 */
[----:B------:R-:W-:-:S08]  /*acf20*/  NOP ;  /* 0x0000000000007918 */ /* 0x000fd00000000000 */
[----:B------:R-:W-:Y:S04]  /*acf30*/  STL.64 [R1+0x2d0], R20 ;  /* 0x0002d01401007387 */ /* 0x000fe80000100a00 */
[----:B------:R0:W-:Y:S04]  /*acf40*/  STL.64 [R1+0x2d8], R22 ;  /* 0x0002d81601007387 */ /* 0x0001e80000100a00 */
[----:B0-----:R-:W2:Y:S04]  /*acf50*/  LDL.LU.64 R22, [R1+0x5ae0] ;  /* 0x005ae00001167983 */ /* 0x001ea80000300a00 */
[----:B------:R-:W4:Y:S04]  /*acf60*/  LDL.LU.64 R20, [R1+0x5ad8] ;  /* 0x005ad80001147983 */ /* 0x000f280000300a00 */
        /* <DEDUP_REMOVED lines=8> */
[----:B----4-:R-:W-:-:S02]  /*acff0*/  F2FP.F16.E5M2.UNPACK_B R20, R20.H1 ;  /* 0x00000014ff14723e */ /* 0x010fc400030004ff */
[----:B------:R-:W-:Y:S02]  /*ad000*/  F2FP.F16.E5M2.UNPACK_B R21, R21.H1 ;  /* 0x00000015ff15723e */ /* 0x000fe400030004ff */
[----:B------:R-:W-:Y:S01]  /*ad010*/  F2FP.F16.E5M2.UNPACK_B R8, R9.H1 ;  /* 0x00000009ff08723e */ /* 0x000fe200030004ff */
[----:B------:R0:W-:Y:S01]  /*ad020*/  STL [R1+0x58bc], R14 ;  /* 0x0058bc0e01007387 */ /* 0x0001e20000100800 */
[----:B------:R-:W-:-:S03]  /*ad030*/  F2FP.F16.E5M2.UNPACK_B R9, R0.H1 ;  /* 0x00000000ff09723e */ /* 0x000fc600030004ff */
[----:B------:R-:W-:Y:S04]  /*ad040*/  STL [R1+0xa0], R8 ;  /* 0x0000a00801007387 */ /* 0x000fe80000100800 */
[----:B------:R1:W-:Y:S04]  /*ad050*/  STL [R1+0x58b8], R15 ;  /* 0x0058b80f01007387 */ /* 0x0003e80000100800 */
[----:B------:R-:W4:Y:S04]  /*ad060*/  LDL.LU R12, [R1+0x430] ;  /* 0x00043000010c7983 */ /* 0x000f280000300800 */
[----:B------:R-:W4:Y:S04]  /*ad070*/  LDL.LU R13, [R1+0x434] ;  /* 0x00043400010d7983 */ /* 0x000f280000300800 */
[----:B0-----:R-:W4:Y:S04]  /*ad080*/  LDL.LU R14, [R1+0x438] ;  /* 0x00043800010e7983 */ /* 0x001f280000300800 */
[----:B-1----:R-:W4:Y:S04]  /*ad090*/  LDL.LU R15, [R1+0x43c] ;  /* 0x00043c00010f7983 */ /* 0x002f280000300800 */
[----:B------:R-:W-:Y:S01]  /*ad0a0*/  STL [R1+0xa4], R9 ;  /* 0x0000a40901007387 */ /* 0x000fe20000100800 */
[----:B---3--:R-:W-:-:S15]  /*ad0b0*/  HMMA.16816.F32 R24, R16, R20, R24 ;  /* 0x000000141018723c */ /* 0x008fde0000001818 */
[----:B------:R-:W-:-:S08]  /*ad0c0*/  NOP ;  /* 0x0000000000007918 */ /* 0x000fd00000000000 */
[----:B------:R-:W-:Y:S04]  /*ad0d0*/  STL.64 [R1+0xcf0], R24 ;  /* 0x000cf01801007387 */ /* 0x000fe80000100a00 */
[----:B------:R0:W-:Y:S04]  /*ad0e0*/  STL.64 [R1+0xcf8], R26 ;  /* 0x000cf81a01007387 */ /* 0x0001e80000100a00 */
[----:B0-----:R-:W3:Y:S04]  /*ad0f0*/  LDL.LU.64 R26, [R1+0x5ac0] ;  /* 0x005ac000011a7983 */ /* 0x001ee80000300a00 */
[----:B------:R-:W3:Y:S01]  /*ad100*/  LDL.LU.64 R24, [R1+0x5ab8] ;  /* 0x005ab80001187983 */ /* 0x000ee20000300a00 */
[----:B------:R-:W-:-:S02]  /*ad110*/  F2FP.F16.E5M2.UNPACK_B R4, R4 ;  /* 0x00000004ff04723e */ /* 0x000fc400020004ff */
[----:B------:R-:W-:Y:S02]  /*ad120*/  F2FP.F16.E5M2.UNPACK_B R5, R5 ;  /* 0x00000005ff05723e */ /* 0x000fe400020004ff */
[----:B------:R-:W-:Y:S02]  /*ad130*/  F2FP.F16.E5M2.UNPACK_B R6, R6 ;  /* 0x00000006ff06723e */ /* 0x000fe400020004ff */
[----:B------:R-:W-:Y:S01]  /*ad140*/  F2FP.F16.E5M2.UNPACK_B R7, R7 ;  /* 0x00000007ff07723e */ /* 0x000fe200020004ff */
[----:B----4-:R-:W-:Y:S07]  /*ad150*/  HMMA.16816.F32 R16, R16, R8, R12 ;  /* 0x000000081010723c */ /* 0x010fee000000180c */
[----:B------:R-:W-:-:S02]  /*ad160*/  IMAD.MOV.U32 R15, RZ, RZ, R8 ;  /* 0x000000ffff0f7224 */ /* 0x000fc400078e0008 */
[----:B------:R-:W-:Y:S01]  /*ad170*/  IMAD.MOV.U32 R12, RZ, RZ, R9 ;  /* 0x000000ffff0c7224 */ /* 0x000fe200078e0009 */
[----:B--2---:R-:W-:Y:S04]  /*ad180*/  STL.64 [R1+0x58f0], R22 ;  /* 0x0058f01601007387 */ /* 0x004fe80000100a00 */
[----:B------:R0:W-:Y:S04]  /*ad190*/  STL.64 [R1+0x58e8], R20 ;  /* 0x0058e81401007387 */ /* 0x0001e80000100a00 */
[----:B0-----:R-:W2:Y:S04]  /*ad1a0*/  LDL.LU R20, [R1+0xa20] ;  /* 0x000a200001147983 */ /* 0x001ea80000300800 */
[----:B------:R-:W2:Y:S04]  /*ad1b0*/  LDL.LU R21, [R1+0xa24] ;  /* 0x000a240001157983 */ /* 0x000ea80000300800 */
[----:B------:R-:W2:Y:S04]  /*ad1c0*/  LDL.LU R22, [R1+0xa28] ;  /* 0x000a280001167983 */ /* 0x000ea80000300800 */
[----:B------:R-:W2:Y:S04]  /*ad1d0*/  LDL.LU R23, [R1+0xa2c] ;  /* 0x000a2c0001177983 */ /* 0x000ea80000300800 */
[----:B------:R-:W-:Y:S04]  /*ad1e0*/  STL.64 [R1+0x4b0], R16 ;  /* 0x0004b01001007387 */ /* 0x000fe80000100a00 */
[----:B------:R0:W-:Y:S04]  /*ad1f0*/  STL.64 [R1+0x4b8], R18 ;  /* 0x0004b81201007387 */ /* 0x0001e80000100a00 */
[----:B0-----:R-:W4:Y:S04]  /*ad200*/  LDL.64 R18, [R1+0x88] ;  /* 0x0000880001127983 */ /* 0x001f280000100a00 */
[----:B------:R-:W-:Y:S01]  /*ad210*/  STL [R1+0x58c0], R15 ;  /* 0x0058c00f01007387 */ /* 0x000fe20000100800 */
[----:B---3--:R-:W-:Y:S03]  /*ad220*/  HMMA.16816.F32 R8, R4, R10, R24 ;  /* 0x0000000a0408723c */ /* 0x008fe60000001818 */
[----:B------:R-:W3:Y:S04]  /*ad230*/  LDL.LU.64 R26, [R1+0x5ab0] ;  /* 0x005ab000011a7983 */ /* 0x000ee80000300a00 */
[----:B------:R-:W3:-:S15]  /*ad240*/  LDL.LU.64 R24, [R1+0x5aa8] ;  /* 0x005aa80001187983 */ /* 0x000ede0000300a00 */
[----:B------:R-:W-:-:S01]  /*ad250*/  NOP ;  /* 0x0000000000007918 */ /* 0x000fc20000000000 */
        /* <DEDUP_REMOVED lines=9> */
[----:B------:R-:W2:Y:S01]  /*ad2f0*/  LDL.LU.64 R24, [R1+0x5a88] ;  /* 0x005a880001187983 */ /* 0x000ea20000300a00 */
[----:B------:R-:W-:-:S02]  /*ad300*/  IMAD.MOV.U32 R13, RZ, RZ, R8 ;  /* 0x000000ffff0d7224 */ /* 0x000fc400078e0008 */
[----:B------:R-:W-:Y:S02]  /*ad310*/  IMAD.MOV.U32 R0, RZ, RZ, R9 ;  /* 0x000000ffff007224 */ /* 0x000fe400078e0009 */
[----:B--2---:R-:W-:Y:S01]  /*ad320*/  HMMA.16816.F32 R8, R4, R10, R24 ;  /* 0x0000000a0408723c */ /* 0x004fe20000001818 */
        /* <DEDUP_REMOVED lines=835> */
[----:B------:R0:W-:Y:S01]  /*b0760*/  STL [R1+0x53d0], R21 ;  /* 0x0053d01501007387 */ /* 0x0001e20000100800 */
[C---:B--2---:R-:W-:Y:S06]  /*b0770*/  HMMA.16816.F32 R8, R16.reuse, R26, R8 ;  /* 0x0000001a1008723c */ /* 0x044fec0000001808 */
[----:B---3--:R-:W-:Y:S07]  /*b0780*/  HMMA.16816.F32 R12, R16, R20, R12 ;  /* 0x00000014100c723c */ /* 0x008fee000000180c */
[----:B0-----:R-:W-:-:S02]  /*b0790*/  IMAD.MOV.U32 R21, RZ, RZ, R26 ;  /* 0x000000ffff157224 */ /* 0x001fc400078e001a */
[----:B------:R-:W-:-:S14]  /*b07a0*/  IMAD.MOV.U32 R20, RZ, RZ, R27 ;  /* 0x000000ffff147224 */ /* 0x000fdc00078e001b */
[----:B------:R-:W-:Y:S04]  /*b07b0*/  STL.64 [R1+0xcb0], R12 ;  /* 0x000cb00c01007387 */ /* 0x000fe80000100a00 */
[----:B------:R-:W-:Y:S04]  /*b07c0*/  STL.64 [R1+0xcb8], R14 ;  /* 0x000cb80e01007387 */ /* 0x000fe80000100a00 */
[----:B------:R0:W-:Y:S04]  /*b07d0*/  STL.64 [R1+0xac0], R8 ;  /* 0x000ac00801007387 */ /* 0x0001e80000100a00 */
[----:B------:R1:W-:Y:S04]  /*b07e0*/  STL.64 [R1+0xac8], R10 ;  /* 0x000ac80a01007387 */ /* 0x0003e80000100a00 */
        /* <DEDUP_REMOVED lines=8> */
[----:B0-----:R-:W3:Y:S04]  /*b0870*/  LDL.LU R8, [R1+0x4e0] ;  /* 0x0004e00001087983 */ /* 0x001ee80000300800 */
[----:B------:R-:W3:Y:S04]  /*b0880*/  LDL.LU R9, [R1+0x4e4] ;  /* 0x0004e40001097983 */ /* 0x000ee80000300800 */
[----:B-1----:R-:W4:Y:S04]  /*b0890*/  LDL.LU R10, [R1+0x4e8] ;  /* 0x0004e800010a7983 */ /* 0x002f280000300800 */
[----:B------:R-:W4:Y:S04]  /*b08a0*/  LDL.LU R11, [R1+0x4ec] ;  /* 0x0004ec00010b7983 */ /* 0x000f280000300800 */
[----:B----4-:R-:W-:Y:S04]  /*b08b0*/  STL.64 [R1+0x5438], R10 ;  /* 0x0054380a01007387 */ /* 0x010fe80000100a00 */
[----:B---3--:R-:W-:Y:S04]  /*b08c0*/  STL.64 [R1+0x5430], R8 ;  /* 0x0054300801007387 */ /* 0x008fe80000100a00 */
[----:B--2---:R-:W2:Y:S04]  /*b08d0*/  LDL.LU R20, [R1+0x500] ;  /* 0x0005000001147983 */ /* 0x004ea80000300800 */
        /* <DEDUP_REMOVED lines=381> */
[----:B------:R-:W-:Y:S04]  /*b20b0*/  STL.64 [R1+0x950], R8 ;  /* 0x0009500801007387 */ /* 0x000fe80000100a00 */
[----:B------:R0:W-:Y:S04]  /*b20c0*/  STL.64 [R1+0x958], R10 ;  /* 0x0009580a01007387 */ /* 0x0001e80000100a00 */
[----:B0-----:R-:W2:Y:S04]  /*b20d0*/  LDL.LU.64 R10, [R1+0x5438] ;  /* 0x00543800010a7983 */ /* 0x001ea80000300a00 */
[----:B------:R-:W2:Y:S04]  /*b20e0*/  LDL.LU.64 R8, [R1+0x5430] ;  /* 0x0054300001087983 */ /* 0x000ea80000300a00 */
[----:B------:R-:W3:Y:S04]  /*b20f0*/  LDL.LU.64 R22, [R1+0x5428] ;  /* 0x0054280001167983 */ /* 0x000ee80000300a00 */
[----:B------:R-:W4:Y:S04]  /*b2100*/  LDL.LU.64 R20, [R1+0x5420] ;  /* 0x0054200001147983 */ /* 0x000f280000300a00 */
[----:B------:R0:W-:Y:S04]  /*b2110*/  STL.64 [R1+0x940], R24 ;  /* 0x0009401801007387 */ /* 0x0001e80000100a00 */
[----:B------:R1:W-:Y:S04]  /*b2120*/  STL.64 [R1+0x948], R26 ;  /* 0x0009481a01007387 */ /* 0x0003e80000100a00 */
[----:B0-----:R-:W4:Y:S04]  /*b2130*/  LDL.LU R24, [R1+0x4c0] ;  /* 0x0004c00001187983 */ /* 0x001f280000300800 */
[----:B------:R-:W4:Y:S04]  /*b2140*/  LDL.LU R25, [R1+0x4c4] ;  /* 0x0004c40001197983 */ /* 0x000f280000300800 */
[----:B-1----:R-:W4:Y:S01]  /*b2150*/  LDL.LU R26, [R1+0x4c8] ;  /* 0x0004c800011a7983 */ /* 0x002f220000300800 */
        /* <DEDUP_REMOVED lines=16> */
[----:B------:R-:W2:Y:S01]  /*b2260*/  LDL.LU.64 R12, [R1+0x53f0] ;  /* 0x0053f000010c7983 */ /* 0x000ea20000300a00 */
[----:B------:R-:W-:-:S07]  /*b2270*/  IMAD.MOV.U32 R27, RZ, RZ, R0 ;  /* 0x000000ffff1b7224 */ /* 0x000fce00078e0000 */
[C---:B----4-:R-:W-:Y:S06]  /*b2280*/  HMMA.16816.F32 R8, R4.reuse, R10, R24 ;  /* 0x0000000a0408723c */ /* 0x050fec0000001818 */
[----:B--2---:R-:W-:-:S15]  /*b2290*/  HMMA.16816.F32 R16, R4, R12, R16 ;  /* 0x0000000c0410723c */ /* 0x004fde0000001810 */
[----:B------:R-:W-:-:S08]  /*b22a0*/  NOP ;  /* 0x0000000000007918 */ /* 0x000fd00000000000 */
[----:B------:R-:W-:Y:S04]  /*b22b0*/  STL.64 [R1+0x8d0], R16 ;  /* 0x0008d01001007387 */ /* 0x000fe80000100a00 */
[----:B------:R0:W-:Y:S04]  /*b22c0*/  STL.64 [R1+0x8e0], R8 ;  /* 0x0008e00801007387 */ /* 0x0001e80000100a00 */
[----:B------:R1:W-:Y:S04]  /*b22d0*/  STL.64 [R1+0x8e8], R10 ;  /* 0x0008e80a01007387 */ /* 0x0003e80000100a00 */
[----:B------:R-:W-:Y:S04]  /*b22e0*/  STL [R1+0x8d8], R18 ;  /* 0x0008d81201007387 */ /* 0x000fe80000100800 */
[----:B0-----:R-:W2:Y:S04]  /*b22f0*/  LDL.LU R8, [R1+0x120] ;  /* 0x0001200001087983 */ /* 0x001ea80000300800 */
[----:B------:R-:W2:Y:S04]  /*b2300*/  LDL.LU R9, [R1+0x124] ;  /* 0x0001240001097983 */ /* 0x000ea80000300800 */
[----:B-1----:R-:W4:Y:S04]  /*b2310*/  LDL.LU R10, [R1+0x128] ;  /* 0x00012800010a7983 */ /* 0x002f280000300800 */
        /* <DEDUP_REMOVED lines=9> */
[----:B------:R-:W4:Y:S04]  /*b23b0*/  LDL R11, [R1+0xf0c] ;  /* 0x000f0c00010b7983 */ /* 0x000f280000100800 */
[----:B----4-:R0:W-:Y:S04]  /*b23c0*/  STL.64 [R1+0x53a8], R10 ;  /* 0x0053a80a01007387 */ /* 0x0101e80000100a00 */
[----:B--2---:R-:W-:Y:S04]  /*b23d0*/  STL.64 [R1+0x5388], R8 ;  /* 0x0053880801007387 */ /* 0x004fe80000100a00 */
[----:B------:R-:W2:Y:S04]  /*b23e0*/  LDL R2, [R1+0xef8] ;  /* 0x000ef80001027983 */ /* 0x000ea80000100800 */
[----:B--2---:R-:W-:Y:S04]  /*b23f0*/  STL [R1+0x53d8], R2 ;  /* 0x0053d80201007387 */ /* 0x004fe80000100800 */
[----:B------:R-:W2:Y:S01]  /*b2400*/  LDL R3, [R1+0xefc] ;  /* 0x000efc0001037983 */ /* 0x000ea20000100800 */
[----:B0-----:R-:W-:-:S02]  /*b2410*/  IMAD.MOV.U32 R11, RZ, RZ, R20 ;  /* 0x000000ffff0b7224 */ /* 0x001fc400078e0014 */
[----:B------:R-:W-:Y:S01]  /*b2420*/  IMAD.MOV.U32 R10, RZ, RZ, R21 ;  /* 0x000000ffff0a7224 */ /* 0x000fe200078e0015 */
[----:B--2---:R0:W-:Y:S04]  /*b2430*/  STL [R1+0x53dc], R3 ;  /* 0x0053dc0301007387 */ /* 0x0041e80000100800 */
[----:B------:R-:W2:Y:S04]  /*b2440*/  LDL R22, [R1+0xec8] ;  /* 0x000ec80001167983 */ /* 0x000ea80000100800 */
[----:B------:R-:W2:Y:S04]  /*b2450*/  LDL R23, [R1+0xecc] ;  /* 0x000ecc0001177983 */ /* 0x000ea80000100800 */
[----:B------:R-:W4:Y:S04]  /*b2460*/  LDL R28, [R1+0xeb8] ;  /* 0x000eb800011c7983 */ /* 0x000f280000100800 */
[----:B------:R-:W4:Y:S04]  /*b2470*/  LDL R29, [R1+0xebc] ;  /* 0x000ebc00011d7983 */ /* 0x000f280000100800 */
[----:B------:R-:W3:Y:S04]  /*b2480*/  LDL.LU R24, [R1+0x130] ;  /* 0x0001300001187983 */ /* 0x000ee80000300800 */
[----:B------:R-:W3:Y:S04]  /*b2490*/  LDL.LU R25, [R1+0x134] ;  /* 0x0001340001197983 */ /* 0x000ee80000300800 */
[----:B------:R-:W4:Y:S04]  /*b24a0*/  LDL.LU R26, [R1+0x138] ;  /* 0x00013800011a7983 */ /* 0x000f280000300800 */
[----:B------:R-:W4:Y:S04]  /*b24b0*/  LDL.LU R27, [R1+0x13c] ;  /* 0x00013c00011b7983 */ /* 0x000f280000300800 */
[----:B0-----:R-:W3:Y:S04]  /*b24c0*/  LDL.LU R3, [R1+0x3ebc] ;  /* 0x003ebc0001037983 */ /* 0x001ee80000300800 */
[----:B------:R-:W3:Y:S04]  /*b24d0*/  LDL.LU R16, [R1+0x3eb8] ;  /* 0x003eb80001107983 */ /* 0x000ee80000300800 */
[----:B------:R-:W3:Y:S04]  /*b24e0*/  LDL.LU R2, [R1+0x3ec4] ;  /* 0x003ec40001027983 */ /* 0x000ee80000300800 */
[----:B------:R-:W3:Y:S04]  /*b24f0*/  LDL.LU R17, [R1+0x3ec0] ;  /* 0x003ec00001117983 */ /* 0x000ee80000300800 */
[----:B------:R-:W4:Y:S04]  /*b2500*/  LDL.LU R20, [R1+0x3ecc] ;  /* 0x003ecc0001147983 */ /* 0x000f280000300800 */
[----:B------:R-:W3:Y:S04]  /*b2510*/  LDL.LU R18, [R1+0x3ec8] ;  /* 0x003ec80001127983 */ /* 0x000ee80000300800 */
[----:B------:R-:W4:Y:S01]  /*b2520*/  LDL.LU R21, [R1+0x3ed4] ;  /* 0x003ed40001157983 */ /* 0x000f220000300800 */
        /* <DEDUP_REMOVED lines=8> */
[----:B------:R-:W3:Y:S04]  /*b25b0*/  LDL R8, [R1+0xee8] ;  /* 0x000ee80001087983 */ /* 0x000ee80000100800 */
[----:B------:R-:W3:Y:S04]  /*b25c0*/  LDL R9, [R1+0xeec] ;  /* 0x000eec0001097983 */ /* 0x000ee80000100800 */
[----:B------:R-:W-:Y:S04]  /*b25d0*/  STL.64 [R1+0x53c8], R10 ;  /* 0x0053c80a01007387 */ /* 0x000fe80000100a00 */
        /* <DEDUP_REMOVED lines=18> */
[----:B------:R0:W-:Y:S04]  /*b2700*/  STL [R1+0x4d18], R0 ;  /* 0x004d180001007387 */ /* 0x0001e80000100800 */
[----:B0-----:R-:W3:Y:S04]  /*b2710*/  LDL R0, [R1+0xedc] ;  /* 0x000edc0001007983 */ /* 0x001ee80000100800 */
[----:B------:R-:W4:Y:S04]  /*b2720*/  LDL.LU.64 R22, [R1+0x53e8] ;  /* 0x0053e80001167983 */ /* 0x000f280000300a00 */
[----:B------:R-:W2:Y:S04]  /*b2730*/  LDL.LU.64 R20, [R1+0x53e0] ;  /* 0x0053e00001147983 */ /* 0x000ea80000300a00 */
[----:B------:R0:W-:Y:S04]  /*b2740*/  STL.64 [R1+0x8a0], R12 ;  /* 0x0008a00c01007387 */ /* 0x0001e80000100a00 */
[----:B------:R1:W-:Y:S01]  /*b2750*/  STL.64 [R1+0x8a8], R14 ;  /* 0x0008a80e01007387 */ /* 0x0003e20000100a00 */
[----:B------:R-:W-:-:S02]  /*b2760*/  IMAD R16, R16, 0x100, R3 ;  /* 0x0000010010107824 */ /* 0x000fc400078e0203 */
[----:B------:R-:W-:Y:S01]  /*b2770*/  IMAD R17, R17, 0x100, R2 ;  /* 0x0000010011117824 */ /* 0x000fe200078e0202 */
[----:B0-----:R-:W3:Y:S04]  /*b2780*/  LDL.LU R12, [R1+0x110] ;  /* 0x00011000010c7983 */ /* 0x001ee80000300800 */
[----:B------:R-:W3:Y:S04]  /*b2790*/  LDL.LU R13, [R1+0x114] ;  /* 0x00011400010d7983 */ /* 0x000ee80000300800 */
[----:B-1----:R-:W3:Y:S04]  /*b27a0*/  LDL.LU R14, [R1+0x118] ;  /* 0x00011800010e7983 */ /* 0x002ee80000300800 */
[----:B------:R-:W3:Y:S04]  /*b27b0*/  LDL.LU R15, [R1+0x11c] ;  /* 0x00011c00010f7983 */ /* 0x000ee80000300800 */
[----:B------:R-:W4:Y:S04]  /*b27c0*/  LDL.LU R3, [R1+0x53dc] ;  /* 0x0053dc0001037983 */ /* 0x000f280000300800 */
[----:B------:R-:W3:Y:S01]  /*b27d0*/  LDL.LU R2, [R1+0x53d8] ;  /* 0x0053d80001027983 */ /* 0x000ee20000300800 */
[----:B--2---:R-:W-:-:S02]  /*b27e0*/  IMAD R18, R18, 0x100, R20 ;  /* 0x0000010012127824 */ /* 0x004fc400078e0214 */
[----:B------:R-:W-:Y:S01]  /*b27f0*/  IMAD R19, R19, 0x100, R21 ;  /* 0x0000010013137824 */ /* 0x000fe200078e0215 */
[----:B------:R-:W2:Y:S04]  /*b2800*/  LDL.LU R20, [R1+0x53d4] ;  /* 0x0053d40001147983 */ /* 0x000ea80000300800 */
[----:B------:R-:W2:Y:S02]  /*b2810*/  LDL.LU R21, [R1+0x53d0] ;  /* 0x0053d00001157983 */ /* 0x000ea40000300800 */
[----:B--2---:R-:W-:-:S15]  /*b2820*/  HMMA.16816.F32 R8, R4, R20, R8 ;  /* 0x000000140408723c */ /* 0x004fde0000001808 */
[----:B------:R-:W-:-:S08]  /*b2830*/  NOP ;  /* 0x0000000000007918 */ /* 0x000fd00000000000 */
[----:B------:R-:W-:Y:S04]  /*b2840*/  STL.64 [R1+0x890], R8 ;  /* 0x0008900801007387 */ /* 0x000fe80000100a00 */
[----:B------:R0:W-:Y:S04]  /*b2850*/  STL.64 [R1+0x898], R10 ;  /* 0x0008980a01007387 */ /* 0x0001e80000100a00 */
[----:B0-----:R-:W2:Y:S04]  /*b2860*/  LDL.LU.64 R10, [R1+0x53c8] ;  /* 0x0053c800010a7983 */ /* 0x001ea80000300a00 */
[----:B------:R-:W4:Y:S04]  /*b2870*/  LDL.LU.64 R8, [R1+0x53c0] ;  /* 0x0053c00001087983 */ /* 0x000f280000300a00 */
[----:B------:R-:W3:Y:S01]  /*b2880*/  LDL R21, [R1+0xed8] ;  /* 0x000ed80001157983 */ /* 0x000ee20000100800 */
[----:B------:R-:W-:Y:S01]  /*b2890*/  F2FP.F16.E5M2.UNPACK_B R16, R16 ;  /* 0x00000010ff10723e */ /* 0x000fe200020004ff */
[----:B--2---:R-:W-:Y:S02]  /*b28a0*/  HMMA.16816.F32 R4, R4, R10, R24 ;  /* 0x0000000a0404723c */ /* 0x004fe40000001818 */
[----:B------:R-:W2:Y:S04]  /*b28b0*/  LDL.LU.64 R26, [R1+0x53b8] ;  /* 0x0053b800011a7983 */ /* 0x000ea80000300a00 */
[----:B------:R-:W2:Y:S04]  /*b28c0*/  LDL.LU.64 R24, [R1+0x53b0] ;  /* 0x0053b00001187983 */ /* 0x000ea80000300a00 */
[----:B------:R-:W3:Y:S01]  /*b28d0*/  LDL.LU.64 R10, [R1+0x53a8] ;  /* 0x0053a800010a7983 */ /* 0x000ee20000300a00 */
[----:B------:R-:W-:-:S02]  /*b28e0*/  F2FP.F16.E5M2.UNPACK_B R17, R17 ;  /* 0x00000011ff11723e */ /* 0x000fc400020004ff */
[----:B------:R-:W-:Y:S02]  /*b28f0*/  F2FP.F16.E5M2.UNPACK_B R18, R18 ;  /* 0x00000012ff12723e */ /* 0x000fe400020004ff */
[----:B------:R-:W-:Y:S02]  /*b2900*/  F2FP.F16.E5M2.UNPACK_B R19, R19 ;  /* 0x00000013ff13723e */ /* 0x000fe400020004ff */
[----:B----4-:R-:W-:Y:S02]  /*b2910*/  F2FP.F16.E5M2.UNPACK_B R8, R8 ;  /* 0x00000008ff08723e */ /* 0x010fe400020004ff */
[----:B------:R-:W-:-:S04]  /*b2920*/  F2FP.F16.E5M2.UNPACK_B R9, R9 ;  /* 0x00000009ff09723e */ /* 0x000fc800020004ff */
[----:B------:R-:W-:Y:S04]  /*b2930*/  STL.64 [R1+0xc0], R4 ;  /* 0x0000c00401007387 */ /* 0x000fe80000100a00 */
[----:B------:R3:W-:Y:S04]  /*b2940*/  STL.64 [R1+0xc8], R6 ;  /* 0x0000c80601007387 */ /* 0x0007e80000100a00 */
[----:B------:R-:W-:Y:S04]  /*b2950*/  STL [R1+0xa8], R8 ;  /* 0x0000a80801007387 */ /* 0x000fe80000100800 */
[----:B------:R2:W-:Y:S01]  /*b2960*/  STL [R1+0xac], R9 ;  /* 0x0000ac0901007387 */ /* 0x0005e20000100800 */
[----:B---3--:R-:W-:-:S02]  /*b2970*/  F2FP.F16.E5M2.UNPACK_B R6, R10 ;  /* 0x0000000aff06723e */ /* 0x008fc400020004ff */
[----:B------:R-:W-:Y:S02]  /*b2980*/  F2FP.F16.E5M2.UNPACK_B R7, R11 ;  /* 0x0000000bff07723e */ /* 0x000fe400020004ff */
[----:B--2---:R-:W-:Y:S01]  /*b2990*/  HMMA.16816.F32 R8, R16, R8, R24 ;  /* 0x000000081008723c */ /* 0x004fe20000001818 */
[----:B------:R-:W2:Y:S04]  /*b29a0*/  LDL.LU.64 R26, [R1+0x53a0] ;  /* 0x0053a000011a7983 */ /* 0x000ea80000300a00 */
[----:B------:R-:W2:-:S15]  /*b29b0*/  LDL.LU.64 R24, [R1+0x5398] ;  /* 0x0053980001187983 */ /* 0x000e9e0000300a00 */
[----:B------:R-:W-:-:S03]  /*b29c0*/  NOP ;  /* 0x0000000000007918 */ /* 0x000fc60000000000 */
[----:B------:R-:W-:Y:S04]  /*b29d0*/  STL.64 [R1+0x880], R8 ;  /* 0x0008800801007387 */ /* 0x000fe80000100a00 */
[----:B------:R0:W-:Y:S04]  /*b29e0*/  STL.64 [R1+0x888], R10 ;  /* 0x0008880a01007387 */ /* 0x0001e80000100a00 */
[----:B0-----:R-:W3:Y:S04]  /*b29f0*/  LDL.LU.64 R10, [R1+0x5390] ;  /* 0x00539000010a7983 */ /* 0x001ee80000300a00 */
[----:B------:R-:W3:Y:S04]  /*b2a00*/  LDL.LU.64 R8, [R1+0x5388] ;  /* 0x0053880001087983 */ /* 0x000ee80000300a00 */
[----:B------:R-:W-:Y:S04]  /*b2a10*/  STL [R1+0x98], R6 ;  /* 0x0000980601007387 */ /* 0x000fe80000100800 */
[----:B------:R3:W-:Y:S01]  /*b2a20*/  STL [R1+0x9c], R7 ;  /* 0x00009c0701007387 */ /* 0x0007e20000100800 */
[----:B------:R-:W-:-:S02]  /*b2a30*/  F2FP.F16.E5M2.UNPACK_B R2, R2 ;  /* 0x00000002ff02723e */ /* 0x000fc400020004ff */
[----:B------:R-:W-:-:S07]  /*b2a40*/  F2FP.F16.E5M2.UNPACK_B R3, R3 ;  /* 0x00000003ff03723e */ /* 0x000fce00020004ff */
[C---:B------:R-:W-:Y:S06]  /*b2a50*/  HMMA.16816.F32 R12, R16.reuse, R2, R12 ;  /* 0x00000002100c723c */ /* 0x040fec000000180c */
[----:B---3--:R-:W-:Y:S01]  /*b2a60*/  HMMA.16816.F32 R4, R16, R6, R8 ;  /* 0x000000061004723c */ /* 0x008fe20000001808 */
[----:B------:R-:W3:Y:S04]  /*b2a70*/  LDL.LU.64 R10, [R1+0x5380] ;  /* 0x00538000010a7983 */ /* 0x000ee80000300a00 */
[----:B------:R-:W3:-:S15]  /*b2a80*/  LDL.LU.64 R8, [R1+0x5378] ;  /* 0x0053780001087983 */ /* 0x000ede0000300a00 */
[----:B------:R-:W-:-:S03]  /*b2a90*/  NOP ;  /* 0x0000000000007918 */ /* 0x000fc60000000000 */
[----:B------:R0:W-:Y:S04]  /*b2aa0*/  STL.64 [R1+0x870], R4 ;  /* 0x0008700401007387 */ /* 0x0001e80000100a00 */
[----:B------:R-:W-:Y:S04]  /*b2ab0*/  STL.64 [R1+0x878], R6 ;  /* 0x0008780601007387 */ /* 0x000fe80000100a00 */
[----:B------:R1:W-:Y:S04]  /*b2ac0*/  STL [R1+0x90], R2 ;  /* 0x0000900201007387 */ /* 0x0003e80000100800 */
[----:B------:R4:W-:Y:S01]  /*b2ad0*/  STL [R1+0x94], R3 ;  /* 0x0000940301007387 */ /* 0x0009e20000100800 */
[----:B0-----:R-:W-:-:S02]  /*b2ae0*/  F2FP.F16.E5M2.UNPACK_B R4, R21 ;  /* 0x00000015ff04723e */ /* 0x001fc400020004ff */
[----:B------:R-:W-:Y:S02]  /*b2af0*/  F2FP.F16.E5M2.UNPACK_B R5, R0 ;  /* 0x00000000ff05723e */ /* 0x000fe400020004ff */
[----:B-1----:R-:W-:Y:S02]  /*b2b00*/  F2FP.F16.E5M2.UNPACK_B R2, R22 ;  /* 0x00000016ff02723e */ /* 0x002fe400020004ff */
[----:B----4-:R-:W-:Y:S01]  /*b2b10*/  F2FP.F16.E5M2.UNPACK_B R3, R23 ;  /* 0x00000017ff03723e */ /* 0x010fe200020004ff */
[----:B------:R-:W-:Y:S04]  /*b2b20*/  STL [R1+0x88], R4 ;  /* 0x0000880401007387 */ /* 0x000fe80000100800 */
[----:B------:R-:W-:Y:S04]  /*b2b30*/  STL.64 [R1+0x860], R12 ;  /* 0x0008600c01007387 */ /* 0x000fe80000100a00 */
[----:B------:R2:W-:Y:S04]  /*b2b40*/  STL.64 [R1+0x868], R14 ;  /* 0x0008680e01007387 */ /* 0x0005e80000100a00 */
[----:B------:R3:W-:Y:S01]  /*b2b50*/  STL [R1+0x8c], R5 ;  /* 0x00008c0501007387 */ /* 0x0007e20000100800 */
[C---:B--2---:R-:W-:Y:S06]  /*b2b60*/  HMMA.16816.F32 R12, R16.reuse, R2, R24 ;  /* 0x00000002100c723c */ /* 0x044fec0000001818 */
[----:B------:R-:W-:Y:S01]  /*b2b70*/  STL [R1+0x80], R2 ;  /* 0x0000800201007387 */ /* 0x000fe20000100800 */
[----:B------:R-:W-:Y:S01]  /*b2b80*/  F2FP.F16.E5M2.UNPACK_B R21, R28 ;  /* 0x0000001cff15723e */ /* 0x000fe200020004ff */
[----:B---3--:R-:W-:-:S15]  /*b2b90*/  HMMA.16816.F32 R4, R16, R4, R8 ;  /* 0x000000041004723c */ /* 0x008fde0000001808 */
[----:B------:R-:W-:-:S08]  /*b2ba0*/  NOP ;  /* 0x0000000000007918 */ /* 0x000fd00000000000 */
[----:B------:R0:W-:Y:S04]  /*b2bb0*/  STL.64 [R1+0x850], R4 ;  /* 0x0008500401007387 */ /* 0x0001e80000100a00 */
[----:B------:R-:W-:Y:S04]  /*b2bc0*/  STL.64 [R1+0x858], R6 ;  /* 0x0008580601007387 */ /* 0x000fe80000100a00 */
[----:B------:R-:W-:Y:S04]  /*b2bd0*/  STL [R1+0x84], R3 ;  /* 0x0000840301007387 */ /* 0x000fe80000100800 */
[----:B------:R-:W2:Y:S04]  /*b2be0*/  LDL.LU R8, [R1+0x1d0] ;  /* 0x0001d00001087983 */ /* 0x000ea80000300800 */
[----:B------:R1:W-:Y:S04]  /*b2bf0*/  STL.64 [R1+0x840], R12 ;  /* 0x0008400c01007387 */ /* 0x0003e80000100a00 */
[----:B------:R3:W-:Y:S04]  /*b2c00*/  STL.64 [R1+0x848], R14 ;  /* 0x0008480e01007387 */ /* 0x0007e80000100a00 */
[----:B------:R-:W-:Y:S04]  /*b2c10*/  STL [R1+0x78], R21 ;  /* 0x0000781501007387 */ /* 0x000fe80000100800 */
[----:B------:R-:W2:Y:S01]  /*b2c20*/  LDL.LU R9, [R1+0x1d4] ;  /* 0x0001d40001097983 */ /* 0x000ea20000300800 */
[----:B0-----:R-:W-:-:S05]  /*b2c30*/  F2FP.F16.E5M2.UNPACK_B R4, R29 ;  /* 0x0000001dff04723e */ /* 0x001fca00020004ff */
[----:B------:R-:W-:Y:S04]  /*b2c40*/  STL [R1+0x7c], R4 ;  /* 0x00007c0401007387 */ /* 0x000fe80000100800 */
[----:B------:R-:W4:Y:S04]  /*b2c50*/  LDL.LU R10, [R1+0x1d8] ;  /* 0x0001d800010a7983 */ /* 0x000f280000300800 */
[----:B------:R-:W4:Y:S04]  /*b2c60*/  LDL.LU R11, [R1+0x1dc] ;  /* 0x0001dc00010b7983 */ /* 0x000f280000300800 */
[----:B----4-:R-:W-:Y:S04]  /*b2c70*/  STL.64 [R1+0x5300], R10 ;  /* 0x0053000a01007387 */ /* 0x010fe80000100a00 */
[----:B--2---:R-:W-:Y:S04]  /*b2c80*/  STL.64 [R1+0x52f8], R8 ;  /* 0x0052f80801007387 */ /* 0x004fe80000100a00 */
[----:B------:R-:W2:Y:S04]  /*b2c90*/  LDL R20, [R1+0xe28] ;  /* 0x000e280001147983 */ /* 0x000ea80000100800 */
[----:B-1----:R-:W4:Y:S04]  /*b2ca0*/  LDL.LU R12, [R1+0x1c0] ;  /* 0x0001c000010c7983 */ /* 0x002f280000300800 */
[----:B------:R-:W4:Y:S04]  /*b2cb0*/  LDL.LU R13, [R1+0x1c4] ;  /* 0x0001c400010d7983 */ /* 0x000f280000300800 */
[----:B---3--:R-:W3:Y:S04]  /*b2cc0*/  LDL.LU R14, [R1+0x1c8] ;  /* 0x0001c800010e7983 */ /* 0x008ee80000300800 */
        /* <DEDUP_REMOVED lines=9> */
[----:B------:R-:W2:Y:S04]  /*b2d60*/  LDL R6, [R1+0xe58] ;  /* 0x000e580001067983 */ /* 0x000ea80000100800 */
[----:B------:R-:W2:Y:S04]  /*b2d70*/  LDL R7, [R1+0xe5c] ;  /* 0x000e5c0001077983 */ /* 0x000ea80000100800 */
[----:B--2---:R0:W-:Y:S04]  /*b2d80*/  STL.64 [R1+0x5340], R6 ;  /* 0x0053400601007387 */ /* 0x0041e80000100a00 */
[----:B0-----:R-:W2:Y:S04]  /*b2d90*/  LDL R6, [R1+0xe98] ;  /* 0x000e980001067983 */ /* 0x001ea80000100800 */
[----:B------:R-:W2:Y:S04]  /*b2da0*/  LDL R7, [R1+0xe9c] ;  /* 0x000e9c0001077983 */ /* 0x000ea80000100800 */
[----:B------:R0:W-:Y:S04]  /*b2db0*/  STL [R1+0x5338], R5 ;  /* 0x0053380501007387 */ /* 0x0001e80000100800 */
[----:B----4-:R1:W-:Y:S04]  /*b2dc0*/  STL.64 [R1+0x5320], R14 ;  /* 0x0053200e01007387 */ /* 0x0103e80000100a00 */
[----:B---3--:R3:W-:Y:S04]  /*b2dd0*/  STL.64 [R1+0x5318], R12 ;  /* 0x0053180c01007387 */ /* 0x0087e80000100a00 */
[----:B------:R-:W4:Y:S04]  /*b2de0*/  LDL R2, [R1+0xe38] ;  /* 0x000e380001027983 */ /* 0x000f280000100800 */
[----:B------:R-:W4:Y:S04]  /*b2df0*/  LDL R3, [R1+0xe3c] ;  /* 0x000e3c0001037983 */ /* 0x000f280000100800 */
[----:B------:R-:W4:Y:S04]  /*b2e00*/  LDL.LU R8, [R1+0x1b0] ;  /* 0x0001b00001087983 */ /* 0x000f280000300800 */
[----:B------:R-:W4:Y:S04]  /*b2e10*/  LDL.LU R9, [R1+0x1b4] ;  /* 0x0001b40001097983 */ /* 0x000f280000300800 */
[----:B------:R-:W4:Y:S04]  /*b2e20*/  LDL.LU R10, [R1+0x1b8] ;  /* 0x0001b800010a7983 */ /* 0x000f280000300800 */
[----:B------:R-:W4:Y:S04]  /*b2e30*/  LDL.LU R11, [R1+0x1bc] ;  /* 0x0001bc00010b7983 */ /* 0x000f280000300800 */
[----:B0-----:R-:W4:Y:S01]  /*b2e40*/  LDL R5, [R1+0xe8c] ;  /* 0x000e8c0001057983 */ /* 0x001f220000100800 */
[----:B-1----:R-:W-:-:S03]  /*b2e50*/  IMAD.MOV.U32 R15, RZ, RZ, R4 ;  /* 0x000000ffff0f7224 */ /* 0x002fc600078e0004 */
[----:B---3--:R-:W3:Y:S04]  /*b2e60*/  LDL R12, [R1+0xea8] ;  /* 0x000ea800010c7983 */ /* 0x008ee80000100800 */
[----:B------:R-:W4:Y:S04]  /*b2e70*/  LDL R4, [R1+0xe88] ;  /* 0x000e880001047983 */ /* 0x000f280000100800 */
[----:B------:R-:W3:Y:S04]  /*b2e80*/  LDL R13, [R1+0xeac] ;  /* 0x000eac00010d7983 */ /* 0x000ee80000100800 */
        /* <DEDUP_REMOVED lines=18> */
[----:B------:R-:W-:-:S07]  /*b2fb0*/  IMAD.MOV.U32 R14, RZ, RZ, R21 ;  /* 0x000000ffff0e7224 */ /* 0x000fce00078e0015 */
[----:B--2---:R-:W-:Y:S01]  /*b2fc0*/  HMMA.16816.F32 R4, R16, R14, R4 ;  /* 0x0000000e1004723c */ /* 0x004fe20000001804 */
[----:B----4-:R-:W-:Y:S04]  /*b2fd0*/  STL.64 [R1+0x5360], R10 ;  /* 0x0053600a01007387 */ /* 0x010fe80000100a00 */
[----:B---3--:R0:W-:Y:S04]  /*b2fe0*/  STL.64 [R1+0x5358], R8 ;  /* 0x0053580801007387 */ /* 0x0081e80000100a00 */
[----:B0-----:R-:W2:Y:S04]  /*b2ff0*/  LDL.LU R8, [R1+0x160] ;  /* 0x0001600001087983 */ /* 0x001ea80000300800 */
[----:B------:R-:W2:Y:S04]  /*b3000*/  LDL.LU R9, [R1+0x164] ;  /* 0x0001640001097983 */ /* 0x000ea80000300800 */
[----:B------:R-:W2:Y:S04]  /*b3010*/  LDL.LU R10, [R1+0x168] ;  /* 0x00016800010a7983 */ /* 0x000ea80000300800 */
[----:B------:R-:W2:Y:S04]  /*b3020*/  LDL.LU R11, [R1+0x16c] ;  /* 0x00016c00010b7983 */ /* 0x000ea80000300800 */
[----:B------:R-:W3:Y:S04]  /*b3030*/  LDL R21, [R1+0xe2c] ;  /* 0x000e2c0001157983 */ /* 0x000ee80000100800 */
[----:B------:R-:W4:Y:S04]  /*b3040*/  LDL R22, [R1+0xe18] ;  /* 0x000e180001167983 */ /* 0x000f280000100800 */
[----:B------:R-:W4:Y:S04]  /*b3050*/  LDL R23, [R1+0xe1c] ;  /* 0x000e1c0001177983 */ /* 0x000f280000100800 */
[----:B------:R-:W4:Y:S04]  /*b3060*/  LDL R28, [R1+0xe08] ;  /* 0x000e0800011c7983 */ /* 0x000f280000100800 */
[----:B------:R-:W4:Y:S04]  /*b3070*/  LDL R29, [R1+0xe0c] ;  /* 0x000e0c00011d7983 */ /* 0x000f280000100800 */
[----:B------:R-:W4:Y:S04]  /*b3080*/  LDL.LU R24, [R1+0x1e0] ;  /* 0x0001e00001187983 */ /* 0x000f280000300800 */
[----:B------:R-:W4:Y:S04]  /*b3090*/  LDL.LU R25, [R1+0x1e4] ;  /* 0x0001e40001197983 */ /* 0x000f280000300800 */
[----:B------:R-:W4:Y:S04]  /*b30a0*/  LDL.LU R26, [R1+0x1e8] ;  /* 0x0001e800011a7983 */ /* 0x000f280000300800 */
[----:B------:R-:W4:Y:S04]  /*b30b0*/  LDL.LU R27, [R1+0x1ec] ;  /* 0x0001ec00011b7983 */ /* 0x000f280000300800 */
[----:B------:R-:W-:Y:S01]  /*b30c0*/  STL.64 [R1+0x830], R4 ;  /* 0x0008300401007387 */ /* 0x000fe20000100a00 */
[----:B------:R-:W-:-:S02]  /*b30d0*/  F2FP.F16.E5M2.UNPACK_B R12, R12 ;  /* 0x0000000cff0c723e */ /* 0x000fc400020004ff */
[----:B------:R-:W-:Y:S01]  /*b30e0*/  F2FP.F16.E5M2.UNPACK_B R13, R13 ;  /* 0x0000000dff0d723e */ /* 0x000fe200020004ff */
        /* <DEDUP_REMOVED lines=9> */
[----:B------:R3:W-:Y:S01]  /*b3180*/  STL.64 [R1+0x820], R12 ;  /* 0x0008200c01007387 */ /* 0x0007e20000100a00 */
[----:B----4-:R-:W-:Y:S02]  /*b3190*/  F2FP.F16.E5M2.UNPACK_B R4, R4 ;  /* 0x00000004ff04723e */ /* 0x010fe400020004ff */
[----:B------:R-:W-:Y:S01]  /*b31a0*/  F2FP.F16.E5M2.UNPACK_B R5, R5 ;  /* 0x00000005ff05723e */ /* 0x000fe200020004ff */
[----:B------:R-:W-:Y:S04]  /*b31b0*/  STL.64 [R1+0x828], R14 ;  /* 0x0008280e01007387 */ /* 0x000fe80000100a00 */
        /* <DEDUP_REMOVED lines=11> */
[----:B------:R-:W4:Y:S04]  /*b3270*/  LDL.LU R5, [R1+0x5338] ;  /* 0x0053380001057983 */ /* 0x000f280000300800 */
        /* <DEDUP_REMOVED lines=10> */
[----:B---3--:R-:W-:-:S02]  /*b3320*/  F2FP.F16.E5M2.UNPACK_B R6, R6 ;  /* 0x00000006ff06723e */ /* 0x008fc400020004ff */
[----:B------:R-:W-:-:S03]  /*b3330*/  F2FP.F16.E5M2.UNPACK_B R7, R7 ;  /* 0x00000007ff07723e */ /* 0x000fc600020004ff */
[----:B------:R-:W-:Y:S04]  /*b3340*/  STL [R1+0x58], R6 ;  /* 0x0000580601007387 */ /* 0x000fe80000100800 */
[----:B------:R-:W-:Y:S01]  /*b3350*/  STL [R1+0x5c], R7 ;  /* 0x00005c0701007387 */ /* 0x000fe20000100800 */
[----:B----4-:R-:W-:Y:S02]  /*b3360*/  F2FP.F16.E5M2.UNPACK_B R4, R5 ;  /* 0x00000005ff04723e */ /* 0x010fe400020004ff */
[----:B------:R-:W-:Y:S01]  /*b3370*/  F2FP.F16.E5M2.UNPACK_B R5, R0 ;  /* 0x00000000ff05723e */ /* 0x000fe200020004ff */
[----:B------:R-:W-:Y:S01]  /*b3380*/  IMAD.MOV.U32 R0, RZ, RZ, R7 ;  /* 0x000000ffff007224 */ /* 0x000fe200078e0007 */
        /* <DEDUP_REMOVED lines=8> */
[----:B------:R0:W-:Y:S02]  /*b3410*/  STL [R1+0x54], R5 ;  /* 0x0000540501007387 */ /* 0x0001e40000100800 */
[----:B0-----:R-:W-:Y:S02]  /*b3420*/  HMMA.16816.F32 R4, R16, R4, R8 ;  /* 0x000000041004723c */ /* 0x001fe40000001808 */
[----:B------:R-:W3:Y:S04]  /*b3430*/  LDL.LU.64 R10, [R1+0x5300] ;  /* 0x00530000010a7983 */ /* 0x000ee80000300a00 */
[----:B------:R-:W3:Y:S01]  /*b3440*/  LDL.LU.64 R8, [R1+0x52f8] ;  /* 0x0052f80001087983 */ /* 0x000ee20000300a00 */
[----:B------:R-:W-:-:S02]  /*b3450*/  F2FP.F16.E5M2.UNPACK_B R2, R2 ;  /* 0x00000002ff02723e */ /* 0x000fc400020004ff */
[----:B------:R-:W-:-:S14]  /*b3460*/  F2FP.F16.E5M2.UNPACK_B R3, R3 ;  /* 0x00000003ff03723e */ /* 0x000fdc00020004ff */
[----:B------:R0:W-:Y:S04]  /*b3470*/  STL.64 [R1+0x7e0], R4 ;  /* 0x0007e00401007387 */ /* 0x0001e80000100a00 */
[----:B------:R-:W-:Y:S04]  /*b3480*/  STL.64 [R1+0x7e8], R6 ;  /* 0x0007e80601007387 */ /* 0x000fe80000100a00 */
[----:B------:R-:W-:Y:S04]  /*b3490*/  STL [R1+0x48], R2 ;  /* 0x0000480201007387 */ /* 0x000fe80000100800 */
[----:B------:R-:W-:Y:S01]  /*b34a0*/  STL [R1+0x4c], R3 ;  /* 0x00004c0301007387 */ /* 0x000fe20000100800 */
[----:B0-----:R-:W-:-:S02]  /*b34b0*/  F2FP.F16.E5M2.UNPACK_B R4, R20 ;  /* 0x00000014ff04723e */ /* 0x001fc400020004ff */
[----:B------:R-:W-:-:S03]  /*b34c0*/  F2FP.F16.E5M2.UNPACK_B R5, R21 ;  /* 0x00000015ff05723e */ /* 0x000fc600020004ff */
[----:B------:R-:W-:Y:S01]  /*b34d0*/  STL [R1+0x40], R4 ;  /* 0x0000400401007387 */ /* 0x000fe20000100800 */
[----:B--2---:R-:W-:-:S15]  /*b34e0*/  HMMA.16816.F32 R12, R16, R2, R12 ;  /* 0x00000002100c723c */ /* 0x004fde000000180c */
[----:B------:R-:W-:-:S08]  /*b34f0*/  NOP ;  /* 0x0000000000007918 */ /* 0x000fd00000000000 */
[----:B------:R-:W-:Y:S04]  /*b3500*/  STL.64 [R1+0x7d0], R12 ;  /* 0x0007d00c01007387 */ /* 0x000fe80000100a00 */
[----:B------:R-:W-:Y:S04]  /*b3510*/  STL.64 [R1+0x7d8], R14 ;  /* 0x0007d80e01007387 */ /* 0x000fe80000100a00 */
[----:B------:R3:W-:Y:S02]  /*b3520*/  STL [R1+0x44], R5 ;  /* 0x0000440501007387 */ /* 0x0007e40000100800 */
[----:B---3--:R-:W-:Y:S01]  /*b3530*/  HMMA.16816.F32 R4, R16, R4, R8 ;  /* 0x000000041004723c */ /* 0x008fe20000001808 */
[----:B------:R-:W-:-:S02]  /*b3540*/  F2FP.F16.E5M2.UNPACK_B R2, R22 ;  /* 0x00000016ff02723e */ /* 0x000fc400020004ff */
[----:B------:R-:W-:-:S03]  /*b3550*/  F2FP.F16.E5M2.UNPACK_B R3, R23 ;  /* 0x00000017ff03723e */ /* 0x000fc600020004ff */
[----:B------:R-:W-:-:S15]  /*b3560*/  STL [R1+0x38], R2 ;  /* 0x0000380201007387 */ /* 0x000fde0000100800 */
[----:B------:R-:W-:-:S02]  /*b3570*/  NOP ;  /* 0x0000000000007918 */ /* 0x000fc40000000000 */
[----:B------:R-:W-:Y:S04]  /*b3580*/  STL.64 [R1+0x7c0], R4 ;  /* 0x0007c00401007387 */ /* 0x000fe80000100a00 */
[----:B------:R0:W-:Y:S02]  /*b3590*/  STL.64 [R1+0x7c8], R6 ;  /* 0x0007c80601007387 */ /* 0x0001e40000100a00 */
[----:B0-----:R-:W-:Y:S01]  /*b35a0*/  HMMA.16816.F32 R4, R16, R2, R24 ;  /* 0x000000021004723c */ /* 0x001fe20000001818 */
[----:B------:R-:W-:-:S05]  /*b35b0*/  F2FP.F16.E5M2.UNPACK_B R13, R28 ;  /* 0x0000001cff0d723e */ /* 0x000fca00020004ff */
[----:B------:R-:W-:Y:S01]  /*b35c0*/  STL [R1+0x3c], R3 ;  /* 0x00003c0301007387 */ /* 0x000fe20000100800 */
[----:B------:R-:W-:-:S03]  /*b35d0*/  F2FP.F16.E5M2.UNPACK_B R12, R29 ;  /* 0x0000001dff0c723e */ /* 0x000fc600020004ff */
[----:B------:R-:W2:-:S13]  /*b35e0*/  LDL.LU R8, [R1+0x280] ;  /* 0x0002800001087983 */ /* 0x000e9a0000300800 */
[----:B------:R0:W-:Y:S04]  /*b35f0*/  STL.64 [R1+0x7b0], R4 ;  /* 0x0007b00401007387 */ /* 0x0001e80000100a00 */
[----:B------:R1:W-:Y:S04]  /*b3600*/  STL.64 [R1+0x7b8], R6 ;  /* 0x0007b80601007387 */ /* 0x0003e80000100a00 */
[----:B------:R-:W-:Y:S04]  /*b3610*/  STL [R1+0x30], R13 ;  /* 0x0000300d01007387 */ /* 0x000fe80000100800 */
[----:B------:R-:W2:Y:S04]  /*b3620*/  LDL.LU R9, [R1+0x284] ;  /* 0x0002840001097983 */ /* 0x000ea80000300800 */
[----:B------:R-:W-:Y:S04]  /*b3630*/  STL [R1+0x34], R12 ;  /* 0x0000340c01007387 */ /* 0x000fe80000100800 */
[----:B------:R-:W3:Y:S04]  /*b3640*/  LDL.LU R10, [R1+0x288] ;  /* 0x00028800010a7983 */ /* 0x000ee80000300800 */
[----:B------:R-:W3:Y:S04]  /*b3650*/  LDL.LU R11, [R1+0x28c] ;  /* 0x00028c00010b7983 */ /* 0x000ee80000300800 */
[----:B---3--:R-:W-:Y:S04]  /*b3660*/  STL.64 [R1+0x5260], R10 ;  /* 0x0052600a01007387 */ /* 0x008fe80000100a00 */
[----:B--2---:R2:W-:Y:S04]  /*b3670*/  STL.64 [R1+0x5258], R8 ;  /* 0x0052580801007387 */ /* 0x0045e80000100a00 */
[----:B0-----:R-:W3:Y:S04]  /*b3680*/  LDL.LU R4, [R1+0x260] ;  /* 0x0002600001047983 */ /* 0x001ee80000300800 */
[----:B------:R-:W3:Y:S04]  /*b3690*/  LDL.LU R5, [R1+0x264] ;  /* 0x0002640001057983 */ /* 0x000ee80000300800 */
[----:B-1----:R-:W4:Y:S04]  /*b36a0*/  LDL.LU R6, [R1+0x268] ;  /* 0x0002680001067983 */ /* 0x002f280000300800 */
[----:B------:R-:W4:Y:S04]  /*b36b0*/  LDL.LU R7, [R1+0x26c] ;  /* 0x00026c0001077983 */ /* 0x000f280000300800 */
[----:B----4-:R-:W-:Y:S04]  /*b36c0*/  STL.64 [R1+0x5270], R6 ;  /* 0x0052700601007387 */ /* 0x010fe80000100a00 */
[----:B---3--:R-:W-:Y:S04]  /*b36d0*/  STL.64 [R1+0x5268], R4 ;  /* 0x0052680401007387 */ /* 0x008fe80000100a00 */
[----:B------:R-:W3:Y:S04]  /*b36e0*/  LDL R28, [R1+0xd98] ;  /* 0x000d9800011c7983 */ /* 0x000ee80000100800 */
[----:B--2---:R-:W2:Y:S04]  /*b36f0*/  LDL.LU R8, [R1+0x250] ;  /* 0x0002500001087983 */ /* 0x004ea80000300800 */
[----:B------:R-:W2:Y:S04]  /*b3700*/  LDL.LU R9, [R1+0x254] ;  /* 0x0002540001097983 */ /* 0x000ea80000300800 */
[----:B------:R-:W4:Y:S04]  /*b3710*/  LDL.LU R10, [R1+0x258] ;  /* 0x00025800010a7983 */ /* 0x000f280000300800 */
[----:B------:R-:W4:Y:S04]  /*b3720*/  LDL.LU R11, [R1+0x25c] ;  /* 0x00025c00010b7983 */ /* 0x000f280000300800 */
[----:B------:R-:W3:Y:S04]  /*b3730*/  LDL R2, [R1+0xda8] ;  /* 0x000da80001027983 */ /* 0x000ee80000100800 */
[----:B------:R-:W3:Y:S04]  /*b3740*/  LDL R3, [R1+0xdac] ;  /* 0x000dac0001037983 */ /* 0x000ee80000100800 */
[----:B----4-:R-:W-:Y:S04]  /*b3750*/  STL.64 [R1+0x5280], R10 ;  /* 0x0052800a01007387 */ /* 0x010fe80000100a00 */
[----:B--2---:R0:W-:Y:S04]  /*b3760*/  STL.64 [R1+0x5278], R8 ;  /* 0x0052780801007387 */ /* 0x0041e80000100a00 */
[----:B0-----:R-:W2:Y:S04]  /*b3770*/  LDL.LU R8, [R1+0x240] ;  /* 0x0002400001087983 */ /* 0x001ea80000300800 */
[----:B------:R-:W2:Y:S04]  /*b3780*/  LDL.LU R9, [R1+0x244] ;  /* 0x0002440001097983 */ /* 0x000ea80000300800 */
[----:B------:R-:W4:Y:S04]  /*b3790*/  LDL.LU R10, [R1+0x248] ;  /* 0x00024800010a7983 */ /* 0x000f280000300800 */
[----:B------:R-:W4:Y:S04]  /*b37a0*/  LDL.LU R11, [R1+0x24c] ;  /* 0x00024c00010b7983 */ /* 0x000f280000300800 */
[----:B------:R-:W3:Y:S04]  /*b37b0*/  LDL R7, [R1+0xdc8] ;  /* 0x000dc80001077983 */ /* 0x000ee80000100800 */
[----:B------:R-:W3:Y:S04]  /*b37c0*/  LDL R0, [R1+0xdcc] ;  /* 0x000dcc0001007983 */ /* 0x000ee80000100800 */
        /* <DEDUP_REMOVED lines=9> */
[----:B------:R-:W2:Y:S04]  /*b3860*/  LDL R5, [R1+0xdd8] ;  /* 0x000dd80001057983 */ /* 0x000ea80000100800 */
[----:B---3--:R0:W-:Y:S04]  /*b3870*/  STL.64 [R1+0x52d0], R6 ;  /* 0x0052d00601007387 */ /* 0x0081e80000100a00 */
[----:B0-----:R-:W3:Y:S04]  /*b3880*/  LDL R6, [R1+0xde8] ;  /* 0x000de80001067983 */ /* 0x001ee80000100800 */
[----:B--2---:R-:W-:Y:S04]  /*b3890*/  STL [R1+0x52c8], R5 ;  /* 0x0052c80501007387 */ /* 0x004fe80000100800 */
[----:B----4-:R-:W-:Y:S04]  /*b38a0*/  STL.64 [R1+0x52a0], R10 ;  /* 0x0052a00a01007387 */ /* 0x010fe80000100a00 */
[----:B------:R0:W-:Y:S04]  /*b38b0*/  STL.64 [R1+0x5298], R8 ;  /* 0x0052980801007387 */ /* 0x0001e80000100a00 */
[----:B0-----:R-:W2:Y:S04]  /*b38c0*/  LDL.LU R8, [R1+0x220] ;  /* 0x0002200001087983 */ /* 0x001ea80000300800 */
[----:B------:R-:W2:Y:S04]  /*b38d0*/  LDL.LU R9, [R1+0x224] ;  /* 0x0002240001097983 */ /* 0x000ea80000300800 */
[----:B------:R-:W4:Y:S04]  /*b38e0*/  LDL.LU R10, [R1+0x228] ;  /* 0x00022800010a7983 */ /* 0x000f280000300800 */
[----:B------:R-:W4:Y:S04]  /*b38f0*/  LDL.LU R11, [R1+0x22c] ;  /* 0x00022c00010b7983 */ /* 0x000f280000300800 */
[----:B------:R-:W3:Y:S04]  /*b3900*/  LDL R7, [R1+0xdec] ;  /* 0x000dec0001077983 */ /* 0x000ee80000100800 */
[----:B----4-:R-:W-:Y:S04]  /*b3910*/  STL.64 [R1+0x52b0], R10 ;  /* 0x0052b00a01007387 */ /* 0x010fe80000100a00 */
[----:B------:R-:W4:Y:S04]  /*b3920*/  LDL R4, [R1+0xdf8] ;  /* 0x000df80001047983 */ /* 0x000f280000100800 */
[----:B------:R-:W3:Y:S04]  /*b3930*/  LDL R5, [R1+0xdfc] ;  /* 0x000dfc0001057983 */ /* 0x000ee80000100800 */
[----:B--2---:R-:W-:Y:S04]  /*b3940*/  STL.64 [R1+0x52a8], R8 ;  /* 0x0052a80801007387 */ /* 0x004fe80000100a00 */
[----:B------:R-:W2:Y:S04]  /*b3950*/  LDL R26, [R1+0xd88] ;  /* 0x000d8800011a7983 */ /* 0x000ea80000100800 */
[----:B------:R-:W2:Y:S04]  /*b3960*/  LDL R27, [R1+0xd8c] ;  /* 0x000d8c00011b7983 */ /* 0x000ea80000100800 */
[----:B------:R-:W4:Y:S04]  /*b3970*/  LDL R24, [R1+0xd78] ;  /* 0x000d780001187983 */ /* 0x000f280000100800 */
[----:B------:R-:W4:Y:S04]  /*b3980*/  LDL R25, [R1+0xd7c] ;  /* 0x000d7c0001197983 */ /* 0x000f280000100800 */
        /* <DEDUP_REMOVED lines=23> */
[----:B------:R-:W4:Y:S04]  /*b3b00*/  LDL.LU R14, [R1+0x278] ;  /* 0x00027800010e7983 */ /* 0x000f280000300800 */
[----:B------:R-:W4:Y:S04]  /*b3b10*/  LDL.LU R15, [R1+0x27c] ;  /* 0x00027c00010f7983 */ /* 0x000f280000300800 */
[----:B------:R-:W4:Y:S04]  /*b3b20*/  LDL R22, [R1+0xd68] ;  /* 0x000d680001167983 */ /* 0x000f280000100800 */
[----:B------:R-:W4:Y:S01]  /*b3b30*/  LDL R23, [R1+0xd6c] ;  /* 0x000d6c0001177983 */ /* 0x000f220000100800 */
[----:B--2---:R-:W-:Y:S03]  /*b3b40*/  HMMA.16816.F32 R8, R16, R10, R24 ;  /* 0x0000000a1008723c */ /* 0x004fe60000001818 */
[----:B------:R-:W2:Y:S04]  /*b3b50*/  LDL.LU.64 R26, [R1+0x52f0] ;  /* 0x0052f000011a7983 */ /* 0x000ea80000300a00 */
[----:B------:R-:W2:Y:S01]  /*b3b60*/  LDL.LU.64 R24, [R1+0x52e8] ;  /* 0x0052e80001187983 */ /* 0x000ea20000300a00 */
[----:B------:R-:W-:-:S02]  /*b3b70*/  F2FP.F16.E5M2.UNPACK_B R4, R4 ;  /* 0x00000004ff04723e */ /* 0x000fc400020004ff */
[----:B---3--:R-:W-:-:S13]  /*b3b80*/  F2FP.F16.E5M2.UNPACK_B R5, R5 ;  /* 0x00000005ff05723e */ /* 0x008fda00020004ff */
[----:B------:R0:W-:Y:S04]  /*b3b90*/  STL.64 [R1+0x7a0], R8 ;  /* 0x0007a00801007387 */ /* 0x0001e80000100a00 */
[----:B------:R-:W-:Y:S04]  /*b3ba0*/  STL.64 [R1+0x7a8], R10 ;  /* 0x0007a80a01007387 */ /* 0x000fe80000100a00 */
[----:B------:R-:W-:Y:S04]  /*b3bb0*/  STL [R1+0x28], R4 ;  /* 0x0000280401007387 */ /* 0x000fe80000100800 */
[----:B------:R2:W-:Y:S01]  /*b3bc0*/  STL [R1+0x2c], R5 ;  /* 0x00002c0501007387 */ /* 0x0005e20000100800 */
[----:B0-----:R-:W-:-:S02]  /*b3bd0*/  F2FP.F16.E5M2.UNPACK_B R8, R6 ;  /* 0x00000006ff08723e */ /* 0x001fc400020004ff */
        /* <DEDUP_REMOVED lines=19> */
[----:B----4-:R-:W-:-:S02]  /*b3d10*/  F2FP.F16.E5M2.UNPACK_B R4, R5 ;  /* 0x00000005ff04723e */ /* 0x010fc400020004ff */
[----:B---3--:R-:W-:-:S03]  /*b3d20*/  F2FP.F16.E5M2.UNPACK_B R5, R6 ;  /* 0x00000006ff05723e */ /* 0x008fc600020004ff */
        /* <DEDUP_REMOVED lines=9> */
[----:B------:R-:W-:-:S03]  /*b3dc0*/  F2FP.F16.E5M2.UNPACK_B R7, R0 ;  /* 0x00000000ff07723e */ /* 0x000fc600020004ff */
        /* <DEDUP_REMOVED lines=11> */
[----:B------:R2:W-:Y:S02]  /*b3e80*/  STL [R1+0xc], R5 ;  /* 0x00000c0501007387 */ /* 0x0005e40000100800 */
[----:B--2---:R-:W-:Y:S02]  /*b3e90*/  HMMA.16816.F32 R4, R16, R4, R8 ;  /* 0x000000041004723c */ /* 0x004fe40000001808 */
[----:B------:R-:W2:Y:S04]  /*b3ea0*/  LDL.LU.64 R10, [R1+0x5280] ;  /* 0x00528000010a7983 */ /* 0x000ea80000300a00 */
[----:B------:R-:W2:Y:S01]  /*b3eb0*/  LDL.LU.64 R8, [R1+0x5278] ;  /* 0x0052780001087983 */ /* 0x000ea20000300a00 */
[----:B------:R-:W-:-:S15]  /*b3ec0*/  F2FP.F16.E5M2.UNPACK_B R2, R2 ;  /* 0x00000002ff02723e */ /* 0x000fde00020004ff */
[----:B------:R-:W-:-:S01]  /*b3ed0*/  NOP ;  /* 0x0000000000007918 */ /* 0x000fc20000000000 */
[----:B------:R-:W-:Y:S04]  /*b3ee0*/  STL.64 [R1+0x750], R4 ;  /* 0x0007500401007387 */ /* 0x000fe80000100a00 */
[----:B------:R0:W-:Y:S04]  /*b3ef0*/  STL.64 [R1+0x758], R6 ;  /* 0x0007580601007387 */ /* 0x0001e80000100a00 */
[----:B0-----:R-:W3:Y:S04]  /*b3f00*/  LDL.LU.64 R6, [R1+0x5270] ;  /* 0x0052700001067983 */ /* 0x001ee80000300a00 */
[----:B------:R-:W3:Y:S01]  /*b3f10*/  LDL.LU.64 R4, [R1+0x5268] ;  /* 0x0052680001047983 */ /* 0x000ee20000300a00 */
[----:B------:R-:W-:-:S03]  /*b3f20*/  F2FP.F16.E5M2.UNPACK_B R3, R3 ;  /* 0x00000003ff03723e */ /* 0x000fc600020004ff */
[----:B------:R-:W-:Y:S04]  /*b3f30*/  STL [R1], R2 ;  /* 0x0000000201007387 */ /* 0x000fe80000100800 */
        /* <DEDUP_REMOVED lines=10> */
[----:B------:R-:W-:Y:S02]  /*b3fe0*/  F2FP.F16.E5M2.UNPACK_B R26, R26 ;  /* 0x0000001aff1a723e */ /* 0x000fe400020004ff */
[----:B------:R-:W-:-:S03]  /*b3ff0*/  F2FP.F16.E5M2.UNPACK_B R27, R27 ;  /* 0x0000001bff1b723e */ /* 0x000fc600020004ff */
[----:B------:R-:W-:Y:S04]  /*b4000*/  STL [R1+0x5200], R28 ;  /* 0x0052001c01007387 */ /* 0x000fe80000100800 */
[----:B------:R-:W-:-:S13]  /*b4010*/  STL [R1+0x51fc], R29 ;  /* 0x0051fc1d01007387 */ /* 0x000fda0000100800 */
[----:B------:R-:W-:Y:S04]  /*b4020*/  STL.64 [R1+0x730], R4 ;  /* 0x0007300401007387 */ /* 0x000fe80000100a00 */
[----:B------:R0:W-:Y:S02]  /*b4030*/  STL.64 [R1+0x738], R6 ;  /* 0x0007380601007387 */ /* 0x0001e40000100a00 */
[----:B0-----:R-:W-:Y:S01]  /*b4040*/  HMMA.16816.F32 R4, R16, R26, R12 ;  /* 0x0000001a1004723c */ /* 0x001fe2000000180c */
[----:B------:R-:W-:Y:S02]  /*b4050*/  F2FP.F16.E5M2.UNPACK_B R24, R24 ;  /* 0x00000018ff18723e */ /* 0x000fe400020004ff */
[----:B------:R-:W-:-:S15]  /*b4060*/  F2FP.F16.E5M2.UNPACK_B R25, R25 ;  /* 0x00000019ff19723e */ /* 0x000fde00020004ff */
[----:B------:R-:W-:-:S05]  /*b4070*/  NOP ;  /* 0x0000000000007918 */ /* 0x000fca0000000000 */
[----:B------:R-:W-:Y:S04]  /*b4080*/  STL.64 [R1+0x720], R4 ;  /* 0x0007200401007387 */ /* 0x000fe80000100a00 */
[----:B------:R2:W-:Y:S02]  /*b4090*/  STL.64 [R1+0x728], R6 ;  /* 0x0007280601007387 */ /* 0x0005e40000100a00 */
[----:B--2---:R-:W-:Y:S02]  /*b40a0*/  HMMA.16816.F32 R4, R16, R24, R8 ;  /* 0x000000181004723c */ /* 0x004fe40000001808 */
[----:B------:R-:W2:Y:S04]  /*b40b0*/  LDL R8, [R1+0xd48] ;  /* 0x000d480001087983 */ /* 0x000ea80000100800 */
[----:B------:R-:W2:-:S15]  /*b40c0*/  LDL R9, [R1+0xd4c] ;  /* 0x000d4c0001097983 */ /* 0x000e9e0000100800 */
[----:B------:R-:W-:-:S02]  /*b40d0*/  NOP ;  /* 0x0000000000007918 */ /* 0x000fc40000000000 */
[----:B------:R-:W-:Y:S04]  /*b40e0*/  STL.64 [R1+0x710], R4 ;  /* 0x0007100401007387 */ /* 0x000fe80000100a00 */
[----:B------:R-:W-:Y:S04]  /*b40f0*/  STL.64 [R1+0x718], R6 ;  /* 0x0007180601007387 */ /* 0x000fe80000100a00 */
[----:B------:R-:W3:Y:S04]  /*b4100*/  LDL R10, [R1+0xd38] ;  /* 0x000d3800010a7983 */ /* 0x000ee80000100800 */
[----:B------:R-:W3:Y:S04]  /*b4110*/  LDL R11, [R1+0xd3c] ;  /* 0x000d3c00010b7983 */ /* 0x000ee80000100800 */
[----:B---3--:R-:W-:Y:S04]  /*b4120*/  STL.64 [R1+0x5250], R10 ;  /* 0x0052500a01007387 */ /* 0x008fe80000100a00 */
[----:B--2---:R0:W-:Y:S04]  /*b4130*/  STL.64 [R1+0x5248], R8 ;  /* 0x0052480801007387 */ /* 0x0041e80000100a00 */
[----:B0-----:R-:W2:Y:S04]  /*b4140*/  LDL.LU R8, [R1+0x290] ;  /* 0x0002900001087983 */ /* 0x001ea80000300800 */
[----:B------:R-:W2:Y:S04]  /*b4150*/  LDL.LU R9, [R1+0x294] ;  /* 0x0002940001097983 */ /* 0x000ea80000300800 */
[----:B------:R-:W2:Y:S04]  /*b4160*/  LDL.LU R10, [R1+0x298] ;  /* 0x00029800010a7983 */ /* 0x000ea80000300800 */
[----:B------:R-:W2:Y:S04]  /*b4170*/  LDL.LU R11, [R1+0x29c] ;  /* 0x00029c00010b7983 */ /* 0x000ea80000300800 */
[----:B------:R-:W3:Y:S04]  /*b4180*/  LDL R2, [R1+0xd58] ;  /* 0x000d580001027983 */ /* 0x000ee80000100800 */
[----:B------:R-:W4:Y:S04]  /*b4190*/  LDL R3, [R1+0xd5c] ;  /* 0x000d5c0001037983 */ /* 0x000f280000100800 */
[----:B------:R-:W2:Y:S04]  /*b41a0*/  LDL.LU R4, [R1+0x3ed8] ;  /* 0x003ed80001047983 */ /* 0x000ea80000300800 */
[----:B------:R-:W3:Y:S04]  /*b41b0*/  LDL.LU R5, [R1+0x3ee0] ;  /* 0x003ee00001057983 */ /* 0x000ee80000300800 */
[----:B---3--:R0:W-:Y:S04]  /*b41c0*/  STL [R1+0x5220], R5 ;  /* 0x0052200501007387 */ /* 0x0081e80000100800 */
[----:B0-----:R-:W2:Y:S04]  /*b41d0*/  LDL.LU R5, [R1+0x3edc] ;  /* 0x003edc0001057983 */ /* 0x001ea80000300800 */
[----:B------:R-:W3:Y:S04]  /*b41e0*/  LDL.LU R6, [R1+0x3ee8] ;  /* 0x003ee80001067983 */ /* 0x000ee80000300800 */
[----:B---3--:R0:W-:Y:S04]  /*b41f0*/  STL [R1+0x521c], R6 ;  /* 0x00521c0601007387 */ /* 0x0081e80000100800 */
[----:B0-----:R-:W3:Y:S04]  /*b4200*/  LDL.LU R6, [R1+0x3ee4] ;  /* 0x003ee40001067983 */ /* 0x001ee80000300800 */
[----:B------:R-:W4:Y:S04]  /*b4210*/  LDL R12, [R1+0xd28] ;  /* 0x000d2800010c7983 */ /* 0x000f280000100800 */
[----:B----4-:R0:W-:Y:S04]  /*b4220*/  STL [R1+0x5218], R12 ;  /* 0x0052180c01007387 */ /* 0x0101e80000100800 */
[----:B0-----:R-:W4:Y:S04]  /*b4230*/  LDL.LU R12, [R1+0x3eec] ;  /* 0x003eec00010c7983 */ /* 0x001f280000300800 */
[----:B------:R-:W4:Y:S04]  /*b4240*/  LDL R13, [R1+0xd2c] ;  /* 0x000d2c00010d7983 */ /* 0x000f280000100800 */
        /* <DEDUP_REMOVED lines=15> */
[----:B------:R-:W2:Y:S04]  /*b4340*/  LDL.LU R7, [R1+0x2ac] ;  /* 0x0002ac0001077983 */ /* 0x000ea80000300800 */
[----:B------:R-:W3:Y:S04]  /*b4350*/  LDL R14, [R1+0xd18] ;  /* 0x000d1800010e7983 */ /* 0x000ee80000100800 */
[----:B------:R-:W3:Y:S04]  /*b4360*/  LDL R15, [R1+0xd1c] ;  /* 0x000d1c00010f7983 */ /* 0x000ee80000100800 */
[----:B------:R-:W3:Y:S04]  /*b4370*/  LDL R20, [R1+0xe78] ;  /* 0x000e780001147983 */ /* 0x000ee80000100800 */
[----:B------:R-:W3:Y:S04]  /*b4380*/  LDL R21, [R1+0xe7c] ;  /* 0x000e7c0001157983 */ /* 0x000ee80000100800 */
[----:B------:R-:W3:Y:S04]  /*b4390*/  LDL R29, [R1+0xe68] ;  /* 0x000e6800011d7983 */ /* 0x000ee80000100800 */
[----:B------:R-:W3:Y:S04]  /*b43a0*/  LDL R0, [R1+0xe6c] ;  /* 0x000e6c0001007983 */ /* 0x000ee80000100800 */
[----:B------:R-:W-:Y:S04]  /*b43b0*/  STL.64 [R1+0x5020], R26 ;  /* 0x0050201a01007387 */ /* 0x000fe80000100a00 */
[----:B------:R0:W-:Y:S04]  /*b43c0*/  STL.64 [R1+0x5018], R24 ;  /* 0x0050181801007387 */ /* 0x0001e80000100a00 */
[----:B0-----:R-:W4:Y:S04]  /*b43d0*/  LDL.LU R24, [R1+0xd00] ;  /* 0x000d000001187983 */ /* 0x001f280000300800 */
[----:B------:R-:W4:Y:S04]  /*b43e0*/  LDL.LU R25, [R1+0xd04] ;  /* 0x000d040001197983 */ /* 0x000f280000300800 */
[----:B------:R-:W3:Y:S04]  /*b43f0*/  LDL.LU R26, [R1+0xd08] ;  /* 0x000d0800011a7983 */ /* 0x000ee80000300800 */
[----:B------:R-:W3:Y:S01]  /*b4400*/  LDL.LU R27, [R1+0xd0c] ;  /* 0x000d0c00011b7983 */ /* 0x000ee20000300800 */
[----:B------:R-:W-:-:S02]  /*b4410*/  F2FP.F16.E5M2.UNPACK_B R2, R2 ;  /* 0x00000002ff02723e */ /* 0x000fc400020004ff */
[----:B------:R-:W-:Y:S01]  /*b4420*/  F2FP.F16.E5M2.UNPACK_B R3, R3 ;  /* 0x00000003ff03723e */ /* 0x000fe200020004ff */
[C---:B------:R-:W-:Y:S06]  /*b4430*/  HMMA.16816.F32 R8, R16.reuse, R22, R8 ;  /* 0x000000161008723c */ /* 0x040fec0000001808 */
[----:B--2---:R-:W-:Y:S01]  /*b4440*/  HMMA.16816.F32 R4, R16, R2, R4 ;  /* 0x000000021004723c */ /* 0x004fe20000001804 */
        /* <DEDUP_REMOVED lines=21> */
[----:B------:R-:W4:Y:S02]  /*b45a0*/  LDL.LU.64 R4, [R1+0x5228] ;  /* 0x0052280001047983 */ /* 0x000f240000300a00 */
[----:B----4-:R-:W-:-:S02]  /*b45b0*/  IMAD R4, R4, 0x100, R5 ;  /* 0x0000010004047824 */ /* 0x010fc400078e0205 */
[----:B------:R-:W2:Y:S01]  /*b45c0*/  LDL.LU R5, [R1+0x5220] ;  /* 0x0052200001057983 */ /* 0x000ea20000300800 */
[----:B---3--:R-:W-:Y:S02]  /*b45d0*/  F2FP.F16.E5M2.UNPACK_B R10, R10 ;  /* 0x0000000aff0a723e */ /* 0x008fe400020004ff */
[----:B------:R-:W-:-:S07]  /*b45e0*/  F2FP.F16.E5M2.UNPACK_B R11, R11 ;  /* 0x0000000bff0b723e */ /* 0x000fce00020004ff */
[----:B------:R-:W-:Y:S01]  /*b45f0*/  HMMA.16816.F32 R24, R16, R10, R24 ;  /* 0x0000000a1018723c */ /* 0x000fe20000001818 */
[----:B--2---:R-:W-:Y:S02]  /*b4600*/  IMAD R5, R5, 0x100, R6 ;  /* 0x0000010005057824 */ /* 0x004fe400078e0206 */
[----:B------:R-:W2:Y:S02]  /*b4610*/  LDL.LU R6, [R1+0x521c] ;  /* 0x00521c0001067983 */ /* 0x000ea40000300800 */
[----:B--2---:R-:W-:Y:S02]  /*b4620*/  IMAD R6, R6, 0x100, R12 ;  /* 0x0000010006067824 */ /* 0x004fe400078e020c */
[----:B------:R-:W2:-:S15]  /*b4630*/  LDL.LU R12, [R1+0x5218] ;  /* 0x00521800010c7983 */ /* 0x000e9e0000300800 */
[----:B------:R-:W-:-:S01]  /*b4640*/  NOP ;  /* 0x0000000000007918 */ /* 0x000fc20000000000 */
        /* <DEDUP_REMOVED lines=12> */
[----:B------:R-:W-:Y:S01]  /*b4710*/  F2FP.F16.E5M2.UNPACK_B R15, R15 ;  /* 0x0000000fff0f723e */ /* 0x000fe200020004ff */
[----:B------:R-:W-:Y:S02]  /*b4720*/  IMAD R7, R7, 0x100, R28 ;  /* 0x0000010007077824 */ /* 0x000fe400078e021c */
[----:B------:R-:W3:Y:S01]  /*b4730*/  LDL.LU R28, [R1+0x5200] ;  /* 0x00520000011c7983 */ /* 0x000ee20000300800 */
[----:B------:R-:W-:Y:S02]  /*b4740*/  F2FP.F16.E5M2.UNPACK_B R29, R29 ;  /* 0x0000001dff1d723e */ /* 0x000fe400020004ff */
[----:B------:R-:W-:Y:S02]  /*b4750*/  F2FP.F16.E5M2.UNPACK_B R0, R0 ;  /* 0x00000000ff00723e */ /* 0x000fe400020004ff */
[----:B--2---:R-:W-:-:S07]  /*b4760*/  F2FP.F16.E5M2.UNPACK_B R12, R12 ;  /* 0x0000000cff0c723e */ /* 0x004fce00020004ff */
[----:B----4-:R-:W-:-:S15]  /*b4770*/  HMMA.16816.F32 R8, R16, R12, R8 ;  /* 0x0000000c1008723c */ /* 0x010fde0000001808 */
[----:B------:R-:W-:-:S08]  /*b4780*/  NOP ;  /* 0x0000000000007918 */ /* 0x000fd00000000000 */
[----:B------:R-:W-:Y:S04]  /*b4790*/  STL.64 [R1+0x8c0], R8 ;  /* 0x0008c00801007387 */ /* 0x000fe80000100a00 */
[----:B------:R3:W-:Y:S02]  /*b47a0*/  STL.64 [R1+0x8c8], R10 ;  /* 0x0008c80a01007387 */ /* 0x0007e40000100a00 */
[----:B---3--:R-:W-:Y:S02]  /*b47b0*/  HMMA.16816.F32 R8, R16, R14, R24 ;  /* 0x0000000e1008723c */ /* 0x008fe40000001818 */
[----:B------:R-:W2:-:S15]  /*b47c0*/  LDL R26, [R1+0x48] ;  /* 0x00004800011a7983 */ /* 0x000e9e0000100800 */
[----:B------:R-:W-:-:S06]  /*b47d0*/  NOP ;  /* 0x0000000000007918 */ /* 0x000fcc0000000000 */
[----:B------:R0:W-:Y:S04]  /*b47e0*/  STL.64 [R1+0x900], R8 ;  /* 0x0009000801007387 */ /* 0x0001e80000100a00 */
[----:B------:R1:W-:Y:S04]  /*b47f0*/  STL.64 [R1+0x908], R10 ;  /* 0x0009080a01007387 */ /* 0x0003e80000100a00 */
[----:B------:R-:W-:Y:S04]  /*b4800*/  STL [R1+0xa0], R29 ;  /* 0x0000a01d01007387 */ /* 0x000fe80000100800 */
[----:B------:R-:W2:Y:S04]  /*b4810*/  LDL R27, [R1+0x4c] ;  /* 0x00004c00011b7983 */ /* 0x000ea80000100800 */
[----:B------:R-:W-:Y:S04]  /*b4820*/  STL [R1+0xa4], R0 ;  /* 0x0000a40001007387 */ /* 0x000fe80000100800 */
[----:B0-----:R-:W3:Y:S04]  /*b4830*/  LDL.LU R8, [R1+0x3f0] ;  /* 0x0003f00001087983 */ /* 0x001ee80000300800 */
[----:B------:R-:W3:Y:S04]  /*b4840*/  LDL.LU R9, [R1+0x3f4] ;  /* 0x0003f40001097983 */ /* 0x000ee80000300800 */
[----:B-1----:R-:W4:Y:S04]  /*b4850*/  LDL.LU R10, [R1+0x3f8] ;  /* 0x0003f800010a7983 */ /* 0x002f280000300800 */
[----:B------:R-:W4:Y:S04]  /*b4860*/  LDL.LU R11, [R1+0x3fc] ;  /* 0x0003fc00010b7983 */ /* 0x000f280000300800 */
[----:B----4-:R-:W-:Y:S04]  /*b4870*/  STL.64 [R1+0x5110], R10 ;  /* 0x0051100a01007387 */ /* 0x010fe80000100a00 */
[----:B---3--:R0:W-:Y:S04]  /*b4880*/  STL.64 [R1+0x5108], R8 ;  /* 0x0051080801007387 */ /* 0x0081e80000100a00 */
[----:B------:R-:W3:Y:S04]  /*b4890*/  LDL R24, [R1+0x50] ;  /* 0x0000500001187983 */ /* 0x000ee80000100800 */
[----:B------:R-:W3:Y:S04]  /*b48a0*/  LDL R25, [R1+0x54] ;  /* 0x0000540001197983 */ /* 0x000ee80000100800 */
[----:B--2---:R1:W-:Y:S04]  /*b48b0*/  STL.64 [R1+0x5120], R26 ;  /* 0x0051201a01007387 */ /* 0x0043e80000100a00 */
[----:B---3--:R2:W-:Y:S04]  /*b48c0*/  STL.64 [R1+0x5118], R24 ;  /* 0x0051181801007387 */ /* 0x0085e80000100a00 */
[----:B0-----:R-:W3:Y:S04]  /*b48d0*/  LDL.LU R8, [R1+0x420] ;  /* 0x0004200001087983 */ /* 0x001ee80000300800 */
[----:B------:R-:W3:Y:S04]  /*b48e0*/  LDL.LU R9, [R1+0x424] ;  /* 0x0004240001097983 */ /* 0x000ee80000300800 */
[----:B------:R-:W4:Y:S04]  /*b48f0*/  LDL.LU R10, [R1+0x428] ;  /* 0x00042800010a7983 */ /* 0x000f280000300800 */
[----:B------:R-:W4:Y:S04]  /*b4900*/  LDL.LU R11, [R1+0x42c] ;  /* 0x00042c00010b7983 */ /* 0x000f280000300800 */
[----:B----4-:R-:W-:Y:S04]  /*b4910*/  STL.64 [R1+0x5130], R10 ;  /* 0x0051300a01007387 */ /* 0x010fe80000100a00 */
[----:B---3--:R0:W-:Y:S04]  /*b4920*/  STL.64 [R1+0x5128], R8 ;  /* 0x0051280801007387 */ /* 0x0081e80000100a00 */
[----:B-1----:R-:W3:Y:S04]  /*b4930*/  LDL R26, [R1+0x68] ;  /* 0x00006800011a7983 */ /* 0x002ee80000100800 */
[----:B------:R-:W3:Y:S04]  /*b4940*/  LDL R27, [R1+0x6c] ;  /* 0x00006c00011b7983 */ /* 0x000ee80000100800 */
[----:B--2---:R-:W2:Y:S04]  /*b4950*/  LDL.64 R24, [R1+0x70] ;  /* 0x0000700001187983 */ /* 0x004ea80000100a00 */
[----:B---3--:R1:W-:Y:S04]  /*b4960*/  STL.64 [R1+0x5150], R26 ;  /* 0x0051501a01007387 */ /* 0x0083e80000100a00 */
[----:B--2---:R2:W-:Y:S04]  /*b4970*/  STL.64 [R1+0x5148], R24 ;  /* 0x0051481801007387 */ /* 0x0045e80000100a00 */
[----:B0-----:R-:W3:Y:S04]  /*b4980*/  LDL.LU R8, [R1+0x430] ;  /* 0x0004300001087983 */ /* 0x001ee80000300800 */
[----:B------:R-:W3:Y:S04]  /*b4990*/  LDL.LU R9, [R1+0x434] ;  /* 0x0004340001097983 */ /* 0x000ee80000300800 */
[----:B------:R-:W4:Y:S04]  /*b49a0*/  LDL.LU R10, [R1+0x438] ;  /* 0x00043800010a7983 */ /* 0x000f280000300800 */
[----:B------:R-:W4:Y:S04]  /*b49b0*/  LDL.LU R11, [R1+0x43c] ;  /* 0x00043c00010b7983 */ /* 0x000f280000300800 */
[----:B-1----:R-:W3:Y:S04]  /*b49c0*/  LDL R26, [R1+0x78] ;  /* 0x00007800011a7983 */ /* 0x002ee80000100800 */
[----:B------:R-:W3:Y:S04]  /*b49d0*/  LDL R27, [R1+0x7c] ;  /* 0x00007c00011b7983 */ /* 0x000ee80000100800 */
[----:B--2---:R-:W2:Y:S04]  /*b49e0*/  LDL.64 R24, [R1+0x80] ;  /* 0x0000800001187983 */ /* 0x004ea80000100a00 */
        /* <DEDUP_REMOVED lines=53> */
[----:B------:R-:W-:-:S02]  /*b4d40*/  F2FP.F16.E5M2.UNPACK_B R20, R20 ;  /* 0x00000014ff14723e */ /* 0x000fc400020004ff */
[----:B------:R-:W-:Y:S01]  /*b4d50*/  F2FP.F16.E5M2.UNPACK_B R21, R21 ;  /* 0x00000015ff15723e */ /* 0x000fe200020004ff */
[----:B----4-:R-:W-:Y:S04]  /*b4d60*/  STL.64 [R1+0x51c0], R10 ;  /* 0x0051c00a01007387 */ /* 0x010fe80000100a00 */
[----:B---3--:R0:W-:Y:S04]  /*b4d70*/  STL.64 [R1+0x51b8], R8 ;  /* 0x0051b80801007387 */ /* 0x0081e80000100a00 */
[----:B0-----:R-:W3:Y:S04]  /*b4d80*/  LDL.LU R8, [R1+0x490] ;  /* 0x0004900001087983 */ /* 0x001ee80000300800 */
[----:B------:R-:W3:Y:S04]  /*b4d90*/  LDL.LU R9, [R1+0x494] ;  /* 0x0004940001097983 */ /* 0x000ee80000300800 */
[----:B------:R-:W4:Y:S04]  /*b4da0*/  LDL.LU R10, [R1+0x498] ;  /* 0x00049800010a7983 */ /* 0x000f280000300800 */
[----:B------:R-:W4:Y:S01]  /*b4db0*/  LDL.LU R11, [R1+0x49c] ;  /* 0x00049c00010b7983 */ /* 0x000f220000300800 */
[----:B--2---:R-:W-:Y:S03]  /*b4dc0*/  HMMA.16816.F32 R24, R16, R20, R24 ;  /* 0x000000141018723c */ /* 0x004fe60000001818 */
[----:B----4-:R-:W-:Y:S04]  /*b4dd0*/  STL.64 [R1+0x51d0], R10 ;  /* 0x0051d00a01007387 */ /* 0x010fe80000100a00 */
[----:B---3--:R0:W-:Y:S04]  /*b4de0*/  STL.64 [R1+0x51c8], R8 ;  /* 0x0051c80801007387 */ /* 0x0081e80000100a00 */
[----:B0-----:R-:W2:Y:S04]  /*b4df0*/  LDL.LU R8, [R1+0x4a0] ;  /* 0x0004a00001087983 */ /* 0x001ea80000300800 */
[----:B------:R-:W2:Y:S04]  /*b4e00*/  LDL.LU R9, [R1+0x4a4] ;  /* 0x0004a40001097983 */ /* 0x000ea80000300800 */
[----:B------:R-:W2:Y:S04]  /*b4e10*/  LDL.LU R10, [R1+0x4a8] ;  /* 0x0004a800010a7983 */ /* 0x000ea80000300800 */
[----:B------:R-:W2:Y:S04]  /*b4e20*/  LDL.LU R11, [R1+0x4ac] ;  /* 0x0004ac00010b7983 */ /* 0x000ea80000300800 */
[----:B------:R0:W-:Y:S04]  /*b4e30*/  STL [R1+0x4fb4], R14 ;  /* 0x004fb40e01007387 */ /* 0x0001e80000100800 */
[----:B------:R1:W-:Y:S01]  /*b4e40*/  STL [R1+0x4fb0], R15 ;  /* 0x004fb00f01007387 */ /* 0x0003e20000100800 */
[----:B0-----:R-:W-:-:S02]  /*b4e50*/  IMAD.MOV.U32 R14, RZ, RZ, R29 ;  /* 0x000000ffff0e7224 */ /* 0x001fc400078e001d */
[----:B-1----:R-:W-:Y:S01]  /*b4e60*/  IMAD.MOV.U32 R15, RZ, RZ, R0 ;  /* 0x000000ffff0f7224 */ /* 0x002fe200078e0000 */
[----:B------:R-:W3:Y:S04]  /*b4e70*/  LDL.LU R29, [R1+0x51fc] ;  /* 0x0051fc00011d7983 */ /* 0x000ee80000300800 */
[----:B------:R-:W4:Y:S04]  /*b4e80*/  LDL.LU R0, [R1+0x51f8] ;  /* 0x0051f80001007983 */ /* 0x000f280000300800 */
[----:B------:R-:W-:Y:S04]  /*b4e90*/  STL.64 [R1+0x8f0], R24 ;  /* 0x0008f01801007387 */ /* 0x000fe80000100a00 */
[----:B------:R0:W-:Y:S04]  /*b4ea0*/  STL.64 [R1+0x8f8], R26 ;  /* 0x0008f81a01007387 */ /* 0x0001e80000100a00 */
[----:B0-----:R-:W2:Y:S04]  /*b4eb0*/  LDL.LU.64 R26, [R1+0x51f0] ;  /* 0x0051f000011a7983 */ /* 0x001ea80000300a00 */
[----:B------:R-:W2:Y:S04]  /*b4ec0*/  LDL.LU.64 R24, [R1+0x51e8] ;  /* 0x0051e80001187983 */ /* 0x000ea80000300a00 */
[----:B------:R-:W-:Y:S04]  /*b4ed0*/  STL [R1+0x4fa4], R20 ;  /* 0x004fa41401007387 */ /* 0x000fe80000100800 */
[----:B------:R-:W-:Y:S01]  /*b4ee0*/  STL [R1+0x4fa0], R21 ;  /* 0x004fa01501007387 */ /* 0x000fe20000100800 */
[----:B------:R-:W-:-:S02]  /*b4ef0*/  F2FP.F16.E5M2.UNPACK_B R4, R4 ;  /* 0x00000004ff04723e */ /* 0x000fc400020004ff */
[----:B------:R-:W-:Y:S02]  /*b4f00*/  F2FP.F16.E5M2.UNPACK_B R5, R5 ;  /* 0x00000005ff05723e */ /* 0x000fe400020004ff */
[----:B------:R-:W-:Y:S01]  /*b4f10*/  F2FP.F16.E5M2.UNPACK_B R6, R6 ;  /* 0x00000006ff06723e */ /* 0x000fe200020004ff */
[----:B--2---:R-:W-:Y:S01]  /*b4f20*/  HMMA.16816.F32 R16, R16, R14, R24 ;  /* 0x0000000e1010723c */ /* 0x004fe20000001818 */
[----:B------:R-:W2:Y:S04]  /*b4f30*/  LDL.LU.64 R26, [R1+0x51e0] ;  /* 0x0051e000011a7983 */ /* 0x000ea80000300a00 */
[----:B------:R-:W3:Y:S01]  /*b4f40*/  LDL.LU.64 R24, [R1+0x51d8] ;  /* 0x0051d80001187983 */ /* 0x000ee20000300a00 */
[----:B------:R-:W-:-:S15]  /*b4f50*/  F2FP.F16.E5M2.UNPACK_B R7, R7 ;  /* 0x00000007ff07723e */ /* 0x000fde00020004ff */
[----:B------:R-:W-:-:S02]  /*b4f60*/  NOP ;  /* 0x0000000000007918 */ /* 0x000fc40000000000 */
[----:B------:R0:W-:Y:S04]  /*b4f70*/  STL.64 [R1+0x8b0], R16 ;  /* 0x0008b01001007387 */ /* 0x0001e80000100a00 */
[----:B------:R1:W-:Y:S04]  /*b4f80*/  STL.64 [R1+0x8b8], R18 ;  /* 0x0008b81201007387 */ /* 0x0003e80000100a00 */
[----:B0-----:R-:W4:Y:S04]  /*b4f90*/  LDL.LU R16, [R1+0x400] ;  /* 0x0004000001107983 */ /* 0x001f280000300800 */
[----:B------:R-:W4:Y:S04]  /*b4fa0*/  LDL.LU R17, [R1+0x404] ;  /* 0x0004040001117983 */ /* 0x000f280000300800 */
[----:B-1----:R-:W4:Y:S04]  /*b4fb0*/  LDL.LU R18, [R1+0x408] ;  /* 0x0004080001127983 */ /* 0x002f280000300800 */
[----:B------:R-:W4:Y:S01]  /*b4fc0*/  LDL.LU R19, [R1+0x40c] ;  /* 0x00040c0001137983 */ /* 0x000f220000300800 */
        /* <DEDUP_REMOVED lines=39> */
[----:B------:R-:W-:Y:S01]  /*b5240*/  IMAD.MOV.U32 R20, RZ, RZ, R25 ;  /* 0x000000ffff147224 */ /* 0x000fe200078e0019 */
[----:B------:R0:W-:Y:S04]  /*b5250*/  STL.64 [R1+0x5000], R22 ;  /* 0x0050001601007387 */ /* 0x0001e80000100a00 */
[----:B0-----:R-:W2:Y:S04]  /*b5260*/  LDL R22, [R1+0x58] ;  /* 0x0000580001167983 */ /* 0x001ea80000100800 */
[----:B------:R0:W-:Y:S04]  /*b5270*/  STL.64 [R1+0x4ff8], R20 ;  /* 0x004ff81401007387 */ /* 0x0001e80000100a00 */
[----:B0-----:R-:W2:Y:S01]  /*b5280*/  LDL.64 R20, [R1+0x60] ;  /* 0x0000600001147983 */ /* 0x001ea20000100a00 */
        /* <DEDUP_REMOVED lines=14> */
[----:B----4-:R-:W-:-:S02]  /*b5370*/  IMAD.MOV.U32 R23, RZ, RZ, R0 ;  /* 0x000000ffff177224 */ /* 0x010fc400078e0000 */
[----:B------:R-:W-:Y:S02]  /*b5380*/  IMAD.MOV.U32 R0, RZ, RZ, R25 ;  /* 0x000000ffff007224 */ /* 0x000fe400078e0019 */
[----:B--2---:R-:W-:Y:S01]  /*b5390*/  HMMA.16816.F32 R24, R4, R26, R8 ;  /* 0x0000001a0418723c */ /* 0x004fe20000001808 */
[----:B------:R-:W2:Y:S04]  /*b53a0*/  LDL.LU.64 R10, [R1+0x5130] ;  /* 0x00513000010a7983 */ /* 0x000ea80000300a00 */
[----:B------:R-:W2:Y:S01]  /*b53b0*/  LDL.LU.64 R8, [R1+0x5128] ;  /* 0x0051280001087983 */ /* 0x000ea20000300a00 */
[----:B------:R-:W-:Y:S02]  /*b53c0*/  IMAD.MOV.U32 R14, RZ, RZ, R20 ;  /* 0x000000ffff0e7224 */ /* 0x000fe400078e0014 */
[----:B------:R-:W-:-:S15]  /*b53d0*/  IMAD.MOV.U32 R15, RZ, RZ, R21 ;  /* 0x000000ffff0f7224 */ /* 0x000fde00078e0015 */
[----:B------:R-:W-:Y:S04]  /*b53e0*/  STL.64 [R1+0x650], R24 ;  /* 0x0006501801007387 */ /* 0x000fe80000100a00 */
[----:B------:R0:W-:Y:S04]  /*b53f0*/  STL.64 [R1+0x658], R26 ;  /* 0x0006581a01007387 */ /* 0x0001e80000100a00 */
[----:B0-----:R-:W3:Y:S04]  /*b5400*/  LDL.LU.64 R26, [R1+0x5120] ;  /* 0x00512000011a7983 */ /* 0x001ee80000300a00 */
[----:B------:R-:W4:Y:S01]  /*b5410*/  LDL.LU.64 R24, [R1+0x5118] ;  /* 0x0051180001187983 */ /* 0x000f220000300a00 */
[----:B--2---:R-:W-:-:S15]  /*b5420*/  HMMA.16816.F32 R8, R4, R20, R8 ;  /* 0x000000140408723c */ /* 0x004fde0000001808 */
[----:B------:R-:W-:-:S08]  /*b5430*/  NOP ;  /* 0x0000000000007918 */ /* 0x000fd00000000000 */
[----:B------:R-:W-:Y:S04]  /*b5440*/  STL.64 [R1+0x640], R8 ;  /* 0x0006400801007387 */ /* 0x000fe80000100a00 */
[----:B------:R0:W-:Y:S04]  /*b5450*/  STL.64 [R1+0x648], R10 ;  /* 0x0006480a01007387 */ /* 0x0001e80000100a00 */
[----:B0-----:R-:W3:Y:S04]  /*b5460*/  LDL.LU.64 R10, [R1+0x5110] ;  /* 0x00511000010a7983 */ /* 0x001ee80000300a00 */
[----:B------:R-:W3:Y:S04]  /*b5470*/  LDL.LU.64 R8, [R1+0x5108] ;  /* 0x0051080001087983 */ /* 0x000ee80000300a00 */
[----:B------:R-:W-:Y:S04]  /*b5480*/  STL.64 [R1+0x4fc0], R14 ;  /* 0x004fc00e01007387 */ /* 0x000fe80000100a00 */
[----:B------:R0:W-:Y:S04]  /*b5490*/  STL.64 [R1+0x4fb8], R12 ;  /* 0x004fb80c01007387 */ /* 0x0001e80000100a00 */
[----:B0-----:R-:W2:Y:S04]  /*b54a0*/  LDL.LU R12, [R1+0x410] ;  /* 0x00041000010c7983 */ /* 0x001ea80000300800 */
[----:B------:R-:W2:Y:S04]  /*b54b0*/  LDL.LU R13, [R1+0x414] ;  /* 0x00041400010d7983 */ /* 0x000ea80000300800 */
[----:B------:R-:W2:Y:S04]  /*b54c0*/  LDL.LU R14, [R1+0x418] ;  /* 0x00041800010e7983 */ /* 0x000ea80000300800 */
[----:B------:R-:W2:Y:S01]  /*b54d0*/  LDL.LU R15, [R1+0x41c] ;  /* 0x00041c00010f7983 */ /* 0x000ea20000300800 */
[C---:B---3--:R-:W-:Y:S06]  /*b54e0*/  HMMA.16816.F32 R8, R4.reuse, R26, R8 ;  /* 0x0000001a0408723c */ /* 0x048fec0000001808 */
[C---:B--2---:R-:W-:Y:S06]  /*b54f0*/  HMMA.16816.F32 R20, R4.reuse, R22, R12 ;  /* 0x000000160414723c */ /* 0x044fec000000180c */
[----:B----4-:R-:W-:Y:S01]  /*b5500*/  HMMA.16816.F32 R12, R4, R24, R16 ;  /* 0x00000018040c723c */ /* 0x010fe20000001810 */
[----:B------:R-:W2:-:S15]  /*b5510*/  LDL.LU R18, [R1+0x3f08] ;  /* 0x003f080001127983 */ /* 0x000e9e0000300800 */
[----:B------:R-:W-:-:S01]  /*b5520*/  NOP ;  /* 0x0000000000007918 */ /* 0x000fc20000000000 */
[----:B------:R-:W-:Y:S04]  /*b5530*/  STL.64 [R1+0x630], R20 ;  /* 0x0006301401007387 */ /* 0x000fe80000100a00 */
[----:B------:R-:W-:Y:S04]  /*b5540*/  STL.64 [R1+0x638], R22 ;  /* 0x0006381601007387 */ /* 0x000fe80000100a00 */
[----:B------:R-:W3:Y:S04]  /*b5550*/  LDL.LU R19, [R1+0x3f10] ;  /* 0x003f100001137983 */ /* 0x000ee80000300800 */
[----:B------:R0:W-:Y:S04]  /*b5560*/  STL.64 [R1+0x620], R12 ;  /* 0x0006200c01007387 */ /* 0x0001e80000100a00 */
[----:B------:R1:W-:Y:S04]  /*b5570*/  STL.64 [R1+0x628], R14 ;  /* 0x0006280e01007387 */ /* 0x0003e80000100a00 */
[----:B0-----:R-:W4:Y:S04]  /*b5580*/  LDL.LU R12, [R1+0x2f0] ;  /* 0x0002f000010c7983 */ /* 0x001f280000300800 */
[----:B------:R-:W-:Y:S04]  /*b5590*/  STL.64 [R1+0x610], R8 ;  /* 0x0006100801007387 */ /* 0x000fe80000100a00 */
[----:B------:R-:W-:Y:S04]  /*b55a0*/  STL.64 [R1+0x618], R10 ;  /* 0x0006180a01007387 */ /* 0x000fe80000100a00 */
[----:B------:R-:W4:Y:S04]  /*b55b0*/  LDL.LU R13, [R1+0x2f4] ;  /* 0x0002f400010d7983 */ /* 0x000f280000300800 */
[----:B-1----:R-:W2:Y:S04]  /*b55c0*/  LDL.LU R14, [R1+0x2f8] ;  /* 0x0002f800010e7983 */ /* 0x002ea80000300800 */
[----:B------:R-:W2:Y:S04]  /*b55d0*/  LDL.LU R15, [R1+0x2fc] ;  /* 0x0002fc00010f7983 */ /* 0x000ea80000300800 */
[----:B------:R-:W3:Y:S04]  /*b55e0*/  LDL.LU R20, [R1+0x330] ;  /* 0x0003300001147983 */ /* 0x000ee80000300800 */
[----:B------:R-:W3:Y:S04]  /*b55f0*/  LDL.LU R21, [R1+0x334] ;  /* 0x0003340001157983 */ /* 0x000ee80000300800 */
[----:B------:R-:W4:Y:S04]  /*b5600*/  LDL.LU R22, [R1+0x338] ;  /* 0x0003380001167983 */ /* 0x000f280000300800 */
[----:B------:R-:W4:Y:S04]  /*b5610*/  LDL.LU R23, [R1+0x33c] ;  /* 0x00033c0001177983 */ /* 0x000f280000300800 */
[----:B------:R-:W2:Y:S04]  /*b5620*/  LDL.LU R24, [R1+0x350] ;  /* 0x0003500001187983 */ /* 0x000ea80000300800 */
[----:B------:R-:W2:Y:S04]  /*b5630*/  LDL.LU R25, [R1+0x354] ;  /* 0x0003540001197983 */ /* 0x000ea80000300800 */
[----:B------:R-:W3:Y:S04]  /*b5640*/  LDL.LU R26, [R1+0x358] ;  /* 0x00035800011a7983 */ /* 0x000ee80000300800 */
[----:B------:R-:W3:Y:S04]  /*b5650*/  LDL.LU R27, [R1+0x35c] ;  /* 0x00035c00011b7983 */ /* 0x000ee80000300800 */
[----:B---3--:R0:W-:Y:S04]  /*b5660*/  STL.64 [R1+0x5030], R26 ;  /* 0x0050301a01007387 */ /* 0x0081e80000100a00 */
[----:B0-----:R-:W3:Y:S04]  /*b5670*/  LDL R26, [R1] ;  /* 0x00000000011a7983 */ /* 0x001ee80000100800 */
[----:B------:R-:W3:Y:S04]  /*b5680*/  LDL R27, [R1+0x4] ;  /* 0x00000400011b7983 */ /* 0x000ee80000100800 */
[----:B--2---:R-:W-:Y:S04]  /*b5690*/  STL.64 [R1+0x5028], R24 ;  /* 0x0050281801007387 */ /* 0x004fe80000100a00 */
[----:B---3--:R-:W-:Y:S04]  /*b56a0*/  STL.64 [R1+0x5048], R26 ;  /* 0x0050481a01007387 */ /* 0x008fe80000100a00 */
        /* <DEDUP_REMOVED lines=170> */
[----:B------:R0:W-:Y:S04]  /*b6150*/  STL.64 [R1+0x4f78], R28 ;  /* 0x004f781c01007387 */ /* 0x0001e80000100a00 */
[----:B0-----:R-:W4:Y:S04]  /*b6160*/  LDL.LU R28, [R1+0x3f0c] ;  /* 0x003f0c00011c7983 */ /* 0x001f280000300800 */
[----:B------:R-:W4:Y:S01]  /*b6170*/  LDL.LU R29, [R1+0x3f14] ;  /* 0x003f1400011d7983 */ /* 0x000f220000300800 */
        /* <DEDUP_REMOVED lines=30> */
[----:B------:R0:W-:Y:S04]  /*b6360*/  STL [R1+0x4dcc], R2 ;  /* 0x004dcc0201007387 */ /* 0x0001e80000100800 */
[----:B0-----:R-:W4:Y:S04]  /*b6370*/  LDL.LU R2, [R1+0x3f04] ;  /* 0x003f040001027983 */ /* 0x001f280000300800 */
[----:B------:R0:W-:Y:S04]  /*b6380*/  STL [R1+0x4dc8], R3 ;  /* 0x004dc80301007387 */ /* 0x0001e80000100800 */
[----:B0-----:R-:W4:Y:S01]  /*b6390*/  LDL.LU R3, [R1+0x3efc] ;  /* 0x003efc0001037983 */ /* 0x001f220000300800 */
        /* <DEDUP_REMOVED lines=11> */
[----:B------:R-:W4:Y:S04]  /*b6450*/  LDL.LU.64 R12, [R1+0x4fb8] ;  /* 0x004fb800010c7983 */ /* 0x000f280000300a00 */
[----:B------:R-:W-:Y:S04]  /*b6460*/  STL.64 [R1+0x4dc0], R10 ;  /* 0x004dc00a01007387 */ /* 0x000fe80000100a00 */
[----:B------:R4:W-:Y:S02]  /*b6470*/  STL.64 [R1+0x4db8], R8 ;  /* 0x004db80801007387 */ /* 0x0009e40000100a00 */
[----:B----4-:R-:W-:Y:S06]  /*b6480*/  HMMA.16816.F32 R8, R4, R12, R24 ;  /* 0x0000000c0408723c */ /* 0x010fec0000001818 */
[----:B------:R-:W-:Y:S04]  /*b6490*/  STL [R1+0x4d94], R12 ;  /* 0x004d940c01007387 */ /* 0x000fe80000100800 */
[----:B------:R-:W-:Y:S01]  /*b64a0*/  STL [R1+0x4d90], R13 ;  /* 0x004d900d01007387 */ /* 0x000fe20000100800 */
[----:B--2---:R-:W-:-:S02]  /*b64b0*/  IMAD.MOV.U32 R26, RZ, RZ, R14 ;  /* 0x000000ffff1a7224 */ /* 0x004fc400078e000e */
[----:B------:R-:W-:-:S10]  /*b64c0*/  IMAD.MOV.U32 R27, RZ, RZ, R15 ;  /* 0x000000ffff1b7224 */ /* 0x000fd400078e000f */
[----:B------:R-:W-:Y:S04]  /*b64d0*/  STL.64 [R1+0x4c0], R8 ;  /* 0x0004c00801007387 */ /* 0x000fe80000100a00 */
[----:B------:R-:W-:Y:S04]  /*b64e0*/  STL.64 [R1+0x4c8], R10 ;  /* 0x0004c80a01007387 */ /* 0x000fe80000100a00 */
[----:B------:R-:W2:Y:S04]  /*b64f0*/  LDL.LU R14, [R1+0x4fb4] ;  /* 0x004fb400010e7983 */ /* 0x000ea80000300800 */
[----:B------:R-:W2:Y:S04]  /*b6500*/  LDL.LU R15, [R1+0x4fb0] ;  /* 0x004fb000010f7983 */ /* 0x000ea80000300800 */
[----:B------:R-:W3:Y:S04]  /*b6510*/  LDL.64 R24, [R1+0x68] ;  /* 0x0000680001187983 */ /* 0x000ee80000100a00 */
[----:B------:R-:W-:Y:S04]  /*b6520*/  STL.64 [R1+0x4f10], R26 ;  /* 0x004f101a01007387 */ /* 0x000fe80000100a00 */
[----:B---3--:R0:W-:Y:S04]  /*b6530*/  STL.64 [R1+0x4f08], R24 ;  /* 0x004f081801007387 */ /* 0x0081e80000100a00 */
[----:B0-----:R-:W2:Y:S04]  /*b6540*/  LDL.LU R24, [R1+0xce0] ;  /* 0x000ce00001187983 */ /* 0x001ea80000300800 */
[----:B------:R-:W2:Y:S04]  /*b6550*/  LDL.LU R25, [R1+0xce4] ;  /* 0x000ce40001197983 */ /* 0x000ea80000300800 */
[----:B------:R-:W2:Y:S04]  /*b6560*/  LDL.LU R26, [R1+0xce8] ;  /* 0x000ce800011a7983 */ /* 0x000ea80000300800 */
[----:B------:R-:W2:Y:S04]  /*b6570*/  LDL.LU R27, [R1+0xcec] ;  /* 0x000cec00011b7983 */ /* 0x000ea80000300800 */
[----:B------:R-:W3:Y:S04]  /*b6580*/  LDL.LU R8, [R1+0xc10] ;  /* 0x000c100001087983 */ /* 0x000ee80000300800 */
[----:B------:R-:W3:Y:S04]  /*b6590*/  LDL.LU R9, [R1+0xc14] ;  /* 0x000c140001097983 */ /* 0x000ee80000300800 */
[----:B------:R-:W4:Y:S04]  /*b65a0*/  LDL.LU R10, [R1+0xc18] ;  /* 0x000c1800010a7983 */ /* 0x000f280000300800 */
[----:B------:R-:W4:Y:S01]  /*b65b0*/  LDL.LU R11, [R1+0xc1c] ;  /* 0x000c1c00010b7983 */ /* 0x000f220000300800 */
[----:B--2---:R-:W-:Y:S03]  /*b65c0*/  HMMA.16816.F32 R24, R4, R14, R24 ;  /* 0x0000000e0418723c */ /* 0x004fe60000001818 */
[----:B----4-:R0:W-:Y:S04]  /*b65d0*/  STL.64 [R1+0x4f20], R10 ;  /* 0x004f200a01007387 */ /* 0x0101e80000100a00 */
[----:B---3--:R-:W-:Y:S01]  /*b65e0*/  STL.64 [R1+0x4f18], R8 ;  /* 0x004f180801007387 */ /* 0x008fe20000100a00 */
[----:B0-----:R-:W-:-:S03]  /*b65f0*/  IMAD.MOV.U32 R10, RZ, RZ, R21 ;  /* 0x000000ffff0a7224 */ /* 0x001fc600078e0015 */
[----:B------:R-:W2:Y:S01]  /*b6600*/  LDL.LU R21, [R1+0x4fac] ;  /* 0x004fac0001157983 */ /* 0x000ea20000300800 */
[----:B------:R-:W-:-:S11]  /*b6610*/  IMAD.MOV.U32 R11, RZ, RZ, R20 ;  /* 0x000000ffff0b7224 */ /* 0x000fd600078e0014 */
[----:B------:R0:W-:Y:S04]  /*b6620*/  STL.64 [R1+0x500], R24 ;  /* 0x0005001801007387 */ /* 0x0001e80000100a00 */
[----:B------:R1:W-:Y:S04]  /*b6630*/  STL.64 [R1+0x508], R26 ;  /* 0x0005081a01007387 */ /* 0x0003e80000100a00 */
[----:B------:R-:W3:Y:S04]  /*b6640*/  LDL.LU R20, [R1+0x4fa8] ;  /* 0x004fa80001147983 */ /* 0x000ee80000300800 */
[----:B0-----:R-:W4:Y:S04]  /*b6650*/  LDL.LU R24, [R1+0xc40] ;  /* 0x000c400001187983 */ /* 0x001f280000300800 */
[----:B------:R-:W4:Y:S04]  /*b6660*/  LDL.LU R25, [R1+0xc44] ;  /* 0x000c440001197983 */ /* 0x000f280000300800 */
[----:B-1----:R-:W4:Y:S04]  /*b6670*/  LDL.LU R26, [R1+0xc48] ;  /* 0x000c4800011a7983 */ /* 0x002f280000300800 */
[----:B------:R-:W4:Y:S04]  /*b6680*/  LDL.LU R27, [R1+0xc4c] ;  /* 0x000c4c00011b7983 */ /* 0x000f280000300800 */
[----:B------:R-:W2:Y:S04]  /*b6690*/  LDL.64 R8, [R1+0x88] ;  /* 0x0000880001087983 */ /* 0x000ea80000100a00 */
[----:B------:R-:W-:Y:S04]  /*b66a0*/  STL.64 [R1+0x4f50], R10 ;  /* 0x004f500a01007387 */ /* 0x000fe80000100a00 */
        /* <DEDUP_REMOVED lines=12> */
[----:B------:R-:W-:Y:S02]  /*b6770*/  IMAD R16, R16, 0x100, R3 ;  /* 0x0000010010107824 */ /* 0x000fe400078e0203 */
[----:B------:R-:W-:Y:S02]  /*b6780*/  IMAD.MOV.U32 R2, RZ, RZ, R20 ;  /* 0x000000ffff027224 */ /* 0x000fe400078e0014 */
[----:B------:R-:W-:Y:S01]  /*b6790*/  IMAD.MOV.U32 R3, RZ, RZ, R21 ;  /* 0x000000ffff037224 */ /* 0x000fe200078e0015 */
[----:B------:R-:W4:Y:S01]  /*b67a0*/  LDL.LU R20, [R1+0x4fa4] ;  /* 0x004fa40001147983 */ /* 0x000f220000300800 */
[----:B------:R-:W-:Y:S02]  /*b67b0*/  IMAD R18, R18, 0x100, R28 ;  /* 0x0000010012127824 */ /* 0x000fe400078e021c */
[----:B------:R-:W-:Y:S01]  /*b67c0*/  IMAD R19, R19, 0x100, R29 ;  /* 0x0000010013137824 */ /* 0x000fe200078e021d */
[----:B------:R-:W4:Y:S04]  /*b67d0*/  LDL.LU R21, [R1+0x4fa0] ;  /* 0x004fa00001157983 */ /* 0x000f280000300800 */
        /* <DEDUP_REMOVED lines=33> */
[----:B------:R0:W-:Y:S04]  /*b69f0*/  STL [R1+0x4d7c], R14 ;  /* 0x004d7c0e01007387 */ /* 0x0001e80000100800 */
[----:B------:R1:W-:Y:S04]  /*b6a00*/  STL [R1+0x4d78], R15 ;  /* 0x004d780f01007387 */ /* 0x0003e80000100800 */
[----:B------:R-:W3:Y:S04]  /*b6a10*/  LDL.LU R12, [R1+0xc20] ;  /* 0x000c2000010c7983 */ /* 0x000ee80000300800 */
[----:B------:R-:W3:Y:S04]  /*b6a20*/  LDL.LU R13, [R1+0xc24] ;  /* 0x000c2400010d7983 */ /* 0x000ee80000300800 */
[----:B0-----:R-:W3:Y:S04]  /*b6a30*/  LDL.LU R14, [R1+0xc28] ;  /* 0x000c2800010e7983 */ /* 0x001ee80000300800 */
[----:B-1----:R-:W3:Y:S04]  /*b6a40*/  LDL.LU R15, [R1+0xc2c] ;  /* 0x000c2c00010f7983 */ /* 0x002ee80000300800 */
[----:B------:R-:W-:Y:S04]  /*b6a50*/  STL.64 [R1+0x4f0], R8 ;  /* 0x0004f00801007387 */ /* 0x000fe80000100a00 */
[----:B------:R0:W-:Y:S04]  /*b6a60*/  STL.64 [R1+0x4f8], R10 ;  /* 0x0004f80a01007387 */ /* 0x0001e80000100a00 */
[----:B0-----:R-:W4:Y:S04]  /*b6a70*/  LDL.LU.64 R10, [R1+0x4f98] ;  /* 0x004f9800010a7983 */ /* 0x001f280000300a00 */
[----:B------:R-:W4:Y:S04]  /*b6a80*/  LDL.LU.64 R8, [R1+0x4f90] ;  /* 0x004f900001087983 */ /* 0x000f280000300a00 */
[----:B------:R0:W-:Y:S04]  /*b6a90*/  STL.64 [R1+0x4dd8], R22 ;  /* 0x004dd81601007387 */ /* 0x0001e80000100a00 */
[----:B0-----:R-:W3:Y:S04]  /*b6aa0*/  LDL R22, [R1+0x70] ;  /* 0x0000700001167983 */ /* 0x001ee80000100800 */
[----:B------:R0:W-:Y:S04]  /*b6ab0*/  STL.64 [R1+0x4dd0], R20 ;  /* 0x004dd01401007387 */ /* 0x0001e80000100a00 */
[----:B0-----:R-:W3:Y:S01]  /*b6ac0*/  LDL.64 R20, [R1+0x78] ;  /* 0x0000780001147983 */ /* 0x001ee20000100a00 */
[----:B----4-:R-:W-:Y:S03]  /*b6ad0*/  HMMA.16816.F32 R4, R4, R28, R8 ;  /* 0x0000001c0404723c */ /* 0x010fe60000001808 */
[----:B------:R-:W4:Y:S04]  /*b6ae0*/  LDL.LU.64 R10, [R1+0x4f88] ;  /* 0x004f8800010a7983 */ /* 0x000f280000300a00 */
[----:B------:R-:W4:Y:S01]  /*b6af0*/  LDL.LU.64 R8, [R1+0x4f80] ;  /* 0x004f800001087983 */ /* 0x000f220000300a00 */
[----:B------:R-:W-:-:S02]  /*b6b00*/  F2FP.F16.E5M2.UNPACK_B R16, R16 ;  /* 0x00000010ff10723e */ /* 0x000fc400020004ff */
[----:B------:R-:W-:Y:S02]  /*b6b10*/  F2FP.F16.E5M2.UNPACK_B R17, R17 ;  /* 0x00000011ff11723e */ /* 0x000fe400020004ff */
[----:B------:R-:W-:Y:S02]  /*b6b20*/  F2FP.F16.E5M2.UNPACK_B R18, R18 ;  /* 0x00000012ff12723e */ /* 0x000fe400020004ff */
[----:B------:R-:W-:Y:S01]  /*b6b30*/  F2FP.F16.E5M2.UNPACK_B R19, R19 ;  /* 0x00000013ff13723e */ /* 0x000fe200020004ff */
[----:B------:R-:W3:Y:S08]  /*b6b40*/  LDL.LU.64 R28, [R1+0x4f78] ;  /* 0x004f7800011c7983 */ /* 0x000ef00000300a00 */
[----:B------:R0:W-:Y:S04]  /*b6b50*/  STL.64 [R1+0x4b0], R4 ;  /* 0x0004b00401007387 */ /* 0x0001e80000100a00 */
[----:B------:R1:W-:Y:S04]  /*b6b60*/  STL.64 [R1+0x4b8], R6 ;  /* 0x0004b80601007387 */ /* 0x0003e80000100a00 */
[----:B0-----:R-:W2:Y:S04]  /*b6b70*/  LDL.LU.64 R4, [R1+0x98] ;  /* 0x0000980001047983 */ /* 0x001ea80000300a00 */
[----:B-1----:R-:W3:Y:S01]  /*b6b80*/  LDL.LU.64 R6, [R1+0x90] ;  /* 0x0000900001067983 */ /* 0x002ee20000300a00 */
[----:B----4-:R-:W-:-:S15]  /*b6b90*/  HMMA.16816.F32 R8, R16, R2, R8 ;  /* 0x000000021008723c */ /* 0x010fde0000001808 */
        /* <DEDUP_REMOVED lines=17> */
[----:B------:R-:W-:-:S02]  /*b6cb0*/  IMAD.MOV.U32 R2, RZ, RZ, R4 ;  /* 0x000000ffff027224 */ /* 0x000fc400078e0004 */
[----:B------:R-:W-:Y:S02]  /*b6cc0*/  IMAD.MOV.U32 R3, RZ, RZ, R5 ;  /* 0x000000ffff037224 */ /* 0x000fe400078e0005 */
[----:B------:R-:W-:Y:S02]  /*b6cd0*/  IMAD.MOV.U32 R5, RZ, RZ, R6 ;  /* 0x000000ffff057224 */ /* 0x000fe400078e0006 */
[----:B------:R-:W-:-:S05]  /*b6ce0*/  IMAD.MOV.U32 R4, RZ, RZ, R7 ;  /* 0x000000ffff047224 */ /* 0x000fca00078e0007 */
        /* <DEDUP_REMOVED lines=28> */
[----:B------:R-:W-:-:S02]  /*b6eb0*/  IMAD.MOV.U32 R0, RZ, RZ, R21 ;  /* 0x000000ffff007224 */ /* 0x000fc400078e0015 */
[----:B----4-:R-:W-:Y:S03]  /*b6ec0*/  HMMA.16816.F32 R20, R16, R22, R4 ;  /* 0x000000161014723c */ /* 0x010fe60000001804 */
[----:B------:R0:W-:-:S15]  /*b6ed0*/  STL [R1+0x4d20], R0 ;  /* 0x004d200001007387 */ /* 0x0001de0000100800 */
[----:B------:R-:W-:-:S05]  /*b6ee0*/  NOP ;  /* 0x0000000000007918 */ /* 0x000fca0000000000 */
[----:B------:R1:W-:Y:S04]  /*b6ef0*/  STL.64 [R1+0x440], R20 ;  /* 0x0004401401007387 */ /* 0x0003e80000100a00 */
[----:B------:R-:W-:Y:S01]  /*b6f00*/  STL.64 [R1+0x448], R22 ;  /* 0x0004481601007387 */ /* 0x000fe20000100a00 */
[----:B--2---:R-:W-:Y:S06]  /*b6f10*/  HMMA.16816.F32 R4, R16, R24, R12 ;  /* 0x000000181004723c */ /* 0x004fec000000180c */
[----:B0-----:R-:W-:-:S05]  /*b6f20*/  IMAD.MOV.U32 R0, RZ, RZ, R25 ;  /* 0x000000ffff007224 */ /* 0x001fca00078e0019 */
[----:B------:R-:W-:-:S12]  /*b6f30*/  STL [R1+0x4d24], R0 ;  /* 0x004d240001007387 */ /* 0x000fd80000100800 */
[----:B------:R-:W-:Y:S04]  /*b6f40*/  STL.64 [R1+0x430], R4 ;  /* 0x0004300401007387 */ /* 0x000fe80000100a00 */
[----:B------:R3:W-:Y:S04]  /*b6f50*/  STL.64 [R1+0x438], R6 ;  /* 0x0004380601007387 */ /* 0x0007e80000100a00 */
[----:B-1----:R-:W2:Y:S01]  /*b6f60*/  LDL.LU R20, [R1+0xb30] ;  /* 0x000b300001147983 */ /* 0x002ea20000300800 */
[----:B---3--:R-:W-:-:S15]  /*b6f70*/  HMMA.16816.F32 R4, R16, R26, R8 ;  /* 0x0000001a1004723c */ /* 0x008fde0000001808 */
[----:B------:R-:W-:-:S08]  /*b6f80*/  NOP ;  /* 0x0000000000007918 */ /* 0x000fd00000000000 */
[----:B------:R-:W-:Y:S04]  /*b6f90*/  STL.64 [R1+0x420], R4 ;  /* 0x0004200401007387 */ /* 0x000fe80000100a00 */
[----:B------:R0:W-:Y:S04]  /*b6fa0*/  STL.64 [R1+0x428], R6 ;  /* 0x0004280601007387 */ /* 0x0001e80000100a00 */
        /* <DEDUP_REMOVED lines=11> */
[----:B0-----:R-:W2:Y:S04]  /*b7060*/  LDL R6, [R1] ;  /* 0x0000000001067983 */ /* 0x001ea80000100800 */
[----:B------:R-:W2:Y:S04]  /*b7070*/  LDL R7, [R1+0x4] ;  /* 0x0000040001077983 */ /* 0x000ea80000100800 */
[----:B-1----:R-:W3:Y:S04]  /*b7080*/  LDL.LU R24, [R1+0xb60] ;  /* 0x000b600001187983 */ /* 0x002ee80000300800 */
        /* <DEDUP_REMOVED lines=8> */
[----:B----4-:R-:W-:Y:S04]  /*b7110*/  STL.64 [R1+0x4e50], R26 ;  /* 0x004e501a01007387 */ /* 0x010fe80000100a00 */
[----:B---3--:R-:W-:Y:S04]  /*b7120*/  STL.64 [R1+0x4e48], R24 ;  /* 0x004e481801007387 */ /* 0x008fe80000100a00 */
[----:B------:R-:W3:Y:S04]  /*b7130*/  LDL.64 R4, [R1+0x8] ;  /* 0x0000080001047983 */ /* 0x000ee80000100a00 */
        /* <DEDUP_REMOVED lines=177> */
[----:B--2---:R-:W-:Y:S01]  /*b7c50*/  HMMA.16816.F32 R4, R16, R6, R20 ;  /* 0x000000061004723c */ /* 0x004fe20000001814 */
[----:B------:R-:W2:Y:S04]  /*b7c60*/  LDL.LU.64 R22, [R1+0x4e00] ;  /* 0x004e000001167983 */ /* 0x000ea80000300a00 */
[----:B------:R-:W2:-:S15]  /*b7c70*/  LDL.LU.64 R20, [R1+0x4df8] ;  /* 0x004df80001147983 */ /* 0x000e9e0000300a00 */
[----:B------:R-:W-:-:S03]  /*b7c80*/  NOP ;  /* 0x0000000000007918 */ /* 0x000fc60000000000 */
[----:B------:R0:W-:Y:S04]  /*b7c90*/  STL.64 [R1+0x360], R4 ;  /* 0x0003600401007387 */ /* 0x0001e80000100a00 */
[----:B------:R-:W-:Y:S04]  /*b7ca0*/  STL.64 [R1+0x368], R6 ;  /* 0x0003680601007387 */ /* 0x000fe80000100a00 */
[----:B0-----:R-:W3:Y:S01]  /*b7cb0*/  LDL.LU.64 R4, [R1+0x4df0] ;  /* 0x004df00001047983 */ /* 0x001ee20000300a00 */
[----:B----4-:R-:W-:-:S15]  /*b7cc0*/  HMMA.16816.F32 R24, R16, R28, R24 ;  /* 0x0000001c1018723c */ /* 0x010fde0000001818 */
[----:B------:R-:W-:-:S08]  /*b7cd0*/  NOP ;  /* 0x0000000000007918 */ /* 0x000fd00000000000 */
[----:B------:R-:W-:Y:S04]  /*b7ce0*/  STL.64 [R1+0x350], R24 ;  /* 0x0003501801007387 */ /* 0x000fe80000100a00 */
[----:B------:R0:W-:Y:S04]  /*b7cf0*/  STL.64 [R1+0x358], R26 ;  /* 0x0003581a01007387 */ /* 0x0001e80000100a00 */
[----:B0-----:R-:W2:Y:S04]  /*b7d00*/  LDL.LU.64 R26, [R1+0x4de8] ;  /* 0x004de800011a7983 */ /* 0x001ea80000300a00 */
[----:B------:R-:W3:Y:S04]  /*b7d10*/  LDL.LU.64 R24, [R1+0x4de0] ;  /* 0x004de00001187983 */ /* 0x000ee80000300a00 */
[----:B------:R-:W-:Y:S01]  /*b7d20*/  STL.64 [R1+0x4d40], R28 ;  /* 0x004d401c01007387 */ /* 0x000fe20000100a00 */
[----:B--2---:R-:W-:-:S15]  /*b7d30*/  HMMA.16816.F32 R20, R16, R26, R20 ;  /* 0x0000001a1014723c */ /* 0x004fde0000001814 */
[----:B------:R-:W-:-:S08]  /*b7d40*/  NOP ;  /* 0x0000000000007918 */ /* 0x000fd00000000000 */
[----:B------:R-:W-:Y:S04]  /*b7d50*/  STL.64 [R1+0x340], R20 ;  /* 0x0003401401007387 */ /* 0x000fe80000100a00 */
[----:B------:R0:W-:Y:S04]  /*b7d60*/  STL.64 [R1+0x348], R22 ;  /* 0x0003481601007387 */ /* 0x0001e80000100a00 */
[----:B0-----:R-:W2:Y:S04]  /*b7d70*/  LDL.LU.64 R22, [R1+0x4dd8] ;  /* 0x004dd80001167983 */ /* 0x001ea80000300a00 */
[----:B------:R-:W4:Y:S01]  /*b7d80*/  LDL.LU.64 R20, [R1+0x4dd0] ;  /* 0x004dd00001147983 */ /* 0x000f220000300a00 */
[----:B---3--:R-:W-:Y:S03]  /*b7d90*/  HMMA.16816.F32 R12, R16, R24, R12 ;  /* 0x00000018100c723c */ /* 0x008fe6000000180c */
[----:B------:R-:W-:-:S15]  /*b7da0*/  STL.64 [R1+0x4b68], R26 ;  /* 0x004b681a01007387 */ /* 0x000fde0000100a00 */
[----:B------:R-:W-:-:S05]  /*b7db0*/  NOP ;  /* 0x0000000000007918 */ /* 0x000fca0000000000 */
[----:B------:R-:W-:Y:S04]  /*b7dc0*/  STL.64 [R1+0x330], R12 ;  /* 0x0003300c01007387 */ /* 0x000fe80000100a00 */
[----:B------:R0:W-:Y:S04]  /*b7dd0*/  STL.64 [R1+0x338], R14 ;  /* 0x0003380e01007387 */ /* 0x0001e80000100a00 */
[----:B------:R-:W-:Y:S04]  /*b7de0*/  STL.64 [R1+0x4b60], R24 ;  /* 0x004b601801007387 */ /* 0x000fe80000100a00 */
[----:B0-----:R-:W3:Y:S04]  /*b7df0*/  LDL.LU R14, [R1+0x3f2c] ;  /* 0x003f2c00010e7983 */ /* 0x001ee80000300800 */
[----:B------:R-:W3:Y:S01]  /*b7e00*/  LDL.LU R6, [R1+0x3f28] ;  /* 0x003f280001067983 */ /* 0x000ee20000300800 */
[----:B------:R-:W-:Y:S01]  /*b7e10*/  IMAD.MOV.U32 R27, RZ, RZ, R4 ;  /* 0x000000ffff1b7224 */ /* 0x000fe200078e0004 */
[----:B--2---:R-:W-:-:S15]  /*b7e20*/  HMMA.16816.F32 R8, R16, R22, R8 ;  /* 0x000000161008723c */ /* 0x004fde0000001808 */
[----:B------:R-:W-:-:S08]  /*b7e30*/  NOP ;  /* 0x0000000000007918 */ /* 0x000fd00000000000 */
[----:B------:R-:W-:Y:S04]  /*b7e40*/  STL.64 [R1+0x320], R8 ;  /* 0x0003200801007387 */ /* 0x000fe80000100a00 */
[----:B------:R-:W-:Y:S04]  /*b7e50*/  STL.64 [R1+0x328], R10 ;  /* 0x0003280a01007387 */ /* 0x000fe80000100a00 */
[----:B------:R-:W3:Y:S04]  /*b7e60*/  LDL.LU R15, [R1+0x3f34] ;  /* 0x003f3400010f7983 */ /* 0x000ee80000300800 */
[----:B------:R-:W2:Y:S04]  /*b7e70*/  LDL.LU R7, [R1+0x3f30] ;  /* 0x003f300001077983 */ /* 0x000ea80000300800 */
[----:B------:R-:W-:Y:S04]  /*b7e80*/  STL.64 [R1+0x4d70], R22 ;  /* 0x004d701601007387 */ /* 0x000fe80000100a00 */
[----:B----4-:R0:W-:Y:S04]  /*b7e90*/  STL.64 [R1+0x4d68], R20 ;  /* 0x004d681401007387 */ /* 0x0101e80000100a00 */
[----:B0-----:R-:W4:Y:S04]  /*b7ea0*/  LDL.LU R20, [R1+0xcc0] ;  /* 0x000cc00001147983 */ /* 0x001f280000300800 */
[----:B------:R-:W4:Y:S04]  /*b7eb0*/  LDL.LU R21, [R1+0xcc4] ;  /* 0x000cc40001157983 */ /* 0x000f280000300800 */
[----:B------:R-:W2:Y:S04]  /*b7ec0*/  LDL.LU R22, [R1+0xcc8] ;  /* 0x000cc80001167983 */ /* 0x000ea80000300800 */
[----:B------:R-:W2:Y:S04]  /*b7ed0*/  LDL.LU R23, [R1+0xccc] ;  /* 0x000ccc0001177983 */ /* 0x000ea80000300800 */
[----:B------:R-:W4:Y:S04]  /*b7ee0*/  LDL.LU R8, [R1+0xb00] ;  /* 0x000b000001087983 */ /* 0x000f280000300800 */
[----:B------:R-:W4:Y:S04]  /*b7ef0*/  LDL.LU R9, [R1+0xb04] ;  /* 0x000b040001097983 */ /* 0x000f280000300800 */
[----:B------:R-:W4:Y:S04]  /*b7f00*/  LDL.LU R10, [R1+0xb08] ;  /* 0x000b0800010a7983 */ /* 0x000f280000300800 */
[----:B------:R-:W4:Y:S04]  /*b7f10*/  LDL.LU R11, [R1+0xb0c] ;  /* 0x000b0c00010b7983 */ /* 0x000f280000300800 */
[----:B------:R-:W2:Y:S04]  /*b7f20*/  LDL.LU R12, [R1+0x3f1c] ;  /* 0x003f1c00010c7983 */ /* 0x000ea80000300800 */
[----:B------:R-:W4:Y:S04]  /*b7f30*/  LDL.LU R4, [R1+0x3f18] ;  /* 0x003f180001047983 */ /* 0x000f280000300800 */
[----:B------:R-:W2:Y:S04]  /*b7f40*/  LDL.LU R13, [R1+0x3f24] ;  /* 0x003f2400010d7983 */ /* 0x000ea80000300800 */
[----:B---3--:R-:W-:Y:S04]  /*b7f50*/  STL.64 [R1+0x4da0], R14 ;  /* 0x004da00e01007387 */ /* 0x008fe80000100a00 */
[----:B--2---:R0:W-:Y:S04]  /*b7f60*/  STL.64 [R1+0x4d98], R12 ;  /* 0x004d980c01007387 */ /* 0x0041e80000100a00 */
[----:B0-----:R-:W2:Y:S04]  /*b7f70*/  LDL.LU R12, [R1+0xae0] ;  /* 0x000ae000010c7983 */ /* 0x001ea80000300800 */
[----:B------:R-:W2:Y:S04]  /*b7f80*/  LDL.LU R13, [R1+0xae4] ;  /* 0x000ae400010d7983 */ /* 0x000ea80000300800 */
[----:B------:R-:W3:Y:S04]  /*b7f90*/  LDL.LU R14, [R1+0xae8] ;  /* 0x000ae800010e7983 */ /* 0x000ee80000300800 */
[----:B------:R-:W3:Y:S01]  /*b7fa0*/  LDL.LU R15, [R1+0xaec] ;  /* 0x000aec00010f7983 */ /* 0x000ee20000300800 */
[----:B------:R-:W-:-:S02]  /*b7fb0*/  IMAD.MOV.U32 R26, RZ, RZ, R5 ;  /* 0x000000ffff1a7224 */ /* 0x000fc400078e0005 */
[----:B------:R-:W-:Y:S02]  /*b7fc0*/  IMAD.MOV.U32 R24, RZ, RZ, R2 ;  /* 0x000000ffff187224 */ /* 0x000fe400078e0002 */
        /* <DEDUP_REMOVED lines=8> */
[----:B------:R-:W-:Y:S04]  /*b8050*/  STL.64 [R1+0x4d88], R22 ;  /* 0x004d881601007387 */ /* 0x000fe80000100a00 */
[----:B----4-:R0:W-:Y:S04]  /*b8060*/  STL.64 [R1+0x4d80], R20 ;  /* 0x004d801401007387 */ /* 0x0101e80000100a00 */
[----:B0-----:R-:W4:Y:S04]  /*b8070*/  LDL.LU R20, [R1+0xad0] ;  /* 0x000ad00001147983 */ /* 0x001f280000300800 */
[----:B------:R-:W4:Y:S04]  /*b8080*/  LDL.LU R21, [R1+0xad4] ;  /* 0x000ad40001157983 */ /* 0x000f280000300800 */
[----:B------:R-:W4:Y:S04]  /*b8090*/  LDL.LU R22, [R1+0xad8] ;  /* 0x000ad80001167983 */ /* 0x000f280000300800 */
[----:B------:R-:W4:Y:S04]  /*b80a0*/  LDL.LU R23, [R1+0xadc] ;  /* 0x000adc0001177983 */ /* 0x000f280000300800 */
[----:B------:R-:W4:Y:S04]  /*b80b0*/  LDL.LU.64 R28, [R1+0xa0] ;  /* 0x0000a000011c7983 */ /* 0x000f280000300a00 */
[----:B------:R-:W2:Y:S04]  /*b80c0*/  LDL.LU R2, [R1+0x4dcc] ;  /* 0x004dcc0001027983 */ /* 0x000ea80000300800 */
[----:B------:R-:W2:Y:S04]  /*b80d0*/  LDL.LU R3, [R1+0x4dc8] ;  /* 0x004dc80001037983 */ /* 0x000ea80000300800 */
        /* <DEDUP_REMOVED lines=37> */
[----:B------:R-:W4:Y:S04]  /*b8330*/  LDL.LU R12, [R1+0x4d94] ;  /* 0x004d9400010c7983 */ /* 0x000f280000300800 */
[----:B------:R-:W4:Y:S01]  /*b8340*/  LDL.LU R13, [R1+0x4d90] ;  /* 0x004d9000010d7983 */ /* 0x000f220000300800 */
[----:B---3--:R-:W-:Y:S02]  /*b8350*/  IMAD R6, R6, 0x100, R14 ;  /* 0x0000010006067824 */ /* 0x008fe400078e020e */
[----:B------:R-:W-:Y:S01]  /*b8360*/  IMAD R7, R7, 0x100, R15 ;  /* 0x0000010007077824 */ /* 0x000fe200078e020f */
[----:B----4-:R-:W-:-:S15]  /*b8370*/  HMMA.16816.F32 R20, R16, R12, R20 ;  /* 0x0000000c1014723c */ /* 0x010fde0000001814 */
[----:B------:R-:W-:-:S08]  /*b8380*/  NOP ;  /* 0x0000000000007918 */ /* 0x000fd00000000000 */
[----:B------:R-:W-:Y:S04]  /*b8390*/  STL.64 [R1+0x2e0], R20 ;  /* 0x0002e01401007387 */ /* 0x000fe80000100a00 */
[----:B------:R0:W-:Y:S04]  /*b83a0*/  STL.64 [R1+0x2e8], R22 ;  /* 0x0002e81601007387 */ /* 0x0001e80000100a00 */
[----:B0-----:R-:W3:Y:S04]  /*b83b0*/  LDL.LU.64 R22, [R1+0x4d88] ;  /* 0x004d880001167983 */ /* 0x001ee80000300a00 */
[----:B------:R-:W3:Y:S04]  /*b83c0*/  LDL.LU.64 R20, [R1+0x4d80] ;  /* 0x004d800001147983 */ /* 0x000ee80000300a00 */
[----:B------:R-:W3:Y:S04]  /*b83d0*/  LDL.LU R14, [R1+0x4d7c] ;  /* 0x004d7c00010e7983 */ /* 0x000ee80000300800 */
[----:B------:R-:W3:Y:S02]  /*b83e0*/  LDL.LU R15, [R1+0x4d78] ;  /* 0x004d7800010f7983 */ /* 0x000ee40000300800 */
[----:B---3--:R-:W-:-:S15]  /*b83f0*/  HMMA.16816.F32 R20, R16, R14, R20 ;  /* 0x0000000e1014723c */ /* 0x008fde0000001814 */
[----:B------:R-:W-:-:S08]  /*b8400*/  NOP ;  /* 0x0000000000007918 */ /* 0x000fd00000000000 */
[----:B------:R-:W-:Y:S04]  /*b8410*/  STL.64 [R1+0x4e0], R20 ;  /* 0x0004e01401007387 */ /* 0x000fe80000100a00 */
[----:B------:R0:W-:Y:S04]  /*b8420*/  STL.64 [R1+0x4e8], R22 ;  /* 0x0004e81601007387 */ /* 0x0001e80000100a00 */
[----:B0-----:R-:W3:Y:S04]  /*b8430*/  LDL.LU.64 R22, [R1+0x4d70] ;  /* 0x004d700001167983 */ /* 0x001ee80000300a00 */
[----:B------:R-:W2:Y:S04]  /*b8440*/  LDL.LU.64 R20, [R1+0x4d68] ;  /* 0x004d680001147983 */ /* 0x000ea80000300a00 */
        /* <DEDUP_REMOVED lines=12> */
[----:B------:R0:W-:Y:S04]  /*b8510*/  STL [R1+0x4af4], R20 ;  /* 0x004af41401007387 */ /* 0x0001e80000100800 */
[----:B------:R1:W-:Y:S01]  /*b8520*/  STL [R1+0x4af0], R21 ;  /* 0x004af01501007387 */ /* 0x0003e20000100800 */
[----:B0-----:R-:W-:-:S02]  /*b8530*/  IMAD.MOV.U32 R20, RZ, RZ, R29 ;  /* 0x000000ffff147224 */ /* 0x001fc400078e001d */
[----:B-1----:R-:W-:Y:S01]  /*b8540*/  IMAD.MOV.U32 R21, RZ, RZ, R28 ;  /* 0x000000ffff157224 */ /* 0x002fe200078e001c */
[----:B--2---:R-:W-:Y:S01]  /*b8550*/  HMMA.16816.F32 R16, R16, R28, R24 ;  /* 0x0000001c1010723c */ /* 0x004fe20000001818 */
[----:B------:R-:W2:Y:S04]  /*b8560*/  LDL.LU.64 R26, [R1+0x4d50] ;  /* 0x004d5000011a7983 */ /* 0x000ea80000300a00 */
[----:B------:R-:W4:-:S15]  /*b8570*/  LDL.LU.64 R24, [R1+0x4d48] ;  /* 0x004d480001187983 */ /* 0x000f1e0000300a00 */
[----:B------:R-:W-:-:S03]  /*b8580*/  NOP ;  /* 0x0000000000007918 */ /* 0x000fc60000000000 */
[----:B------:R-:W-:Y:S04]  /*b8590*/  STL.64 [R1+0x2d0], R16 ;  /* 0x0002d01001007387 */ /* 0x000fe80000100a00 */
[----:B------:R0:W-:Y:S04]  /*b85a0*/  STL.64 [R1+0x2d8], R18 ;  /* 0x0002d81201007387 */ /* 0x0001e80000100a00 */
[----:B------:R-:W4:Y:S04]  /*b85b0*/  LDL.LU.64 R28, [R1+0x4d40] ;  /* 0x004d4000011c7983 */ /* 0x000f280000300a00 */
[----:B0-----:R-:W4:Y:S04]  /*b85c0*/  LDL.LU R18, [R1+0xa8] ;  /* 0x0000a80001127983 */ /* 0x001f280000300800 */
[----:B------:R-:W4:Y:S04]  /*b85d0*/  LDL.LU R19, [R1+0xac] ;  /* 0x0000ac0001137983 */ /* 0x000f280000300800 */
[----:B---3--:R-:W-:Y:S04]  /*b85e0*/  STL.64 [R1+0x4b48], R22 ;  /* 0x004b481601007387 */ /* 0x008fe80000100a00 */
        /* <DEDUP_REMOVED lines=8> */
[----:B------:R-:W-:-:S07]  /*b8670*/  F2FP.F16.E5M2.UNPACK_B R7, R7 ;  /* 0x00000007ff07723e */ /* 0x000fce00020004ff */
[C---:B--2---:R-:W-:Y:S06]  /*b8680*/  HMMA.16816.F32 R8, R4.reuse, R26, R8 ;  /* 0x0000001a0408723c */ /* 0x044fec0000001808 */
[C---:B----4-:R-:W-:Y:S06]  /*b8690*/  HMMA.16816.F32 R20, R4.reuse, R18, R20 ;  /* 0x000000120414723c */ /* 0x050fec0000001814 */
[----:B------:R-:W-:-:S15]  /*b86a0*/  HMMA.16816.F32 R16, R4, R24, R12 ;  /* 0x000000180410723c */ /* 0x000fde000000180c */
[----:B------:R-:W-:-:S02]  /*b86b0*/  NOP ;  /* 0x0000000000007918 */ /* 0x000fc40000000000 */
[----:B------:R-:W-:Y:S04]  /*b86c0*/  STL.64 [R1+0x2c0], R20 ;  /* 0x0002c01401007387 */ /* 0x000fe80000100a00 */
[----:B------:R-:W-:Y:S04]  /*b86d0*/  STL.64 [R1+0x2c8], R22 ;  /* 0x0002c81601007387 */ /* 0x000fe80000100a00 */
[----:B------:R-:W2:Y:S04]  /*b86e0*/  LDL.LU R12, [R1+0x8e0] ;  /* 0x0008e000010c7983 */ /* 0x000ea80000300800 */
[----:B------:R-:W-:Y:S04]  /*b86f0*/  STL.64 [R1+0x2b0], R16 ;  /* 0x0002b01001007387 */ /* 0x000fe80000100a00 */
[----:B------:R-:W-:Y:S04]  /*b8700*/  STL.64 [R1+0x2b8], R18 ;  /* 0x0002b81201007387 */ /* 0x000fe80000100a00 */
[----:B------:R0:W-:Y:S04]  /*b8710*/  STL.64 [R1+0x2a0], R8 ;  /* 0x0002a00801007387 */ /* 0x0001e80000100a00 */
[----:B------:R1:W-:Y:S04]  /*b8720*/  STL.64 [R1+0x2a8], R10 ;  /* 0x0002a80a01007387 */ /* 0x0003e80000100a00 */
[----:B------:R-:W2:Y:S04]  /*b8730*/  LDL.LU R13, [R1+0x8e4] ;  /* 0x0008e400010d7983 */ /* 0x000ea80000300800 */
[----:B------:R-:W3:Y:S04]  /*b8740*/  LDL.LU R14, [R1+0x8e8] ;  /* 0x0008e800010e7983 */ /* 0x000ee80000300800 */
[----:B------:R-:W3:Y:S04]  /*b8750*/  LDL.LU R15, [R1+0x8ec] ;  /* 0x0008ec00010f7983 */ /* 0x000ee80000300800 */
[----:B0-----:R-:W4:Y:S04]  /*b8760*/  LDL.LU R8, [R1+0x920] ;  /* 0x0009200001087983 */ /* 0x001f280000300800 */
[----:B------:R-:W4:Y:S04]  /*b8770*/  LDL.LU R9, [R1+0x924] ;  /* 0x0009240001097983 */ /* 0x000f280000300800 */
[----:B-1----:R-:W2:Y:S04]  /*b8780*/  LDL.LU R10, [R1+0x928] ;  /* 0x00092800010a7983 */ /* 0x002ea80000300800 */
        /* <DEDUP_REMOVED lines=13> */
[----:B------:R-:W3:Y:S04]  /*b8860*/  LDL.LU R24, [R1+0x960] ;  /* 0x0009600001187983 */ /* 0x000ee80000300800 */
[----:B------:R-:W3:Y:S04]  /*b8870*/  LDL.LU R25, [R1+0x964] ;  /* 0x0009640001197983 */ /* 0x000ee80000300800 */
[----:B------:R-:W4:Y:S04]  /*b8880*/  LDL.LU R26, [R1+0x968] ;  /* 0x00096800011a7983 */ /* 0x000f280000300800 */
[----:B------:R-:W4:Y:S04]  /*b8890*/  LDL.LU R27, [R1+0x96c] ;  /* 0x00096c00011b7983 */ /* 0x000f280000300800 */
[----:B----4-:R1:W-:Y:S04]  /*b88a0*/  STL.64 [R1+0x4b88], R26 ;  /* 0x004b881a01007387 */ /* 0x0103e80000100a00 */
[----:B---3--:R3:W-:Y:S04]  /*b88b0*/  STL.64 [R1+0x4b80], R24 ;  /* 0x004b801801007387 */ /* 0x0087e80000100a00 */
[----:B------:R-:W4:Y:S04]  /*b88c0*/  LDL.LU R16, [R1] ;  /* 0x0000000001107983 */ /* 0x000f280000300800 */
[----:B------:R-:W4:Y:S04]  /*b88d0*/  LDL.LU R17, [R1+0x4] ;  /* 0x0000040001117983 */ /* 0x000f280000300800 */
[----:B----4-:R-:W-:Y:S04]  /*b88e0*/  STL.64 [R1+0x4cf0], R16 ;  /* 0x004cf01001007387 */ /* 0x010fe80000100a00 */
[----:B0-----:R-:W4:Y:S04]  /*b88f0*/  LDL.LU R20, [R1+0x970] ;  /* 0x0009700001147983 */ /* 0x001f280000300800 */
[----:B------:R-:W4:Y:S04]  /*b8900*/  LDL.LU R21, [R1+0x974] ;  /* 0x0009740001157983 */ /* 0x000f280000300800 */
[----:B------:R-:W2:Y:S04]  /*b8910*/  LDL.LU R22, [R1+0x978] ;  /* 0x0009780001167983 */ /* 0x000ea80000300800 */
[----:B------:R-:W2:Y:S01]  /*b8920*/  LDL.LU R23, [R1+0x97c] ;  /* 0x00097c0001177983 */ /* 0x000ea20000300800 */
[----:B-1----:R-:W-:-:S03]  /*b8930*/  IMAD.MOV.U32 R27, RZ, RZ, R0 ;  /* 0x000000ffff1b7224 */ /* 0x002fc600078e0000 */
[----:B--2---:R-:W-:Y:S04]  /*b8940*/  STL.64 [R1+0x4b98], R22 ;  /* 0x004b981601007387 */ /* 0x004fe80000100a00 */
[----:B----4-:R0:W-:Y:S04]  /*b8950*/  STL.64 [R1+0x4b90], R20 ;  /* 0x004b901401007387 */ /* 0x0101e80000100a00 */
[----:B------:R-:W2:Y:S04]  /*b8960*/  LDL.LU R26, [R1+0x8] ;  /* 0x00000800011a7983 */ /* 0x000ea80000300800 */
[----:B------:R-:W4:Y:S04]  /*b8970*/  LDL.LU R0, [R1+0x4d38] ;  /* 0x004d380001007983 */ /* 0x000f280000300800 */
[----:B---3--:R-:W3:Y:S04]  /*b8980*/  LDL.LU R24, [R1+0x10] ;  /* 0x0000100001187983 */ /* 0x008ee80000300800 */
[----:B------:R-:W3:Y:S04]  /*b8990*/  LDL.LU R25, [R1+0x14] ;  /* 0x0000140001197983 */ /* 0x000ee80000300800 */
[----:B--2---:R1:W-:Y:S04]  /*b89a0*/  STL.64 [R1+0x4ba0], R26 ;  /* 0x004ba01a01007387 */ /* 0x0043e80000100a00 */
[----:B---3--:R-:W-:Y:S04]  /*b89b0*/  STL.64 [R1+0x4bb8], R24 ;  /* 0x004bb81801007387 */ /* 0x008fe80000100a00 */
[----:B0-----:R-:W2:Y:S04]  /*b89c0*/  LDL.LU R20, [R1+0x980] ;  /* 0x0009800001147983 */ /* 0x001ea80000300800 */
[----:B------:R-:W2:Y:S04]  /*b89d0*/  LDL.LU R21, [R1+0x984] ;  /* 0x0009840001157983 */ /* 0x000ea80000300800 */
[----:B------:R-:W3:Y:S04]  /*b89e0*/  LDL.LU R22, [R1+0x988] ;  /* 0x0009880001167983 */ /* 0x000ee80000300800 */
[----:B------:R-:W3:Y:S04]  /*b89f0*/  LDL.LU R23, [R1+0x98c] ;  /* 0x00098c0001177983 */ /* 0x000ee80000300800 */
[----:B-1----:R-:W2:Y:S01]  /*b8a00*/  LDL.LU R26, [R1+0x18] ;  /* 0x00001800011a7983 */ /* 0x002ea20000300800 */
        /* <DEDUP_REMOVED lines=114> */
[----:B------:R-:W4:Y:S04]  /*b9130*/  LDL.LU R24, [R1+0xa70] ;  /* 0x000a700001187983 */ /* 0x000f280000300800 */
[----:B------:R-:W4:Y:S04]  /*b9140*/  LDL.LU R25, [R1+0xa74] ;  /* 0x000a740001197983 */ /* 0x000f280000300800 */
[----:B------:R-:W2:Y:S04]  /*b9150*/  LDL.LU R26, [R1+0xa78] ;  /* 0x000a7800011a7983 */ /* 0x000ea80000300800 */
[----:B------:R-:W2:Y:S01]  /*b9160*/  LDL.LU R27, [R1+0xa7c] ;  /* 0x000a7c00011b7983 */ /* 0x000ea20000300800 */
[----:B------:R-:W-:-:S03]  /*b9170*/  IMAD.MOV.U32 R17, RZ, RZ, R0 ;  /* 0x000000ffff117224 */ /* 0x000fc600078e0000 */
[----:B--2---:R-:W-:Y:S04]  /*b9180*/  STL.64 [R1+0x4d10], R26 ;  /* 0x004d101a01007387 */ /* 0x004fe80000100a00 */
[----:B----4-:R0:W-:Y:S04]  /*b9190*/  STL.64 [R1+0x4d08], R24 ;  /* 0x004d081801007387 */ /* 0x0101e80000100a00 */
[----:B------:R-:W2:Y:S04]  /*b91a0*/  LDL.LU R16, [R1+0x88] ;  /* 0x0000880001107983 */ /* 0x000ea80000300800 */
[----:B------:R-:W4:Y:S04]  /*b91b0*/  LDL.LU R0, [R1+0x4d18] ;  /* 0x004d180001007983 */ /* 0x000f280000300800 */
        /* <DEDUP_REMOVED lines=45> */
[----:B0-----:R-:W3:Y:S04]  /*b9490*/  LDL.LU.64 R16, [R1+0x4cf0] ;  /* 0x004cf00001107983 */ /* 0x001ee80000300a00 */
[----:B-1----:R-:W4:Y:S04]  /*b94a0*/  LDL.LU R18, [R1+0x3f3c] ;  /* 0x003f3c0001127983 */ /* 0x002f280000300800 */
[----:B------:R-:W4:Y:S01]  /*b94b0*/  LDL.LU R19, [R1+0x3f38] ;  /* 0x003f380001137983 */ /* 0x000f220000300800 */
        /* <DEDUP_REMOVED lines=129> */
[----:B0-----:R-:W3:Y:S04]  /*b9cd0*/  LDL.LU R24, [R1+0x8a0] ;  /* 0x0008a00001187983 */ /* 0x001ee80000300800 */
[----:B------:R-:W3:Y:S04]  /*b9ce0*/  LDL.LU R25, [R1+0x8a4] ;  /* 0x0008a40001197983 */ /* 0x000ee80000300800 */
[----:B-1----:R-:W3:Y:S04]  /*b9cf0*/  LDL.LU R26, [R1+0x8a8] ;  /* 0x0008a800011a7983 */ /* 0x002ee80000300800 */
[----:B------:R-:W3:Y:S01]  /*b9d00*/  LDL.LU R27, [R1+0x8ac] ;  /* 0x0008ac00011b7983 */ /* 0x000ee20000300800 */
        /* <DEDUP_REMOVED lines=17> */
[----:B------:R-:W2:Y:S02]  /*b9e20*/  LDL.LU.64 R12, [R1+0x4b10] ;  /* 0x004b1000010c7983 */ /* 0x000ea40000300a00 */
[----:B--2---:R-:W-:Y:S02]  /*b9e30*/  HMMA.16816.F32 R8, R4, R10, R12 ;  /* 0x0000000a0408723c */ /* 0x004fe4000000180c */
[----:B------:R-:W3:Y:S04]  /*b9e40*/  LDL.LU.64 R14, [R1+0x4b08] ;  /* 0x004b0800010e7983 */ /* 0x000ee80000300a00 */
[----:B------:R-:W2:-:S15]  /*b9e50*/  LDL.LU.64 R12, [R1+0x4b00] ;  /* 0x004b0000010c7983 */ /* 0x000e9e0000300a00 */
[----:B------:R-:W-:-:S02]  /*b9e60*/  NOP ;  /* 0x0000000000007918 */ /* 0x000fc40000000000 */
[----:B------:R0:W-:Y:S04]  /*b9e70*/  STL.64 [R1+0x110], R8 ;  /* 0x0001100801007387 */ /* 0x0001e80000100a00 */
[----:B------:R1:W-:Y:S04]  /*b9e80*/  STL.64 [R1+0x118], R10 ;  /* 0x0001180a01007387 */ /* 0x0003e80000100a00 */
[----:B0-----:R-:W2:Y:S04]  /*b9e90*/  LDL.LU R8, [R1+0x8d0] ;  /* 0x0008d00001087983 */ /* 0x001ea80000300800 */
[----:B------:R-:W2:Y:S04]  /*b9ea0*/  LDL.LU R9, [R1+0x8d4] ;  /* 0x0008d40001097983 */ /* 0x000ea80000300800 */
[----:B-1----:R-:W2:Y:S01]  /*b9eb0*/  LDL.LU R10, [R1+0x8d8] ;  /* 0x0008d800010a7983 */ /* 0x002ea20000300800 */
[----:B------:R-:W-:-:S02]  /*b9ec0*/  IMAD.MOV.U32 R11, RZ, RZ, R0 ;  /* 0x000000ffff0b7224 */ /* 0x000fc400078e0000 */
[----:B------:R-:W-:-:S05]  /*b9ed0*/  IMAD R16, R19, 0x100, R18 ;  /* 0x0000010013107824 */ /* 0x000fca00078e0212 */
[C---:B--2---:R-:W-:Y:S06]  /*b9ee0*/  HMMA.16816.F32 R8, R4.reuse, R12, R8 ;  /* 0x0000000c0408723c */ /* 0x044fec0000001808 */
[----:B---3--:R-:W-:-:S15]  /*b9ef0*/  HMMA.16816.F32 R12, R4, R14, R24 ;  /* 0x0000000e040c723c */ /* 0x008fde0000001818 */
[----:B------:R-:W-:-:S03]  /*b9f00*/  NOP ;  /* 0x0000000000007918 */ /* 0x000fc60000000000 */
[----:B------:R-:W-:Y:S01]  /*b9f10*/  IMAD.MOV.U32 R0, RZ, RZ, R11 ;  /* 0x000000ffff007224 */ /* 0x000fe200078e000b */
[----:B------:R0:W-:Y:S04]  /*b9f20*/  STL.64 [R1+0xf0], R8 ;  /* 0x0000f00801007387 */ /* 0x0001e80000100a00 */
[----:B------:R1:W-:Y:S04]  /*b9f30*/  STL [R1+0xf8], R10 ;  /* 0x0000f80a01007387 */ /* 0x0003e80000100800 */
[----:B------:R-:W-:Y:S04]  /*b9f40*/  STL [R1+0x43a8], R0 ;  /* 0x0043a80001007387 */ /* 0x000fe80000100800 */
[----:B------:R-:W-:Y:S04]  /*b9f50*/  STL [R1+0x4af8], R16 ;  /* 0x004af81001007387 */ /* 0x000fe80000100800 */
[----:B0-----:R-:W2:Y:S04]  /*b9f60*/  LDL.LU R8, [R1+0x840] ;  /* 0x0008400001087983 */ /* 0x001ea80000300800 */
[----:B------:R0:W-:Y:S04]  /*b9f70*/  STL.64 [R1+0xe0], R12 ;  /* 0x0000e00c01007387 */ /* 0x0001e80000100a00 */
[----:B------:R3:W-:Y:S04]  /*b9f80*/  STL.64 [R1+0xe8], R14 ;  /* 0x0000e80e01007387 */ /* 0x0007e80000100a00 */
[----:B------:R-:W2:Y:S04]  /*b9f90*/  LDL.LU R9, [R1+0x844] ;  /* 0x0008440001097983 */ /* 0x000ea80000300800 */
[----:B-1----:R-:W4:Y:S04]  /*b9fa0*/  LDL.LU R10, [R1+0x848] ;  /* 0x00084800010a7983 */ /* 0x002f280000300800 */
[----:B------:R-:W4:Y:S04]  /*b9fb0*/  LDL.LU R11, [R1+0x84c] ;  /* 0x00084c00010b7983 */ /* 0x000f280000300800 */
[----:B----4-:R-:W-:Y:S04]  /*b9fc0*/  STL.64 [R1+0x4a88], R10 ;  /* 0x004a880a01007387 */ /* 0x010fe80000100a00 */
[----:B--2---:R1:W-:Y:S04]  /*b9fd0*/  STL.64 [R1+0x4a80], R8 ;  /* 0x004a800801007387 */ /* 0x0043e80000100a00 */
[----:B------:R-:W2:Y:S04]  /*b9fe0*/  LDL.LU R2, [R1+0xec8] ;  /* 0x000ec80001027983 */ /* 0x000ea80000300800 */
[----:B--2---:R-:W-:Y:S04]  /*b9ff0*/  STL [R1+0x4ac0], R2 ;  /* 0x004ac00201007387 */ /* 0x004fe80000100800 */
[----:B0-----:R-:W2:Y:S04]  /*ba000*/  LDL.LU R12, [R1+0x850] ;  /* 0x00085000010c7983 */ /* 0x001ea80000300800 */
[----:B------:R-:W2:Y:S04]  /*ba010*/  LDL.LU R13, [R1+0x854] ;  /* 0x00085400010d7983 */ /* 0x000ea80000300800 */
[----:B---3--:R-:W3:Y:S04]  /*ba020*/  LDL.LU R14, [R1+0x858] ;  /* 0x00085800010e7983 */ /* 0x008ee80000300800 */
[----:B------:R-:W3:Y:S04]  /*ba030*/  LDL.LU R15, [R1+0x85c] ;  /* 0x00085c00010f7983 */ /* 0x000ee80000300800 */
[----:B---3--:R0:W-:Y:S04]  /*ba040*/  STL.64 [R1+0x4a98], R14 ;  /* 0x004a980e01007387 */ /* 0x0081e80000100a00 */
[----:B--2---:R-:W-:Y:S04]  /*ba050*/  STL.64 [R1+0x4a90], R12 ;  /* 0x004a900c01007387 */ /* 0x004fe80000100a00 */
[----:B------:R-:W2:Y:S04]  /*ba060*/  LDL.LU R0, [R1+0xedc] ;  /* 0x000edc0001007983 */ /* 0x000ea80000300800 */
[----:B--2---:R-:W-:Y:S04]  /*ba070*/  STL [R1+0x4ac4], R0 ;  /* 0x004ac40001007387 */ /* 0x004fe80000100800 */
[----:B-1----:R-:W2:Y:S04]  /*ba080*/  LDL.LU R8, [R1+0x860] ;  /* 0x0008600001087983 */ /* 0x002ea80000300800 */
[----:B------:R-:W2:Y:S04]  /*ba090*/  LDL.LU R9, [R1+0x864] ;  /* 0x0008640001097983 */ /* 0x000ea80000300800 */
[----:B------:R-:W3:Y:S04]  /*ba0a0*/  LDL.LU R10, [R1+0x868] ;  /* 0x00086800010a7983 */ /* 0x000ee80000300800 */
[----:B------:R-:W3:Y:S04]  /*ba0b0*/  LDL.LU R11, [R1+0x86c] ;  /* 0x00086c00010b7983 */ /* 0x000ee80000300800 */
[----:B0-----:R-:W4:Y:S04]  /*ba0c0*/  LDL.LU R14, [R1+0xef8] ;  /* 0x000ef800010e7983 */ /* 0x001f280000300800 */
        /* <DEDUP_REMOVED lines=11> */
[----:B------:R-:W4:Y:S01]  /*ba180*/  LDL.LU R20, [R1+0x3f4c] ;  /* 0x003f4c0001147983 */ /* 0x000f220000300800 */
[----:B------:R-:W-:-:S03]  /*ba190*/  IMAD.MOV.U32 R14, RZ, RZ, R21 ;  /* 0x000000ffff0e7224 */ /* 0x000fc600078e0015 */
[----:B------:R-:W4:Y:S04]  /*ba1a0*/  LDL.LU R18, [R1+0x3f48] ;  /* 0x003f480001127983 */ /* 0x000f280000300800 */
[----:B------:R-:W4:Y:S04]  /*ba1b0*/  LDL.LU R21, [R1+0x3f54] ;  /* 0x003f540001157983 */ /* 0x000f280000300800 */
[----:B------:R-:W4:Y:S04]  /*ba1c0*/  LDL.LU R19, [R1+0x3f50] ;  /* 0x003f500001137983 */ /* 0x000f280000300800 */
[----:B------:R-:W4:Y:S04]  /*ba1d0*/  LDL.LU R0, [R1+0xee8] ;  /* 0x000ee80001007983 */ /* 0x000f280000300800 */
[----:B------:R-:W4:Y:S04]  /*ba1e0*/  LDL.LU R2, [R1+0xeec] ;  /* 0x000eec0001027983 */ /* 0x000f280000300800 */
        /* <DEDUP_REMOVED lines=12> */
[----:B------:R-:W2:Y:S04]  /*ba2b0*/  LDL.LU R10, [R1+0x888] ;  /* 0x00088800010a7983 */ /* 0x000ea80000300800 */
[----:B------:R-:W2:Y:S01]  /*ba2c0*/  LDL.LU R11, [R1+0x88c] ;  /* 0x00088c00010b7983 */ /* 0x000ea20000300800 */
[----:B----4-:R-:W-:-:S02]  /*ba2d0*/  IMAD R17, R17, 0x100, R16 ;  /* 0x0000010011117824 */ /* 0x010fc400078e0210 */
[----:B------:R-:W-:Y:S02]  /*ba2e0*/  IMAD R18, R18, 0x100, R20 ;  /* 0x0000010012127824 */ /* 0x000fe400078e0214 */
[----:B------:R-:W-:Y:S01]  /*ba2f0*/  IMAD R19, R19, 0x100, R21 ;  /* 0x0000010013137824 */ /* 0x000fe200078e0215 */
[----:B--2---:R-:W-:Y:S04]  /*ba300*/  STL.64 [R1+0x4ad8], R10 ;  /* 0x004ad80a01007387 */ /* 0x004fe80000100a00 */
[----:B---3--:R0:W-:Y:S04]  /*ba310*/  STL.64 [R1+0x4ad0], R8 ;  /* 0x004ad00801007387 */ /* 0x0081e80000100a00 */
        /* <DEDUP_REMOVED lines=13> */
[----:B------:R-:W3:Y:S04]  /*ba3f0*/  LDL.LU R16, [R1+0x4af8] ;  /* 0x004af80001107983 */ /* 0x000ee80000300800 */
[----:B------:R-:W2:Y:S04]  /*ba400*/  LDL.LU R20, [R1+0x4af4] ;  /* 0x004af40001147983 */ /* 0x000ea80000300800 */
[----:B------:R-:W2:Y:S02]  /*ba410*/  LDL.LU R21, [R1+0x4af0] ;  /* 0x004af00001157983 */ /* 0x000ea40000300800 */
[----:B--2---:R-:W-:-:S15]  /*ba420*/  HMMA.16816.F32 R12, R4, R20, R12 ;  /* 0x00000014040c723c */ /* 0x004fde000000180c */
[----:B------:R-:W-:-:S08]  /*ba430*/  NOP ;  /* 0x0000000000007918 */ /* 0x000fd00000000000 */
[----:B------:R-:W-:Y:S04]  /*ba440*/  STL.64 [R1+0xd0], R12 ;  /* 0x0000d00c01007387 */ /* 0x000fe80000100a00 */
[----:B------:R0:W-:Y:S04]  /*ba450*/  STL.64 [R1+0xd8], R14 ;  /* 0x0000d80e01007387 */ /* 0x0001e80000100a00 */
[----:B0-----:R-:W2:Y:S01]  /*ba460*/  LDL.LU.64 R14, [R1+0x4ae8] ;  /* 0x004ae800010e7983 */ /* 0x001ea20000300a00 */
[----:B------:R-:W-:Y:S02]  /*ba470*/  F2FP.F16.E5M2.UNPACK_B R0, R0.H1 ;  /* 0x00000000ff00723e */ /* 0x000fe400030004ff */
[----:B------:R-:W-:Y:S01]  /*ba480*/  F2FP.F16.E5M2.UNPACK_B R2, R2.H1 ;  /* 0x00000002ff02723e */ /* 0x000fe200030004ff */
[----:B------:R-:W4:Y:S04]  /*ba490*/  LDL.LU.64 R12, [R1+0x4ae0] ;  /* 0x004ae000010c7983 */ /* 0x000f280000300a00 */
[----:B------:R-:W4:Y:S04]  /*ba4a0*/  LDL.LU R21, [R1+0xed8] ;  /* 0x000ed80001157983 */ /* 0x000f280000300800 */
[----:B------:R-:W-:Y:S04]  /*ba4b0*/  STL [R1+0xa8], R0 ;  /* 0x0000a80001007387 */ /* 0x000fe80000100800 */
[----:B------:R-:W-:Y:S01]  /*ba4c0*/  STL [R1+0xac], R2 ;  /* 0x0000ac0201007387 */ /* 0x000fe20000100800 */
[----:B--2---:R-:W-:Y:S03]  /*ba4d0*/  HMMA.16816.F32 R4, R4, R14, R8 ;  /* 0x0000000e0404723c */ /* 0x004fe60000001808 */
[----:B------:R-:W2:Y:S04]  /*ba4e0*/  LDL.LU.64 R10, [R1+0x4ad8] ;  /* 0x004ad800010a7983 */ /* 0x000ea80000300a00 */
[----:B------:R-:W2:Y:S04]  /*ba4f0*/  LDL.LU.64 R8, [R1+0x4ad0] ;  /* 0x004ad00001087983 */ /* 0x000ea80000300a00 */
[----:B------:R-:W4:Y:S01]  /*ba500*/  LDL.LU.64 R14, [R1+0x4ac8] ;  /* 0x004ac800010e7983 */ /* 0x000f220000300a00 */
[----:B---3--:R-:W-:-:S02]  /*ba510*/  F2FP.F16.E5M2.UNPACK_B R16, R16 ;  /* 0x00000010ff10723e */ /* 0x008fc400020004ff */
[----:B------:R-:W-:Y:S02]  /*ba520*/  F2FP.F16.E5M2.UNPACK_B R17, R17 ;  /* 0x00000011ff11723e */ /* 0x000fe400020004ff */
[----:B------:R-:W-:Y:S02]  /*ba530*/  F2FP.F16.E5M2.UNPACK_B R18, R18 ;  /* 0x00000012ff12723e */ /* 0x000fe400020004ff */
[----:B------:R-:W-:-:S05]  /*ba540*/  F2FP.F16.E5M2.UNPACK_B R19, R19 ;  /* 0x00000013ff13723e */ /* 0x000fca00020004ff */
[----:B------:R-:W-:Y:S04]  /*ba550*/  STL.64 [R1+0xc0], R4 ;  /* 0x0000c00401007387 */ /* 0x000fe80000100a00 */
[----:B------:R0:W-:Y:S02]  /*ba560*/  STL.64 [R1+0xc8], R6 ;  /* 0x0000c80601007387 */ /* 0x0001e40000100a00 */
[----:B0-----:R-:W-:Y:S02]  /*ba570*/  IMAD.MOV.U32 R6, RZ, RZ, R0 ;  /* 0x000000ffff067224 */ /* 0x001fe400078e0000 */
[----:B------:R-:W-:Y:S01]  /*ba580*/  IMAD.MOV.U32 R7, RZ, RZ, R2 ;  /* 0x000000ffff077224 */ /* 0x000fe200078e0002 */
[----:B------:R-:W3:Y:S04]  /*ba590*/  LDL.LU R0, [R1+0x4ac4] ;  /* 0x004ac40001007983 */ /* 0x000ee80000300800 */
[----:B------:R-:W3:Y:S02]  /*ba5a0*/  LDL.LU R2, [R1+0x4ac0] ;  /* 0x004ac00001027983 */ /* 0x000ee40000300800 */
[----:B--2---:R-:W-:Y:S02]  /*ba5b0*/  HMMA.16816.F32 R4, R16, R6, R8 ;  /* 0x000000061004723c */ /* 0x004fe40000001808 */
[----:B------:R-:W2:Y:S04]  /*ba5c0*/  LDL.LU.64 R10, [R1+0x4ab8] ;  /* 0x004ab800010a7983 */ /* 0x000ea80000300a00 */
[----:B------:R-:W2:Y:S01]  /*ba5d0*/  LDL.LU.64 R8, [R1+0x4ab0] ;  /* 0x004ab00001087983 */ /* 0x000ea20000300a00 */
[----:B----4-:R-:W-:-:S02]  /*ba5e0*/  F2FP.F16.E5M2.UNPACK_B R12, R12.H1 ;  /* 0x0000000cff0c723e */ /* 0x010fc400030004ff */
[----:B------:R-:W-:-:S14]  /*ba5f0*/  F2FP.F16.E5M2.UNPACK_B R13, R13.H1 ;  /* 0x0000000dff0d723e */ /* 0x000fdc00030004ff */
[----:B------:R-:W-:Y:S04]  /*ba600*/  STL.64 [R1+0x880], R4 ;  /* 0x0008800401007387 */ /* 0x000fe80000100a00 */
[----:B------:R0:W-:Y:S04]  /*ba610*/  STL.64 [R1+0x888], R6 ;  /* 0x0008880601007387 */ /* 0x0001e80000100a00 */
[----:B------:R-:W-:Y:S04]  /*ba620*/  STL [R1+0xa0], R12 ;  /* 0x0000a00c01007387 */ /* 0x000fe80000100800 */
[----:B------:R2:W-:Y:S01]  /*ba630*/  STL [R1+0xa4], R13 ;  /* 0x0000a40d01007387 */ /* 0x0005e20000100800 */
[----:B0-----:R-:W-:-:S02]  /*ba640*/  F2FP.F16.E5M2.UNPACK_B R6, R14.H1 ;  /* 0x0000000eff06723e */ /* 0x001fc400030004ff */
[----:B------:R-:W-:Y:S02]  /*ba650*/  F2FP.F16.E5M2.UNPACK_B R7, R15.H1 ;  /* 0x0000000fff07723e */ /* 0x000fe400030004ff */
[----:B--2---:R-:W-:Y:S01]  /*ba660*/  HMMA.16816.F32 R12, R16, R12, R8 ;  /* 0x0000000c100c723c */ /* 0x004fe20000001808 */
[----:B------:R-:W2:Y:S04]  /*ba670*/  LDL.LU.64 R10, [R1+0x4aa8] ;  /* 0x004aa800010a7983 */ /* 0x000ea80000300a00 */
[----:B------:R-:W2:-:S15]  /*ba680*/  LDL.LU.64 R8, [R1+0x4aa0] ;  /* 0x004aa00001087983 */ /* 0x000e9e0000300a00 */
[----:B------:R-:W-:-:S03]  /*ba690*/  NOP ;  /* 0x0000000000007918 */ /* 0x000fc60000000000 */
[----:B------:R-:W-:Y:S04]  /*ba6a0*/  STL.64 [R1+0x870], R12 ;  /* 0x0008700c01007387 */ /* 0x000fe80000100a00 */
[----:B------:R0:W-:Y:S04]  /*ba6b0*/  STL.64 [R1+0x878], R14 ;  /* 0x0008780e01007387 */ /* 0x0001e80000100a00 */
[----:B0-----:R-:W4:Y:S04]  /*ba6c0*/  LDL.LU.64 R14, [R1+0x4a98] ;  /* 0x004a9800010e7983 */ /* 0x001f280000300a00 */
        /* <DEDUP_REMOVED lines=9> */
[----:B------:R-:W-:-:S02]  /*ba760*/  F2FP.F16.E5M2.UNPACK_B R4, R21.H1 ;  /* 0x00000015ff04723e */ /* 0x000fc400030004ff */
[----:B---3--:R-:W-:Y:S02]  /*ba770*/  F2FP.F16.E5M2.UNPACK_B R5, R0.H1 ;  /* 0x00000000ff05723e */ /* 0x008fe400030004ff */
[----:B------:R-:W-:Y:S02]  /*ba780*/  F2FP.F16.E5M2.UNPACK_B R2, R2.H1 ;  /* 0x00000002ff02723e */ /* 0x000fe400030004ff */
[----:B------:R-:W-:-:S03]  /*ba790*/  F2FP.F16.E5M2.UNPACK_B R3, R3.H1 ;  /* 0x00000003ff03723e */ /* 0x000fc600030004ff */
[----:B----4-:R-:W-:Y:S06]  /*ba7a0*/  HMMA.16816.F32 R12, R16, R4, R12 ;  /* 0x00000004100c723c */ /* 0x010fec000000180c */
[----:B------:R0:W-:Y:S04]  /*ba7b0*/  STL [R1+0x90], R4 ;  /* 0x0000900401007387 */ /* 0x0001e80000100800 */
[----:B------:R1:W-:Y:S04]  /*ba7c0*/  STL [R1+0x94], R5 ;  /* 0x0000940501007387 */ /* 0x0003e80000100800 */
[----:B------:R-:W-:Y:S01]  /*ba7d0*/  STL [R1+0x88], R2 ;  /* 0x0000880201007387 */ /* 0x000fe20000100800 */
[----:B0-----:R-:W-:-:S02]  /*ba7e0*/  F2FP.F16.E5M2.UNPACK_B R4, R22.H1 ;  /* 0x00000016ff04723e */ /* 0x001fc400030004ff */
[----:B-1----:R-:W-:-:S06]  /*ba7f0*/  F2FP.F16.E5M2.UNPACK_B R5, R23.H1 ;  /* 0x00000017ff05723e */ /* 0x002fcc00030004ff */
[----:B------:R-:W-:Y:S04]  /*ba800*/  STL.64 [R1+0x850], R12 ;  /* 0x0008500c01007387 */ /* 0x000fe80000100a00 */
[----:B------:R-:W-:Y:S04]  /*ba810*/  STL.64 [R1+0x858], R14 ;  /* 0x0008580e01007387 */ /* 0x000fe80000100a00 */
[----:B------:R0:W-:Y:S04]  /*ba820*/  STL [R1+0x8c], R3 ;  /* 0x00008c0301007387 */ /* 0x0001e80000100800 */
[----:B------:R-:W-:Y:S01]  /*ba830*/  STL [R1+0x80], R4 ;  /* 0x0000800401007387 */ /* 0x000fe20000100800 */
[----:B--2---:R-:W-:-:S15]  /*ba840*/  HMMA.16816.F32 R8, R16, R2, R8 ;  /* 0x000000021008723c */ /* 0x004fde0000001808 */
[----:B------:R-:W-:-:S08]  /*ba850*/  NOP ;  /* 0x0000000000007918 */ /* 0x000fd00000000000 */
[----:B------:R-:W-:Y:S04]  /*ba860*/  STL.64 [R1+0x840], R8 ;  /* 0x0008400801007387 */ /* 0x000fe80000100a00 */
[----:B------:R-:W-:Y:S04]  /*ba870*/  STL.64 [R1+0x848], R10 ;  /* 0x0008480a01007387 */ /* 0x000fe80000100a00 */
[----:B------:R1:W-:Y:S01]  /*ba880*/  STL [R1+0x84], R5 ;  /* 0x0000840501007387 */ /* 0x0003e20000100800 */
[----:B0-----:R-:W-:Y:S02]  /*ba890*/  F2FP.F16.E5M2.UNPACK_B R3, R28.H1 ;  /* 0x0000001cff03723e */ /* 0x001fe400030004ff */
[----:B------:R-:W-:Y:S01]  /*ba8a0*/  F2FP.F16.E5M2.UNPACK_B R2, R29.H1 ;  /* 0x0000001dff02723e */ /* 0x000fe200030004ff */
[----:B------:R-:W2:Y:S01]  /*ba8b0*/  LDL.LU R22, [R1+0xe08] ;  /* 0x000e080001167983 */ /* 0x000ea20000300800 */
[----:B-1----:R-:W-:Y:S03]  /*ba8c0*/  HMMA.16816.F32 R4, R16, R4, R24 ;  /* 0x000000041004723c */ /* 0x002fe60000001818 */
[----:B------:R-:W-:-:S15]  /*ba8d0*/  STL [R1+0x78], R3 ;  /* 0x0000780301007387 */ /* 0x000fde0000100800 */
[----:B------:R-:W-:-:S05]  /*ba8e0*/  NOP ;  /* 0x0000000000007918 */ /* 0x000fca0000000000 */
[----:B------:R-:W-:Y:S04]  /*ba8f0*/  STL.64 [R1+0x830], R4 ;  /* 0x0008300401007387 */ /* 0x000fe80000100a00 */
[----:B------:R-:W-:Y:S04]  /*ba900*/  STL.64 [R1+0x838], R6 ;  /* 0x0008380601007387 */ /* 0x000fe80000100a00 */
        /* <DEDUP_REMOVED lines=19> */
[----:B------:R-:W2:Y:S04]  /*baa40*/  LDL.LU R20, [R1+0xe48] ;  /* 0x000e480001147983 */ /* 0x000ea80000300800 */
[----:B------:R-:W2:Y:S04]  /*baa50*/  LDL.LU R21, [R1+0xe4c] ;  /* 0x000e4c0001157983 */ /* 0x000ea80000300800 */
        /* <DEDUP_REMOVED lines=8> */
[----:B--2---:R-:W-:Y:S04]  /*baae0*/  STL.64 [R1+0x4a68], R6 ;  /* 0x004a680601007387 */ /* 0x004fe80000100a00 */
[----:B------:R-:W2:Y:S04]  /*baaf0*/  LDL.LU R4, [R1+0xe8c] ;  /* 0x000e8c0001047983 */ /* 0x000ea80000300800 */
[----:B------:R0:W-:Y:S04]  /*bab00*/  STL [R1+0x4a60], R5 ;  /* 0x004a600501007387 */ /* 0x0001e80000100800 */
[----:B0-----:R-:W2:Y:S04]  /*bab10*/  LDL.LU R5, [R1+0xe88] ;  /* 0x000e880001057983 */ /* 0x001ea80000300800 */
[----:B----4-:R-:W-:Y:S04]  /*bab20*/  STL.64 [R1+0x4a38], R26 ;  /* 0x004a381a01007387 */ /* 0x010fe80000100a00 */
[----:B---3--:R0:W-:Y:S04]  /*bab30*/  STL.64 [R1+0x4a30], R24 ;  /* 0x004a301801007387 */ /* 0x0081e80000100a00 */
[----:B0-----:R-:W3:Y:S04]  /*bab40*/  LDL.LU R24, [R1+0x800] ;  /* 0x0008000001187983 */ /* 0x001ee80000300800 */
[----:B------:R-:W3:Y:S04]  /*bab50*/  LDL.LU R25, [R1+0x804] ;  /* 0x0008040001197983 */ /* 0x000ee80000300800 */
[----:B------:R-:W4:Y:S04]  /*bab60*/  LDL.LU R26, [R1+0x808] ;  /* 0x00080800011a7983 */ /* 0x000f280000300800 */
[----:B------:R-:W4:Y:S01]  /*bab70*/  LDL.LU R27, [R1+0x80c] ;  /* 0x00080c00011b7983 */ /* 0x000f220000300800 */
[----:B------:R-:W-:-:S02]  /*bab80*/  IMAD.MOV.U32 R7, RZ, RZ, R2 ;  /* 0x000000ffff077224 */ /* 0x000fc400078e0002 */
[----:B------:R-:W-:Y:S01]  /*bab90*/  IMAD.MOV.U32 R6, RZ, RZ, R3 ;  /* 0x000000ffff067224 */ /* 0x000fe200078e0003 */
[----:B----4-:R-:W-:Y:S04]  /*baba0*/  STL.64 [R1+0x4a48], R26 ;  /* 0x004a481a01007387 */ /* 0x010fe80000100a00 */
[----:B---3--:R-:W-:Y:S04]  /*babb0*/  STL.64 [R1+0x4a40], R24 ;  /* 0x004a401801007387 */ /* 0x008fe80000100a00 */
[----:B------:R-:W3:Y:S04]  /*babc0*/  LDL.LU R14, [R1+0xe38] ;  /* 0x000e3800010e7983 */ /* 0x000ee80000300800 */
[----:B------:R-:W3:Y:S04]  /*babd0*/  LDL.LU R15, [R1+0xe3c] ;  /* 0x000e3c00010f7983 */ /* 0x000ee80000300800 */
[----:B------:R-:W4:Y:S04]  /*babe0*/  LDL.LU R2, [R1+0xe28] ;  /* 0x000e280001027983 */ /* 0x000f280000300800 */
[----:B------:R-:W4:Y:S04]  /*babf0*/  LDL.LU R3, [R1+0xe2c] ;  /* 0x000e2c0001037983 */ /* 0x000f280000300800 */
[----:B------:R-:W2:Y:S04]  /*bac00*/  LDL.LU R12, [R1+0xe18] ;  /* 0x000e1800010c7983 */ /* 0x000ea80000300800 */
[----:B------:R-:W2:Y:S04]  /*bac10*/  LDL.LU R13, [R1+0xe1c] ;  /* 0x000e1c00010d7983 */ /* 0x000ea80000300800 */
        /* <DEDUP_REMOVED lines=17> */
[----:B------:R-:W3:Y:S01]  /*bad30*/  LDL.LU R28, [R1+0xdf8] ;  /* 0x000df800011c7983 */ /* 0x000ee20000300800 */
[----:B------:R-:W-:-:S02]  /*bad40*/  F2FP.F16.E5M2.UNPACK_B R24, R5.H1 ;  /* 0x00000005ff18723e */ /* 0x000fc400030004ff */
[----:B------:R-:W-:Y:S01]  /*bad50*/  F2FP.F16.E5M2.UNPACK_B R25, R4.H1 ;  /* 0x00000004ff19723e */ /* 0x000fe200030004ff */
[----:B------:R-:W3:Y:S01]  /*bad60*/  LDL.LU R29, [R1+0xdfc] ;  /* 0x000dfc00011d7983 */ /* 0x000ee20000300800 */
[----:B--2---:R-:W-:Y:S03]  /*bad70*/  HMMA.16816.F32 R4, R16, R6, R12 ;  /* 0x000000061004723c */ /* 0x004fe6000000180c */
[----:B------:R-:W2:Y:S04]  /*bad80*/  LDL.LU.64 R14, [R1+0x4a78] ;  /* 0x004a7800010e7983 */ /* 0x000ea80000300a00 */
[----:B------:R-:W2:-:S15]  /*bad90*/  LDL.LU.64 R12, [R1+0x4a70] ;  /* 0x004a7000010c7983 */ /* 0x000e9e0000300a00 */
[----:B------:R-:W-:-:S01]  /*bada0*/  NOP ;  /* 0x0000000000007918 */ /* 0x000fc20000000000 */
[----:B------:R-:W-:Y:S04]  /*badb0*/  STL.64 [R1+0x820], R4 ;  /* 0x0008200401007387 */ /* 0x000fe80000100a00 */
[----:B------:R0:W-:Y:S04]  /*badc0*/  STL.64 [R1+0x828], R6 ;  /* 0x0008280601007387 */ /* 0x0001e80000100a00 */
[----:B0-----:R-:W4:Y:S04]  /*badd0*/  LDL.LU.64 R6, [R1+0x4a68] ;  /* 0x004a680001067983 */ /* 0x001f280000300a00 */
[----:B------:R-:W3:Y:S04]  /*bade0*/  LDL.LU R5, [R1+0x4a60] ;  /* 0x004a600001057983 */ /* 0x000ee80000300800 */
        /* <DEDUP_REMOVED lines=47> */
[----:B------:R-:W-:Y:S04]  /*bb0e0*/  STL [R1+0x50], R4 ;  /* 0x0000500401007387 */ /* 0x000fe80000100800 */
[----:B------:R3:W-:Y:S01]  /*bb0f0*/  STL [R1+0x54], R5 ;  /* 0x0000540501007387 */ /* 0x0007e20000100800 */
[----:B------:R-:W-:Y:S02]  /*bb100*/  F2FP.F16.E5M2.UNPACK_B R2, R2.H1 ;  /* 0x00000002ff02723e */ /* 0x000fe400030004ff */
[----:B------:R-:W-:-:S07]  /*bb110*/  F2FP.F16.E5M2.UNPACK_B R3, R3.H1 ;  /* 0x00000003ff03723e */ /* 0x000fce00030004ff */
[C---:B------:R-:W-:Y:S06]  /*bb120*/  HMMA.16816.F32 R8, R16.reuse, R2, R8 ;  /* 0x000000021008723c */ /* 0x040fec0000001808 */
[----:B---3--:R-:W-:Y:S01]  /*bb130*/  HMMA.16816.F32 R4, R16, R4, R24 ;  /* 0x000000041004723c */ /* 0x008fe20000001818 */
[----:B------:R-:W2:Y:S04]  /*bb140*/  LDL.LU.64 R26, [R1+0x4a08] ;  /* 0x004a0800011a7983 */ /* 0x000ea80000300a00 */
[----:B------:R-:W2:-:S15]  /*bb150*/  LDL.LU.64 R24, [R1+0x4a00] ;  /* 0x004a000001187983 */ /* 0x000e9e0000300a00 */
[----:B------:R-:W-:-:S03]  /*bb160*/  NOP ;  /* 0x0000000000007918 */ /* 0x000fc60000000000 */
[----:B------:R0:W-:Y:S04]  /*bb170*/  STL.64 [R1+0x8a0], R4 ;  /* 0x0008a00401007387 */ /* 0x0001e80000100a00 */
[----:B------:R-:W-:Y:S04]  /*bb180*/  STL.64 [R1+0x8a8], R6 ;  /* 0x0008a80601007387 */ /* 0x000fe80000100a00 */
[----:B------:R-:W-:Y:S04]  /*bb190*/  STL [R1+0x48], R2 ;  /* 0x0000480201007387 */ /* 0x000fe80000100800 */
[----:B------:R1:W-:Y:S01]  /*bb1a0*/  STL [R1+0x4c], R3 ;  /* 0x00004c0301007387 */ /* 0x0003e20000100800 */
[----:B0-----:R-:W-:-:S02]  /*bb1b0*/  F2FP.F16.E5M2.UNPACK_B R4, R12.H1 ;  /* 0x0000000cff04723e */ /* 0x001fc400030004ff */
[----:B------:R-:W-:-:S03]  /*bb1c0*/  F2FP.F16.E5M2.UNPACK_B R5, R13.H1 ;  /* 0x0000000dff05723e */ /* 0x000fc600030004ff */
[----:B------:R-:W-:Y:S04]  /*bb1d0*/  STL [R1+0x40], R4 ;  /* 0x0000400401007387 */ /* 0x000fe80000100800 */
[----:B------:R-:W-:Y:S04]  /*bb1e0*/  STL.64 [R1+0x8d0], R8 ;  /* 0x0008d00801007387 */ /* 0x000fe80000100a00 */
[----:B------:R2:W-:Y:S01]  /*bb1f0*/  STL.64 [R1+0x8d8], R10 ;  /* 0x0008d80a01007387 */ /* 0x0005e20000100a00 */
[----:B-1----:R-:W-:Y:S02]  /*bb200*/  F2FP.F16.E5M2.UNPACK_B R3, R22.H1 ;  /* 0x00000016ff03723e */ /* 0x002fe400030004ff */
[----:B------:R-:W-:Y:S01]  /*bb210*/  F2FP.F16.E5M2.UNPACK_B R2, R23.H1 ;  /* 0x00000017ff02723e */ /* 0x000fe200030004ff */
[----:B------:R0:W-:Y:S04]  /*bb220*/  STL [R1+0x44], R5 ;  /* 0x0000440501007387 */ /* 0x0001e80000100800 */
[----:B------:R-:W-:Y:S01]  /*bb230*/  STL [R1+0x38], R3 ;  /* 0x0000380301007387 */ /* 0x000fe20000100800 */
[----:B--2---:R-:W-:Y:S07]  /*bb240*/  HMMA.16816.F32 R8, R16, R4, R24 ;  /* 0x000000041008723c */ /* 0x004fee0000001818 */
[----:B0-----:R-:W-:-:S02]  /*bb250*/  F2FP.F16.E5M2.UNPACK_B R5, R28.H1 ;  /* 0x0000001cff05723e */ /* 0x001fc400030004ff */
[----:B------:R-:W-:-:S14]  /*bb260*/  F2FP.F16.E5M2.UNPACK_B R4, R29.H1 ;  /* 0x0000001dff04723e */ /* 0x000fdc00030004ff */
[----:B------:R-:W-:Y:S04]  /*bb270*/  STL.64 [R1+0x8e0], R8 ;  /* 0x0008e00801007387 */ /* 0x000fe80000100a00 */
[----:B------:R-:W-:Y:S04]  /*bb280*/  STL.64 [R1+0x8e8], R10 ;  /* 0x0008e80a01007387 */ /* 0x000fe80000100a00 */
[----:B------:R-:W-:Y:S04]  /*bb290*/  STL [R1+0x3c], R2 ;  /* 0x00003c0201007387 */ /* 0x000fe80000100800 */
[----:B------:R-:W-:Y:S04]  /*bb2a0*/  STL [R1+0x30], R5 ;  /* 0x0000300501007387 */ /* 0x000fe80000100800 */
[----:B------:R-:W2:Y:S04]  /*bb2b0*/  LDL.LU R12, [R1+0x730] ;  /* 0x00073000010c7983 */ /* 0x000ea80000300800 */
[----:B------:R-:W2:Y:S04]  /*bb2c0*/  LDL.LU R13, [R1+0x734] ;  /* 0x00073400010d7983 */ /* 0x000ea80000300800 */
[----:B------:R-:W-:Y:S04]  /*bb2d0*/  STL [R1+0x34], R4 ;  /* 0x0000340401007387 */ /* 0x000fe80000100800 */
        /* <DEDUP_REMOVED lines=16> */
[----:B---3--:R0:W-:Y:S04]  /*bb3e0*/  STL.64 [R1+0x4988], R14 ;  /* 0x0049880e01007387 */ /* 0x0081e80000100a00 */
[----:B0-----:R-:W3:Y:S04]  /*bb3f0*/  LDL.LU R14, [R1+0xdc8] ;  /* 0x000dc800010e7983 */ /* 0x001ee80000300800 */
[----:B------:R-:W3:Y:S04]  /*bb400*/  LDL.LU R15, [R1+0xdcc] ;  /* 0x000dcc00010f7983 */ /* 0x000ee80000300800 */
[----:B--2---:R0:W-:Y:S04]  /*bb410*/  STL.64 [R1+0x4980], R12 ;  /* 0x0049800c01007387 */ /* 0x0041e80000100a00 */
[----:B---3--:R1:W-:Y:S04]  /*bb420*/  STL.64 [R1+0x49c0], R14 ;  /* 0x0049c00e01007387 */ /* 0x0083e80000100a00 */
[----:B0-----:R-:W2:Y:S04]  /*bb430*/  LDL.LU R12, [R1+0x780] ;  /* 0x00078000010c7983 */ /* 0x001ea80000300800 */
[----:B------:R-:W2:Y:S04]  /*bb440*/  LDL.LU R13, [R1+0x784] ;  /* 0x00078400010d7983 */ /* 0x000ea80000300800 */
[----:B-1----:R-:W3:Y:S04]  /*bb450*/  LDL.LU R14, [R1+0x788] ;  /* 0x00078800010e7983 */ /* 0x002ee80000300800 */
[----:B------:R-:W3:Y:S04]  /*bb460*/  LDL.LU R15, [R1+0x78c] ;  /* 0x00078c00010f7983 */ /* 0x000ee80000300800 */
        /* <DEDUP_REMOVED lines=9> */
[----:B------:R-:W2:Y:S04]  /*bb500*/  LDL.LU R5, [R1+0xdac] ;  /* 0x000dac0001057983 */ /* 0x000ea80000300800 */
[----:B----4-:R-:W-:Y:S04]  /*bb510*/  STL.64 [R1+0x49a8], R6 ;  /* 0x0049a80601007387 */ /* 0x010fe80000100a00 */
[----:B--2---:R0:W-:Y:S04]  /*bb520*/  STL.64 [R1+0x49a0], R4 ;  /* 0x0049a00401007387 */ /* 0x0041e80000100a00 */
[----:B0-----:R-:W2:Y:S04]  /*bb530*/  LDL.LU R4, [R1+0xdd8] ;  /* 0x000dd80001047983 */ /* 0x001ea80000300800 */
[----:B------:R-:W2:Y:S01]  /*bb540*/  LDL.LU R5, [R1+0xddc] ;  /* 0x000ddc0001057983 */ /* 0x000ea20000300800 */
[----:B------:R-:W-:-:S02]  /*bb550*/  IMAD.MOV.U32 R15, RZ, RZ, R2 ;  /* 0x000000ffff0f7224 */ /* 0x000fc400078e0002 */
[----:B------:R-:W-:Y:S01]  /*bb560*/  IMAD.MOV.U32 R14, RZ, RZ, R3 ;  /* 0x000000ffff0e7224 */ /* 0x000fe200078e0003 */
[----:B--2---:R0:W-:Y:S04]  /*bb570*/  STL.64 [R1+0x49f8], R4 ;  /* 0x0049f80401007387 */ /* 0x0041e80000100a00 */
        /* <DEDUP_REMOVED lines=20> */
[----:B------:R-:W-:Y:S03]  /*bb6c0*/  HMMA.16816.F32 R12, R16, R14, R4 ;  /* 0x0000000e100c723c */ /* 0x000fe60000001804 */
        /* <DEDUP_REMOVED lines=18> */
[----:B------:R-:W4:Y:S04]  /*bb7f0*/  LDL.LU.64 R4, [R1+0x49f8] ;  /* 0x0049f80001047983 */ /* 0x000f280000300a00 */
[----:B------:R-:W-:Y:S04]  /*bb800*/  STL.64 [R1+0x910], R12 ;  /* 0x0009100c01007387 */ /* 0x000fe80000100a00 */
[----:B------:R0:W-:Y:S04]  /*bb810*/  STL.64 [R1+0x918], R14 ;  /* 0x0009180e01007387 */ /* 0x0001e80000100a00 */
[----:B0-----:R-:W2:Y:S04]  /*bb820*/  LDL.LU.64 R14, [R1+0x49f0] ;  /* 0x0049f000010e7983 */ /* 0x001ea80000300a00 */
[----:B------:R-:W3:Y:S02]  /*bb830*/  LDL.LU.64 R12, [R1+0x49e8] ;  /* 0x0049e800010c7983 */ /* 0x000ee40000300a00 */
[----:B---3--:R-:W-:-:S02]  /*bb840*/  F2FP.F16.E5M2.UNPACK_B R6, R12.H1 ;  /* 0x0000000cff06723e */ /* 0x008fc400030004ff */
[----:B------:R-:W-:Y:S02]  /*bb850*/  F2FP.F16.E5M2.UNPACK_B R7, R13.H1 ;  /* 0x0000000dff07723e */ /* 0x000fe400030004ff */
        /* <DEDUP_REMOVED lines=9> */
[----:B------:R-:W-:Y:S01]  /*bb8f0*/  STL [R1+0x2c], R7 ;  /* 0x00002c0701007387 */ /* 0x000fe20000100800 */
[----:B----4-:R-:W-:-:S02]  /*bb900*/  F2FP.F16.E5M2.UNPACK_B R4, R4.H1 ;  /* 0x00000004ff04723e */ /* 0x010fc400030004ff */
[----:B------:R-:W-:Y:S01]  /*bb910*/  F2FP.F16.E5M2.UNPACK_B R5, R5.H1 ;  /* 0x00000005ff05723e */ /* 0x000fe200030004ff */
        /* <DEDUP_REMOVED lines=38> */
[----:B------:R-:W-:-:S03]  /*bbb80*/  F2FP.F16.E5M2.UNPACK_B R5, R5.H1 ;  /* 0x00000005ff05723e */ /* 0x000fc600030004ff */
[----:B------:R-:W-:Y:S04]  /*bbb90*/  STL [R1+0x8], R4 ;  /* 0x0000080401007387 */ /* 0x000fe80000100800 */
[----:B------:R3:W-:Y:S02]  /*bbba0*/  STL [R1+0xc], R5 ;  /* 0x00000c0501007387 */ /* 0x0007e40000100800 */
[----:B---3--:R-:W-:Y:S02]  /*bbbb0*/  HMMA.16816.F32 R4, R16, R4, R12 ;  /* 0x000000041004723c */ /* 0x008fe4000000180c */
[----:B------:R-:W3:Y:S04]  /*bbbc0*/  LDL.LU.64 R14, [R1+0x4968] ;  /* 0x00496800010e7983 */ /* 0x000ee80000300a00 */
[----:B------:R-:W3:Y:S01]  /*bbbd0*/  LDL.LU.64 R12, [R1+0x4960] ;  /* 0x00496000010c7983 */ /* 0x000ee20000300a00 */
[----:B------:R-:W-:-:S02]  /*bbbe0*/  F2FP.F16.E5M2.UNPACK_B R2, R2.H1 ;  /* 0x00000002ff02723e */ /* 0x000fc400030004ff */
[----:B------:R-:W-:-:S03]  /*bbbf0*/  F2FP.F16.E5M2.UNPACK_B R3, R3.H1 ;  /* 0x00000003ff03723e */ /* 0x000fc600030004ff */
[----:B------:R-:W-:Y:S11]  /*bbc00*/  STL [R1], R2 ;  /* 0x0000000201007387 */ /* 0x000ff60000100800 */
[----:B------:R-:W-:Y:S04]  /*bbc10*/  STL.64 [R1+0x740], R4 ;  /* 0x0007400401007387 */ /* 0x000fe80000100a00 */
[----:B------:R3:W-:Y:S01]  /*bbc20*/  STL.64 [R1+0x748], R6 ;  /* 0x0007480601007387 */ /* 0x0007e20000100a00 */
[----:B------:R-:W-:-:S02]  /*bbc30*/  F2FP.F16.E5M2.UNPACK_B R28, R28.H1 ;  /* 0x0000001cff1c723e */ /* 0x000fc400030004ff */
[----:B------:R-:W-:Y:S01]  /*bbc40*/  F2FP.F16.E5M2.UNPACK_B R29, R29.H1 ;  /* 0x0000001dff1d723e */ /* 0x000fe200030004ff */
[----:B------:R-:W-:Y:S01]  /*bbc50*/  STL [R1+0x4], R3 ;  /* 0x0000040301007387 */ /* 0x000fe20000100800 */
[----:B------:R-:W-:Y:S02]  /*bbc60*/  F2FP.F16.E5M2.UNPACK_B R26, R26.H1 ;  /* 0x0000001aff1a723e */ /* 0x000fe400030004ff */
[----:B------:R-:W-:Y:S01]  /*bbc70*/  F2FP.F16.E5M2.UNPACK_B R27, R27.H1 ;  /* 0x0000001bff1b723e */ /* 0x000fe200030004ff */
[----:B---3--:R-:W-:-:S15]  /*bbc80*/  HMMA.16816.F32 R4, R16, R2, R12 ;  /* 0x000000021004723c */ /* 0x008fde000000180c */
[----:B------:R-:W-:-:S08]  /*bbc90*/  NOP ;  /* 0x0000000000007918 */ /* 0x000fd00000000000 */
[----:B------:R-:W-:Y:S04]  /*bbca0*/  STL.64 [R1+0xc40], R4 ;  /* 0x000c400401007387 */ /* 0x000fe80000100a00 */
[----:B------:R2:W-:Y:S02]  /*bbcb0*/  STL.64 [R1+0xc48], R6 ;  /* 0x000c480601007387 */ /* 0x0005e40000100a00 */
[----:B--2---:R-:W-:-:S15]  /*bbcc0*/  HMMA.16816.F32 R4, R16, R28, R8 ;  /* 0x0000001c1004723c */ /* 0x004fde0000001808 */
[----:B------:R-:W-:-:S08]  /*bbcd0*/  NOP ;  /* 0x0000000000007918 */ /* 0x000fd00000000000 */
[----:B------:R-:W-:Y:S04]  /*bbce0*/  STL.64 [R1+0xc30], R4 ;  /* 0x000c300401007387 */ /* 0x000fe80000100a00 */
[----:B------:R0:W-:Y:S04]  /*bbcf0*/  STL.64 [R1+0xc38], R6 ;  /* 0x000c380601007387 */ /* 0x0001e80000100a00 */
[----:B------:R-:W2:Y:S04]  /*bbd00*/  LDL.LU R15, [R1+0x3f70] ;  /* 0x003f7000010f7983 */ /* 0x000ea80000300800 */
[----:B------:R-:W3:Y:S04]  /*bbd10*/  LDL.LU R8, [R1+0xd18] ;  /* 0x000d180001087983 */ /* 0x000ee80000300800 */
[----:B------:R-:W3:Y:S01]  /*bbd20*/  LDL.LU R9, [R1+0xd1c] ;  /* 0x000d1c0001097983 */ /* 0x000ee20000300800 */
[----:B0-----:R-:W-:Y:S03]  /*bbd30*/  HMMA.16816.F32 R4, R16, R26, R20 ;  /* 0x0000001a1004723c */ /* 0x001fe60000001814 */
[----:B------:R-:W4:Y:S04]  /*bbd40*/  LDL.LU R22, [R1+0xd58] ;  /* 0x000d580001167983 */ /* 0x000f280000300800 */
[----:B------:R-:W4:-:S15]  /*bbd50*/  LDL.LU R23, [R1+0xd5c] ;  /* 0x000d5c0001177983 */ /* 0x000f1e0000300800 */
[----:B------:R-:W-:-:S01]  /*bbd60*/  NOP ;  /* 0x0000000000007918 */ /* 0x000fc20000000000 */
[----:B------:R-:W-:Y:S04]  /*bbd70*/  STL.64 [R1+0xc20], R4 ;  /* 0x000c200401007387 */ /* 0x000fe80000100a00 */
[----:B------:R-:W-:Y:S04]  /*bbd80*/  STL.64 [R1+0xc28], R6 ;  /* 0x000c280601007387 */ /* 0x000fe80000100a00 */
[----:B------:R-:W4:Y:S04]  /*bbd90*/  LDL.LU R2, [R1+0xd48] ;  /* 0x000d480001027983 */ /* 0x000f280000300800 */
[----:B------:R-:W4:Y:S04]  /*bbda0*/  LDL.LU R3, [R1+0xd4c] ;  /* 0x000d4c0001037983 */ /* 0x000f280000300800 */
[----:B------:R-:W3:Y:S04]  /*bbdb0*/  LDL.LU R12, [R1+0x3f58] ;  /* 0x003f5800010c7983 */ /* 0x000ee80000300800 */
[----:B------:R-:W3:Y:S04]  /*bbdc0*/  LDL.LU R13, [R1+0x3f60] ;  /* 0x003f6000010d7983 */ /* 0x000ee80000300800 */
        /* <DEDUP_REMOVED lines=13> */
[----:B------:R-:W-:-:S02]  /*bbea0*/  F2FP.F16.E5M2.UNPACK_B R24, R24.H1 ;  /* 0x00000018ff18723e */ /* 0x000fc400030004ff */
[----:B------:R-:W-:Y:S01]  /*bbeb0*/  F2FP.F16.E5M2.UNPACK_B R25, R25.H1 ;  /* 0x00000019ff19723e */ /* 0x000fe200030004ff */
        /* <DEDUP_REMOVED lines=11> */
[----:B------:R-:W4:Y:S01]  /*bbf70*/  LDL.LU R11, [R1+0xe7c] ;  /* 0x000e7c00010b7983 */ /* 0x000f220000300800 */
[----:B--2---:R-:W-:Y:S03]  /*bbf80*/  HMMA.16816.F32 R12, R16, R24, R12 ;  /* 0x00000018100c723c */ /* 0x004fe6000000180c */
[----:B----4-:R-:W-:Y:S04]  /*bbf90*/  STL.64 [R1+0x4928], R10 ;  /* 0x0049280a01007387 */ /* 0x010fe80000100a00 */
[----:B------:R0:W-:Y:S04]  /*bbfa0*/  STL.64 [R1+0x4920], R8 ;  /* 0x0049200801007387 */ /* 0x0001e80000100a00 */
[----:B0-----:R-:W2:Y:S04]  /*bbfb0*/  LDL.LU R8, [R1+0x6d0] ;  /* 0x0006d00001087983 */ /* 0x001ea80000300800 */
[----:B------:R-:W2:Y:S04]  /*bbfc0*/  LDL.LU R9, [R1+0x6d4] ;  /* 0x0006d40001097983 */ /* 0x000ea80000300800 */
[----:B------:R-:W2:Y:S04]  /*bbfd0*/  LDL.LU R10, [R1+0x6d8] ;  /* 0x0006d800010a7983 */ /* 0x000ea80000300800 */
[----:B------:R-:W2:Y:S04]  /*bbfe0*/  LDL.LU R11, [R1+0x6dc] ;  /* 0x0006dc00010b7983 */ /* 0x000ea80000300800 */
[----:B------:R-:W-:Y:S04]  /*bbff0*/  STL.64 [R1+0xc10], R12 ;  /* 0x000c100c01007387 */ /* 0x000fe80000100a00 */
[----:B------:R0:W-:Y:S04]  /*bc000*/  STL.64 [R1+0xc18], R14 ;  /* 0x000c180e01007387 */ /* 0x0001e80000100a00 */
[----:B0-----:R-:W4:Y:S04]  /*bc010*/  LDL.LU.64 R14, [R1+0x4958] ;  /* 0x00495800010e7983 */ /* 0x001f280000300a00 */
[----:B------:R-:W4:Y:S01]  /*bc020*/  LDL.LU.64 R12, [R1+0x4950] ;  /* 0x00495000010c7983 */ /* 0x000f220000300a00 */
[----:B------:R-:W-:-:S02]  /*bc030*/  F2FP.F16.E5M2.UNPACK_B R22, R22.H1 ;  /* 0x00000016ff16723e */ /* 0x000fc400030004ff */
[----:B------:R-:W-:Y:S01]  /*bc040*/  F2FP.F16.E5M2.UNPACK_B R23, R23.H1 ;  /* 0x00000017ff17723e */ /* 0x000fe200030004ff */
[----:B------:R0:W-:Y:S04]  /*bc050*/  STL.64 [R1+0x4718], R26 ;  /* 0x0047181a01007387 */ /* 0x0001e80000100a00 */
[----:B0-----:R-:W2:Y:S04]  /*bc060*/  LDL.LU R26, [R1+0x3f6c] ;  /* 0x003f6c00011a7983 */ /* 0x001ea80000300800 */
[----:B------:R-:W2:Y:S04]  /*bc070*/  LDL.LU R27, [R1+0x3f74] ;  /* 0x003f7400011b7983 */ /* 0x000ea80000300800 */
[----:B------:R0:W-:Y:S04]  /*bc080*/  STL.64 [R1+0x4710], R24 ;  /* 0x0047101801007387 */ /* 0x0001e80000100a00 */
[----:B0-----:R-:W2:Y:S04]  /*bc090*/  LDL.LU R24, [R1+0x3f5c] ;  /* 0x003f5c0001187983 */ /* 0x001ea80000300800 */
[----:B------:R-:W2:Y:S01]  /*bc0a0*/  LDL.LU R25, [R1+0x3f64] ;  /* 0x003f640001197983 */ /* 0x000ea20000300800 */
[----:B----4-:R-:W-:-:S15]  /*bc0b0*/  HMMA.16816.F32 R12, R16, R22, R12 ;  /* 0x00000016100c723c */ /* 0x010fde000000180c */
[----:B------:R-:W-:-:S08]  /*bc0c0*/  NOP ;  /* 0x0000000000007918 */ /* 0x000fd00000000000 */
[----:B------:R-:W-:Y:S04]  /*bc0d0*/  STL.64 [R1+0xc00], R12 ;  /* 0x000c000c01007387 */ /* 0x000fe80000100a00 */
[----:B------:R0:W-:Y:S04]  /*bc0e0*/  STL.64 [R1+0xc08], R14 ;  /* 0x000c080e01007387 */ /* 0x0001e80000100a00 */
[----:B0-----:R-:W4:Y:S04]  /*bc0f0*/  LDL.LU.64 R14, [R1+0x4948] ;  /* 0x00494800010e7983 */ /* 0x001f280000300a00 */
[----:B------:R-:W4:Y:S04]  /*bc100*/  LDL.LU.64 R12, [R1+0x4940] ;  /* 0x00494000010c7983 */ /* 0x000f280000300a00 */
[----:B------:R-:W2:Y:S04]  /*bc110*/  LDL.LU R20, [R1+0xe68] ;  /* 0x000e680001147983 */ /* 0x000ea80000300800 */
[----:B------:R-:W2:Y:S01]  /*bc120*/  LDL.LU R21, [R1+0xe6c] ;  /* 0x000e6c0001157983 */ /* 0x000ea20000300800 */
[----:B------:R-:W-:-:S02]  /*bc130*/  F2FP.F16.E5M2.UNPACK_B R2, R2.H1 ;  /* 0x00000002ff02723e */ /* 0x000fc400030004ff */
[----:B------:R-:W-:Y:S01]  /*bc140*/  F2FP.F16.E5M2.UNPACK_B R3, R3.H1 ;  /* 0x00000003ff03723e */ /* 0x000fe200030004ff */
[----:B------:R-:W-:Y:S01]  /*bc150*/  STL.64 [R1+0x4910], R22 ;  /* 0x0049101601007387 */ /* 0x000fe20000100a00 */
[----:B---3--:R-:W-:Y:S02]  /*bc160*/  F2FP.F16.E5M2.UNPACK_B R4, R4.H1 ;  /* 0x00000004ff04723e */ /* 0x008fe400030004ff */
[----:B------:R-:W-:-:S03]  /*bc170*/  F2FP.F16.E5M2.UNPACK_B R5, R5.H1 ;  /* 0x00000005ff05723e */ /* 0x000fc600030004ff */
[----:B----4-:R-:W-:Y:S01]  /*bc180*/  HMMA.16816.F32 R12, R16, R2, R12 ;  /* 0x00000002100c723c */ /* 0x010fe2000000180c */
[----:B--2---:R0:W-:Y:S04]  /*bc190*/  STL.64 [R1+0x4908], R20 ;  /* 0x0049081401007387 */ /* 0x0041e80000100a00 */
[----:B0-----:R-:W2:Y:S04]  /*bc1a0*/  LDL.LU R20, [R1+0x8c0] ;  /* 0x0008c00001147983 */ /* 0x001ea80000300800 */
[----:B------:R-:W2:Y:S04]  /*bc1b0*/  LDL.LU R21, [R1+0x8c4] ;  /* 0x0008c40001157983 */ /* 0x000ea80000300800 */
[----:B------:R-:W2:Y:S04]  /*bc1c0*/  LDL.LU R22, [R1+0x8c8] ;  /* 0x0008c80001167983 */ /* 0x000ea80000300800 */
[----:B------:R-:W2:Y:S06]  /*bc1d0*/  LDL.LU R23, [R1+0x8cc] ;  /* 0x0008cc0001177983 */ /* 0x000eac0000300800 */
[----:B------:R-:W-:Y:S04]  /*bc1e0*/  STL.64 [R1+0xbf0], R12 ;  /* 0x000bf00c01007387 */ /* 0x000fe80000100a00 */
[----:B------:R0:W-:Y:S04]  /*bc1f0*/  STL.64 [R1+0xbf8], R14 ;  /* 0x000bf80e01007387 */ /* 0x0001e80000100a00 */
[----:B0-----:R-:W3:Y:S04]  /*bc200*/  LDL.LU.64 R14, [R1+0x4938] ;  /* 0x00493800010e7983 */ /* 0x001ee80000300a00 */
[----:B------:R-:W4:Y:S01]  /*bc210*/  LDL.LU.64 R12, [R1+0x4930] ;  /* 0x00493000010c7983 */ /* 0x000f220000300a00 */
[----:B------:R-:W-:-:S02]  /*bc220*/  F2FP.F16.E5M2.UNPACK_B R6, R6.H1 ;  /* 0x00000006ff06723e */ /* 0x000fc400030004ff */
[----:B------:R-:W-:Y:S01]  /*bc230*/  F2FP.F16.E5M2.UNPACK_B R7, R7.H1 ;  /* 0x00000007ff07723e */ /* 0x000fe200030004ff */
[----:B------:R-:W-:-:S15]  /*bc240*/  HMMA.16816.F32 R8, R16, R4, R8 ;  /* 0x000000041008723c */ /* 0x000fde0000001808 */
[----:B------:R-:W-:-:S08]  /*bc250*/  NOP ;  /* 0x0000000000007918 */ /* 0x000fd00000000000 */
[----:B------:R-:W-:Y:S04]  /*bc260*/  STL.64 [R1+0xcc0], R8 ;  /* 0x000cc00801007387 */ /* 0x000fe80000100a00 */
[----:B------:R0:W-:Y:S04]  /*bc270*/  STL.64 [R1+0xcc8], R10 ;  /* 0x000cc80a01007387 */ /* 0x0001e80000100a00 */
[----:B0-----:R-:W4:Y:S04]  /*bc280*/  LDL.LU.64 R10, [R1+0x4928] ;  /* 0x00492800010a7983 */ /* 0x001f280000300a00 */
[----:B------:R-:W4:Y:S01]  /*bc290*/  LDL.LU.64 R8, [R1+0x4920] ;  /* 0x0049200001087983 */ /* 0x000f220000300a00 */
[----:B--2---:R-:W-:Y:S01]  /*bc2a0*/  HMMA.16816.F32 R20, R16, R6, R20 ;  /* 0x000000061014723c */ /* 0x004fe20000001814 */
[----:B---3--:R-:W-:-:S02]  /*bc2b0*/  IMAD R14, R14, 0x100, R26 ;  /* 0x000001000e0e7824 */ /* 0x008fc400078e021a */
[----:B------:R-:W-:Y:S02]  /*bc2c0*/  IMAD.MOV.U32 R26, RZ, RZ, R0 ;  /* 0x000000ffff1a7224 */ /* 0x000fe400078e0000 */
[----:B------:R-:W-:Y:S01]  /*bc2d0*/  IMAD R15, R15, 0x100, R27 ;  /* 0x000001000f0f7824 */ /* 0x000fe200078e021b */
[----:B------:R-:W2:Y:S04]  /*bc2e0*/  LDL.LU R0, [R1+0x4918] ;  /* 0x0049180001007983 */ /* 0x000ea80000300800 */
[----:B------:R-:W3:-:S13]  /*bc2f0*/  LDL R27, [R1+0x5c] ;  /* 0x00005c00011b7983 */ /* 0x000eda0000100800 */
[----:B------:R-:W-:Y:S04]  /*bc300*/  STL.64 [R1+0xcd0], R20 ;  /* 0x000cd01401007387 */ /* 0x000fe80000100a00 */
[----:B------:R0:W-:Y:S01]  /*bc310*/  STL.64 [R1+0xcd8], R22 ;  /* 0x000cd81601007387 */ /* 0x0001e20000100a00 */
[----:B----4-:R-:W-:-:S03]  /*bc320*/  IMAD R12, R12, 0x100, R24 ;  /* 0x000001000c0c7824 */ /* 0x010fc600078e0218 */
[----:B0-----:R-:W4:Y:S04]  /*bc330*/  LDL.LU.64 R22, [R1+0x4910] ;  /* 0x0049100001167983 */ /* 0x001f280000300a00 */
[----:B------:R-:W4:Y:S04]  /*bc340*/  LDL.LU.64 R20, [R1+0x4908] ;  /* 0x0049080001147983 */ /* 0x000f280000300a00 */
[----:B------:R-:W4:Y:S01]  /*bc350*/  LDL R24, [R1+0x60] ;  /* 0x0000600001187983 */ /* 0x000f220000100800 */
[----:B------:R-:W-:Y:S02]  /*bc360*/  IMAD R13, R13, 0x100, R25 ;  /* 0x000001000d0d7824 */ /* 0x000fe400078e0219 */
[----:B--2---:R-:W-:-:S02]  /*bc370*/  IMAD.MOV.U32 R25, RZ, RZ, R0 ;  /* 0x000000ffff197224 */ /* 0x004fc400078e0000 */
[----:B------:R-:W2:Y:S04]  /*bc380*/  LDL.LU R0, [R1+0x4900] ;  /* 0x0049000001007983 */ /* 0x000ea80000300800 */
[----:B---3--:R-:W-:Y:S04]  /*bc390*/  STL.64 [R1+0x4820], R26 ;  /* 0x0048201a01007387 */ /* 0x008fe80000100a00 */
[----:B----4-:R-:W-:Y:S04]  /*bc3a0*/  STL.64 [R1+0x4818], R24 ;  /* 0x0048181801007387 */ /* 0x010fe80000100a00 */
[----:B------:R-:W-:Y:S04]  /*bc3b0*/  STL.64 [R1+0x46d8], R6 ;  /* 0x0046d80601007387 */ /* 0x000fe80000100a00 */
[----:B------:R0:W-:Y:S04]  /*bc3c0*/  STL.64 [R1+0x46d0], R4 ;  /* 0x0046d00401007387 */ /* 0x0001e80000100a00 */
[----:B0-----:R-:W3:Y:S04]  /*bc3d0*/  LDL.LU R4, [R1+0x620] ;  /* 0x0006200001047983 */ /* 0x001ee80000300800 */
[----:B------:R-:W3:Y:S04]  /*bc3e0*/  LDL.LU R5, [R1+0x624] ;  /* 0x0006240001057983 */ /* 0x000ee80000300800 */
[----:B------:R-:W4:Y:S04]  /*bc3f0*/  LDL.LU R6, [R1+0x628] ;  /* 0x0006280001067983 */ /* 0x000f280000300800 */
[----:B------:R-:W4:Y:S01]  /*bc400*/  LDL.LU R7, [R1+0x62c] ;  /* 0x00062c0001077983 */ /* 0x000f220000300800 */
[----:B------:R-:W-:-:S02]  /*bc410*/  F2FP.F16.E5M2.UNPACK_B R20, R20.H1 ;  /* 0x00000014ff14723e */ /* 0x000fc400030004ff */
[----:B------:R-:W-:Y:S01]  /*bc420*/  F2FP.F16.E5M2.UNPACK_B R21, R21.H1 ;  /* 0x00000015ff15723e */ /* 0x000fe200030004ff */
[----:B----4-:R0:W-:Y:S04]  /*bc430*/  STL.64 [R1+0x4830], R6 ;  /* 0x0048300601007387 */ /* 0x0101e80000100a00 */
[----:B---3--:R1:W-:Y:S04]  /*bc440*/  STL.64 [R1+0x4828], R4 ;  /* 0x0048280401007387 */ /* 0x0083e80000100a00 */
[----:B------:R-:W-:Y:S04]  /*bc450*/  STL.64 [R1+0x48e8], R22 ;  /* 0x0048e81601007387 */ /* 0x000fe80000100a00 */
[----:B------:R-:W-:Y:S04]  /*bc460*/  STL.64 [R1+0x48e0], R20 ;  /* 0x0048e01401007387 */ /* 0x000fe80000100a00 */
[----:B0-----:R-:W3:Y:S04]  /*bc470*/  LDL R6, [R1+0x78] ;  /* 0x0000780001067983 */ /* 0x001ee80000100800 */
[----:B------:R-:W3:Y:S04]  /*bc480*/  LDL R7, [R1+0x7c] ;  /* 0x00007c0001077983 */ /* 0x000ee80000100800 */
[----:B---3--:R-:W-:Y:S04]  /*bc490*/  STL.64 [R1+0x4848], R6 ;  /* 0x0048480601007387 */ /* 0x008fe80000100a00 */
[----:B------:R-:W3:Y:S04]  /*bc4a0*/  LDL.LU R24, [R1+0x650] ;  /* 0x0006500001187983 */ /* 0x000ee80000300800 */
[----:B------:R-:W3:Y:S04]  /*bc4b0*/  LDL.LU R25, [R1+0x654] ;  /* 0x0006540001197983 */ /* 0x000ee80000300800 */
[----:B------:R-:W4:Y:S04]  /*bc4c0*/  LDL.LU R26, [R1+0x658] ;  /* 0x00065800011a7983 */ /* 0x000f280000300800 */
[----:B------:R-:W4:Y:S04]  /*bc4d0*/  LDL.LU R27, [R1+0x65c] ;  /* 0x00065c00011b7983 */ /* 0x000f280000300800 */
[----:B-1----:R-:W2:Y:S04]  /*bc4e0*/  LDL R4, [R1+0x80] ;  /* 0x0000800001047983 */ /* 0x002ea80000100800 */
[----:B------:R-:W2:Y:S04]  /*bc4f0*/  LDL R5, [R1+0x84] ;  /* 0x0000840001057983 */ /* 0x000ea80000100800 */
[----:B--2---:R-:W-:Y:S04]  /*bc500*/  STL.64 [R1+0x4860], R4 ;  /* 0x0048600401007387 */ /* 0x004fe80000100a00 */
[----:B----4-:R-:W-:Y:S04]  /*bc510*/  STL.64 [R1+0x4840], R26 ;  /* 0x0048401a01007387 */ /* 0x010fe80000100a00 */
        /* <DEDUP_REMOVED lines=46> */
[----:B------:R0:W-:Y:S04]  /*bc800*/  STL.64 [R1+0x48c0], R4 ;  /* 0x0048c00401007387 */ /* 0x0001e80000100a00 */
[----:B--2---:R1:W-:Y:S04]  /*bc810*/  STL.64 [R1+0x48d8], R6 ;  /* 0x0048d80601007387 */ /* 0x0043e80000100a00 */
[----:B0-----:R-:W2:Y:S04]  /*bc820*/  LDL.LU R4, [R1+0x8b0] ;  /* 0x0008b00001047983 */ /* 0x001ea80000300800 */
[----:B------:R-:W2:Y:S04]  /*bc830*/  LDL.LU R5, [R1+0x8b4] ;  /* 0x0008b40001057983 */ /* 0x000ea80000300800 */
[----:B-1----:R-:W2:Y:S04]  /*bc840*/  LDL.LU R6, [R1+0x8b8] ;  /* 0x0008b80001067983 */ /* 0x002ea80000300800 */
[----:B------:R-:W2:Y:S04]  /*bc850*/  LDL.LU R7, [R1+0x8bc] ;  /* 0x0008bc0001077983 */ /* 0x000ea80000300800 */
[----:B------:R-:W-:Y:S04]  /*bc860*/  STL.64 [R1+0x48a0], R26 ;  /* 0x0048a01a01007387 */ /* 0x000fe80000100a00 */
[----:B------:R0:W-:Y:S04]  /*bc870*/  STL.64 [R1+0x4898], R24 ;  /* 0x0048981801007387 */ /* 0x0001e80000100a00 */
[----:B0-----:R-:W4:Y:S04]  /*bc880*/  LDL.LU R24, [R1+0x6a0] ;  /* 0x0006a00001187983 */ /* 0x001f280000300800 */
[----:B------:R-:W4:Y:S04]  /*bc890*/  LDL.LU R25, [R1+0x6a4] ;  /* 0x0006a40001197983 */ /* 0x000f280000300800 */
[----:B------:R-:W3:Y:S04]  /*bc8a0*/  LDL.LU R26, [R1+0x6a8] ;  /* 0x0006a800011a7983 */ /* 0x000ee80000300800 */
[----:B------:R-:W3:Y:S01]  /*bc8b0*/  LDL.LU R27, [R1+0x6ac] ;  /* 0x0006ac00011b7983 */ /* 0x000ee20000300800 */
[----:B------:R-:W-:-:S02]  /*bc8c0*/  F2FP.F16.E5M2.UNPACK_B R8, R8.H1 ;  /* 0x00000008ff08723e */ /* 0x000fc400030004ff */
[----:B------:R-:W-:Y:S01]  /*bc8d0*/  F2FP.F16.E5M2.UNPACK_B R9, R9.H1 ;  /* 0x00000009ff09723e */ /* 0x000fe200030004ff */
[----:B---3--:R-:W-:Y:S04]  /*bc8e0*/  STL.64 [R1+0x48b8], R26 ;  /* 0x0048b81a01007387 */ /* 0x008fe80000100a00 */
[----:B----4-:R0:W-:Y:S04]  /*bc8f0*/  STL.64 [R1+0x48b0], R24 ;  /* 0x0048b01801007387 */ /* 0x0101e80000100a00 */
[----:B0-----:R-:W3:Y:S04]  /*bc900*/  LDL.LU R24, [R1+0x6b0] ;  /* 0x0006b00001187983 */ /* 0x001ee80000300800 */
[----:B------:R-:W3:Y:S04]  /*bc910*/  LDL.LU R25, [R1+0x6b4] ;  /* 0x0006b40001197983 */ /* 0x000ee80000300800 */
[----:B------:R-:W4:Y:S04]  /*bc920*/  LDL.LU R26, [R1+0x6b8] ;  /* 0x0006b800011a7983 */ /* 0x000f280000300800 */
[----:B------:R-:W4:Y:S01]  /*bc930*/  LDL.LU R27, [R1+0x6bc] ;  /* 0x0006bc00011b7983 */ /* 0x000f220000300800 */
[----:B------:R-:W-:Y:S03]  /*bc940*/  HMMA.16816.F32 R20, R16, R8, R20 ;  /* 0x000000081014723c */ /* 0x000fe60000001814 */
        /* <DEDUP_REMOVED lines=9> */
[----:B------:R-:W4:Y:S01]  /*bc9e0*/  LDL.LU.64 R20, [R1+0x48f0] ;  /* 0x0048f00001147983 */ /* 0x000f220000300a00 */
[----:B------:R-:W-:-:S02]  /*bc9f0*/  F2FP.F16.E5M2.UNPACK_B R10, R10.H1 ;  /* 0x0000000aff0a723e */ /* 0x000fc400030004ff */
[----:B------:R-:W-:Y:S01]  /*bca00*/  F2FP.F16.E5M2.UNPACK_B R11, R11.H1 ;  /* 0x0000000bff0b723e */ /* 0x000fe200030004ff */
[----:B------:R-:W-:Y:S04]  /*bca10*/  STL [R1+0x46cc], R8 ;  /* 0x0046cc0801007387 */ /* 0x000fe80000100800 */
[----:B------:R-:W-:Y:S02]  /*bca20*/  STL [R1+0x46c8], R9 ;  /* 0x0046c80901007387 */ /* 0x000fe40000100800 */
[----:B----4-:R-:W-:-:S15]  /*bca30*/  HMMA.16816.F32 R20, R16, R10, R20 ;  /* 0x0000000a1014723c */ /* 0x010fde0000001814 */
[----:B------:R-:W-:-:S08]  /*bca40*/  NOP ;  /* 0x0000000000007918 */ /* 0x000fd00000000000 */
[----:B------:R-:W-:Y:S04]  /*bca50*/  STL.64 [R1+0xc70], R20 ;  /* 0x000c701401007387 */ /* 0x000fe80000100a00 */
[----:B------:R0:W-:Y:S04]  /*bca60*/  STL.64 [R1+0xc78], R22 ;  /* 0x000c781601007387 */ /* 0x0001e80000100a00 */
[----:B0-----:R-:W4:Y:S04]  /*bca70*/  LDL.LU.64 R22, [R1+0x48e8] ;  /* 0x0048e80001167983 */ /* 0x001f280000300a00 */
[----:B------:R-:W2:Y:S04]  /*bca80*/  LDL.LU.64 R20, [R1+0x48e0] ;  /* 0x0048e00001147983 */ /* 0x000ea80000300a00 */
[----:B------:R0:W-:Y:S04]  /*bca90*/  STL.64 [R1+0x4810], R10 ;  /* 0x0048100a01007387 */ /* 0x0001e80000100a00 */
[----:B------:R-:W3:Y:S04]  /*bcaa0*/  LDL.LU R8, [R1+0x630] ;  /* 0x0006300001087983 */ /* 0x000ee80000300800 */
[----:B------:R-:W3:Y:S04]  /*bcab0*/  LDL.LU R9, [R1+0x634] ;  /* 0x0006340001097983 */ /* 0x000ee80000300800 */
[----:B0-----:R-:W3:Y:S04]  /*bcac0*/  LDL.LU R10, [R1+0x638] ;  /* 0x00063800010a7983 */ /* 0x001ee80000300800 */
[----:B------:R-:W3:Y:S01]  /*bcad0*/  LDL.LU R11, [R1+0x63c] ;  /* 0x00063c00010b7983 */ /* 0x000ee20000300800 */
[----:B--2---:R-:W-:Y:S03]  /*bcae0*/  HMMA.16816.F32 R16, R16, R20, R4 ;  /* 0x000000141010723c */ /* 0x004fe60000001804 */
[----:B------:R-:W3:Y:S01]  /*bcaf0*/  LDL.LU.64 R6, [R1+0x48d8] ;  /* 0x0048d80001067983 */ /* 0x000ee20000300a00 */
[----:B------:R-:W-:-:S02]  /*bcb00*/  F2FP.F16.E5M2.UNPACK_B R12, R12 ;  /* 0x0000000cff0c723e */ /* 0x000fc400020004ff */
[----:B------:R-:W-:Y:S02]  /*bcb10*/  F2FP.F16.E5M2.UNPACK_B R13, R13 ;  /* 0x0000000dff0d723e */ /* 0x000fe400020004ff */
[----:B------:R-:W-:Y:S02]  /*bcb20*/  F2FP.F16.E5M2.UNPACK_B R14, R14 ;  /* 0x0000000eff0e723e */ /* 0x000fe400020004ff */
[----:B------:R-:W-:-:S13]  /*bcb30*/  F2FP.F16.E5M2.UNPACK_B R15, R15 ;  /* 0x0000000fff0f723e */ /* 0x000fda00020004ff */
[----:B------:R0:W-:Y:S04]  /*bcb40*/  STL.64 [R1+0xbe0], R16 ;  /* 0x000be01001007387 */ /* 0x0001e80000100a00 */
[----:B------:R1:W-:Y:S04]  /*bcb50*/  STL.64 [R1+0xbe8], R18 ;  /* 0x000be81201007387 */ /* 0x0003e80000100a00 */
[----:B0-----:R-:W2:Y:S04]  /*bcb60*/  LDL.64 R16, [R1+0x70] ;  /* 0x0000700001107983 */ /* 0x001ea80000100a00 */
[----:B-1----:R-:W2:Y:S04]  /*bcb70*/  LDL R18, [R1+0x68] ;  /* 0x0000680001127983 */ /* 0x002ea80000100800 */
        /* <DEDUP_REMOVED lines=63> */
[----:B------:R-:W-:-:S05]  /*bcf70*/  IMAD.MOV.U32 R0, RZ, RZ, R17 ;  /* 0x000000ffff007224 */ /* 0x000fca00078e0011 */
[----:B----4-:R-:W-:Y:S01]  /*bcf80*/  HMMA.16816.F32 R16, R12, R18, R20 ;  /* 0x000000120c10723c */ /* 0x010fe20000001814 */
[----:B------:R-:W-:-:S15]  /*bcf90*/  STL [R1+0x4680], R0 ;  /* 0x0046800001007387 */ /* 0x000fde0000100800 */
[----:B------:R-:W-:-:S07]  /*bcfa0*/  NOP ;  /* 0x0000000000007918 */ /* 0x000fce0000000000 */
[----:B------:R0:W-:Y:S04]  /*bcfb0*/  STL.64 [R1+0xb50], R16 ;  /* 0x000b501001007387 */ /* 0x0001e80000100a00 */
[----:B------:R-:W-:Y:S04]  /*bcfc0*/  STL.64 [R1+0xb58], R18 ;  /* 0x000b581201007387 */ /* 0x000fe80000100a00 */
[----:B------:R-:W4:Y:S01]  /*bcfd0*/  LDL.LU R20, [R1+0x540] ;  /* 0x0005400001147983 */ /* 0x000f220000300800 */
[C---:B--2---:R-:W-:Y:S06]  /*bcfe0*/  HMMA.16816.F32 R8, R12.reuse, R24, R8 ;  /* 0x000000180c08723c */ /* 0x044fec0000001808 */
[----:B---3--:R-:W-:-:S15]  /*bcff0*/  HMMA.16816.F32 R4, R12, R26, R4 ;  /* 0x0000001a0c04723c */ /* 0x008fde0000001804 */
[----:B------:R-:W-:-:S02]  /*bd000*/  NOP ;  /* 0x0000000000007918 */ /* 0x000fc40000000000 */
[----:B------:R-:W-:Y:S04]  /*bd010*/  STL.64 [R1+0xb40], R8 ;  /* 0x000b400801007387 */ /* 0x000fe80000100a00 */
[----:B------:R-:W-:Y:S04]  /*bd020*/  STL.64 [R1+0xb48], R10 ;  /* 0x000b480a01007387 */ /* 0x000fe80000100a00 */
[----:B------:R-:W-:Y:S04]  /*bd030*/  STL.64 [R1+0xb30], R4 ;  /* 0x000b300401007387 */ /* 0x000fe80000100a00 */
[----:B------:R-:W-:Y:S04]  /*bd040*/  STL.64 [R1+0xb38], R6 ;  /* 0x000b380601007387 */ /* 0x000fe80000100a00 */
[----:B------:R-:W4:Y:S04]  /*bd050*/  LDL.LU R21, [R1+0x544] ;  /* 0x0005440001157983 */ /* 0x000f280000300800 */
[----:B------:R-:W2:Y:S04]  /*bd060*/  LDL.LU R22, [R1+0x548] ;  /* 0x0005480001167983 */ /* 0x000ea80000300800 */
[----:B------:R-:W2:Y:S04]  /*bd070*/  LDL.LU R23, [R1+0x54c] ;  /* 0x00054c0001177983 */ /* 0x000ea80000300800 */
[----:B------:R-:W3:Y:S04]  /*bd080*/  LDL.LU R24, [R1+0x560] ;  /* 0x0005600001187983 */ /* 0x000ee80000300800 */
[----:B------:R-:W3:Y:S04]  /*bd090*/  LDL.LU R25, [R1+0x564] ;  /* 0x0005640001197983 */ /* 0x000ee80000300800 */
[----:B------:R-:W4:Y:S04]  /*bd0a0*/  LDL.LU R26, [R1+0x568] ;  /* 0x00056800011a7983 */ /* 0x000f280000300800 */
[----:B------:R-:W4:Y:S04]  /*bd0b0*/  LDL.LU R27, [R1+0x56c] ;  /* 0x00056c00011b7983 */ /* 0x000f280000300800 */
[----:B0-----:R-:W2:Y:S04]  /*bd0c0*/  LDL R16, [R1] ;  /* 0x0000000001107983 */ /* 0x001ea80000100800 */
[----:B------:R-:W2:Y:S04]  /*bd0d0*/  LDL R17, [R1+0x4] ;  /* 0x0000040001117983 */ /* 0x000ea80000100800 */
        /* <DEDUP_REMOVED lines=9> */
[----:B---3--:R-:W-:Y:S04]  /*bd170*/  STL.64 [R1+0x4730], R24 ;  /* 0x0047301801007387 */ /* 0x008fe80000100a00 */
[----:B----4-:R-:W-:Y:S04]  /*bd180*/  STL.64 [R1+0x4750], R26 ;  /* 0x0047501a01007387 */ /* 0x010fe80000100a00 */
[----:B--2---:R-:W-:Y:S04]  /*bd190*/  STL.64 [R1+0x4708], R22 ;  /* 0x0047081601007387 */ /* 0x004fe80000100a00 */
        /* <DEDUP_REMOVED lines=50> */
[----:B------:R-:W4:Y:S04]  /*bd4c0*/  LDL.64 R6, [R1+0x50] ;  /* 0x0000500001067983 */ /* 0x000f280000100a00 */
        /* <DEDUP_REMOVED lines=39> */
[----:B0-----:R-:W2:Y:S04]  /*bd740*/  LDL.LU.64 R10, [R1+0x4810] ;  /* 0x00481000010a7983 */ /* 0x001ea80000300a00 */
        /* <DEDUP_REMOVED lines=126> */
[----:B0-----:R-:W4:Y:S04]  /*bdf30*/  LDL.LU.64 R6, [R1+0x46d8] ;  /* 0x0046d80001067983 */ /* 0x001f280000300a00 */
[----:B------:R-:W3:Y:S04]  /*bdf40*/  LDL.LU.64 R4, [R1+0x46d0] ;  /* 0x0046d00001047983 */ /* 0x000ee80000300a00 */
[----:B------:R-:W-:Y:S04]  /*bdf50*/  STL [R1+0x4504], R2 ;  /* 0x0045040201007387 */ /* 0x000fe80000100800 */
[----:B------:R-:W-:Y:S01]  /*bdf60*/  STL [R1+0x4500], R3 ;  /* 0x0045000301007387 */ /* 0x000fe20000100800 */
[C---:B---3--:R-:W-:Y:S06]  /*bdf70*/  HMMA.16816.F32 R20, R12.reuse, R4, R20 ;  /* 0x000000040c14723c */ /* 0x048fec0000001814 */
[----:B----4-:R-:W-:-:S15]  /*bdf80*/  HMMA.16816.F32 R24, R12, R6, R24 ;  /* 0x000000060c18723c */ /* 0x010fde0000001818 */
[----:B------:R-:W-:-:S02]  /*bdf90*/  NOP ;  /* 0x0000000000007918 */ /* 0x000fc40000000000 */
[----:B------:R0:W-:Y:S04]  /*bdfa0*/  STL.64 [R1+0xa20], R20 ;  /* 0x000a201401007387 */ /* 0x0001e80000100a00 */
[----:B------:R1:W-:Y:S04]  /*bdfb0*/  STL.64 [R1+0xa28], R22 ;  /* 0x000a281601007387 */ /* 0x0003e80000100a00 */
[----:B0-----:R-:W2:Y:S04]  /*bdfc0*/  LDL.LU R20, [R1+0x4f0] ;  /* 0x0004f00001147983 */ /* 0x001ea80000300800 */
[----:B------:R-:W-:Y:S04]  /*bdfd0*/  STL.64 [R1+0xca0], R24 ;  /* 0x000ca01801007387 */ /* 0x000fe80000100a00 */
[----:B------:R-:W-:Y:S04]  /*bdfe0*/  STL.64 [R1+0xca8], R26 ;  /* 0x000ca81a01007387 */ /* 0x000fe80000100a00 */
[----:B------:R-:W2:Y:S04]  /*bdff0*/  LDL.LU R21, [R1+0x4f4] ;  /* 0x0004f40001157983 */ /* 0x000ea80000300800 */
[----:B-1----:R-:W3:Y:S04]  /*be000*/  LDL.LU R22, [R1+0x4f8] ;  /* 0x0004f80001167983 */ /* 0x002ee80000300800 */
[----:B------:R-:W3:Y:S01]  /*be010*/  LDL.LU R23, [R1+0x4fc] ;  /* 0x0004fc0001177983 */ /* 0x000ee20000300800 */
[----:B------:R-:W-:-:S02]  /*be020*/  IMAD R17, R8, 0x100, R9 ;  /* 0x0000010008117824 */ /* 0x000fc400078e0209 */
[----:B------:R-:W-:Y:S01]  /*be030*/  IMAD R16, R19, 0x100, R18 ;  /* 0x0000010013107824 */ /* 0x000fe200078e0212 */
        /* <DEDUP_REMOVED lines=10> */
[----:B------:R-:W3:Y:S04]  /*be0e0*/  LDL.LU.64 R2, [R1+0x98] ;  /* 0x0000980001027983 */ /* 0x000ee80000300a00 */
        /* <DEDUP_REMOVED lines=10> */
[----:B------:R-:W-:-:S02]  /*be190*/  IMAD R18, R18, 0x100, R8 ;  /* 0x0000010012127824 */ /* 0x000fc400078e0208 */
[----:B------:R-:W-:Y:S01]  /*be1a0*/  IMAD R19, R19, 0x100, R9 ;  /* 0x0000010013137824 */ /* 0x000fe200078e0209 */
[----:B----4-:R-:W-:Y:S04]  /*be1b0*/  STL.64 [R1+0x46a0], R26 ;  /* 0x0046a01a01007387 */ /* 0x010fe80000100a00 */
[----:B--2---:R0:W-:Y:S04]  /*be1c0*/  STL.64 [R1+0x4698], R24 ;  /* 0x0046981801007387 */ /* 0x0041e80000100a00 */
[----:B0-----:R-:W2:Y:S04]  /*be1d0*/  LDL.LU R24, [R1+0x4b0] ;  /* 0x0004b00001187983 */ /* 0x001ea80000300800 */
[----:B------:R-:W2:Y:S04]  /*be1e0*/  LDL.LU R25, [R1+0x4b4] ;  /* 0x0004b40001197983 */ /* 0x000ea80000300800 */
[----:B------:R-:W2:Y:S04]  /*be1f0*/  LDL.LU R26, [R1+0x4b8] ;  /* 0x0004b800011a7983 */ /* 0x000ea80000300800 */
[----:B------:R-:W2:Y:S04]  /*be200*/  LDL.LU R27, [R1+0x4bc] ;  /* 0x0004bc00011b7983 */ /* 0x000ea80000300800 */
[----:B------:R-:W4:Y:S04]  /*be210*/  LDL.LU.64 R28, [R1+0x90] ;  /* 0x00009000011c7983 */ /* 0x000f280000300a00 */
[----:B------:R-:W-:Y:S04]  /*be220*/  STL.64 [R1+0x44e8], R6 ;  /* 0x0044e80601007387 */ /* 0x000fe80000100a00 */
[----:B------:R0:W-:Y:S04]  /*be230*/  STL.64 [R1+0x44e0], R4 ;  /* 0x0044e00401007387 */ /* 0x0001e80000100a00 */
[----:B0-----:R-:W3:Y:S04]  /*be240*/  LDL.LU R4, [R1+0x480] ;  /* 0x0004800001047983 */ /* 0x001ee80000300800 */
[----:B------:R-:W3:Y:S04]  /*be250*/  LDL.LU R5, [R1+0x484] ;  /* 0x0004840001057983 */ /* 0x000ee80000300800 */
[----:B------:R-:W3:Y:S04]  /*be260*/  LDL.LU R6, [R1+0x488] ;  /* 0x0004880001067983 */ /* 0x000ee80000300800 */
[----:B------:R-:W3:Y:S04]  /*be270*/  LDL.LU R7, [R1+0x48c] ;  /* 0x00048c0001077983 */ /* 0x000ee80000300800 */
        /* <DEDUP_REMOVED lines=8> */
[----:B------:R-:W-:Y:S04]  /*be300*/  STL [R1+0x449c], R8 ;  /* 0x00449c0801007387 */ /* 0x000fe80000100800 */
[----:B------:R-:W-:Y:S01]  /*be310*/  STL [R1+0x4498], R9 ;  /* 0x0044980901007387 */ /* 0x000fe20000100800 */
[----:B--2---:R-:W-:-:S15]  /*be320*/  HMMA.16816.F32 R20, R12, R10, R20 ;  /* 0x0000000a0c14723c */ /* 0x004fde0000001814 */
[----:B------:R-:W-:-:S08]  /*be330*/  NOP ;  /* 0x0000000000007918 */ /* 0x000fd00000000000 */
[----:B------:R-:W-:Y:S04]  /*be340*/  STL.64 [R1+0xc60], R20 ;  /* 0x000c601401007387 */ /* 0x000fe80000100a00 */
[----:B------:R0:W-:Y:S04]  /*be350*/  STL.64 [R1+0xc68], R22 ;  /* 0x000c681601007387 */ /* 0x0001e80000100a00 */
[----:B0-----:R-:W2:Y:S04]  /*be360*/  LDL.LU.64 R22, [R1+0x46b0] ;  /* 0x0046b00001167983 */ /* 0x001ea80000300a00 */
[----:B------:R-:W4:Y:S04]  /*be370*/  LDL.LU.64 R20, [R1+0x46a8] ;  /* 0x0046a80001147983 */ /* 0x000f280000300a00 */
[----:B------:R-:W-:Y:S04]  /*be380*/  STL [R1+0x44a4], R10 ;  /* 0x0044a40a01007387 */ /* 0x000fe80000100800 */
[----:B------:R0:W-:Y:S04]  /*be390*/  STL [R1+0x44a0], R11 ;  /* 0x0044a00b01007387 */ /* 0x0001e80000100800 */
[----:B0-----:R-:W3:Y:S01]  /*be3a0*/  LDL.LU.64 R10, [R1+0xa0] ;  /* 0x0000a000010a7983 */ /* 0x001ee20000300a00 */
[----:B----4-:R-:W-:Y:S03]  /*be3b0*/  HMMA.16816.F32 R12, R12, R20, R24 ;  /* 0x000000140c0c723c */ /* 0x010fe60000001818 */
[----:B------:R-:W4:Y:S04]  /*be3c0*/  LDL.LU.64 R26, [R1+0x46a0] ;  /* 0x0046a000011a7983 */ /* 0x000f280000300a00 */
[----:B------:R-:W4:-:S15]  /*be3d0*/  LDL.LU.64 R24, [R1+0x4698] ;  /* 0x0046980001187983 */ /* 0x000f1e0000300a00 */
[----:B------:R-:W-:-:S01]  /*be3e0*/  NOP ;  /* 0x0000000000007918 */ /* 0x000fc20000000000 */
[----:B------:R0:W-:Y:S04]  /*be3f0*/  STL.64 [R1+0xa10], R12 ;  /* 0x000a100c01007387 */ /* 0x0001e80000100a00 */
[----:B------:R1:W-:Y:S04]  /*be400*/  STL.64 [R1+0xa18], R14 ;  /* 0x000a180e01007387 */ /* 0x0003e80000100a00 */
[----:B0-----:R-:W3:Y:S04]  /*be410*/  LDL.LU R12, [R1+0x490] ;  /* 0x00049000010c7983 */ /* 0x001ee80000300800 */
[----:B------:R-:W3:Y:S04]  /*be420*/  LDL.LU R13, [R1+0x494] ;  /* 0x00049400010d7983 */ /* 0x000ee80000300800 */
[----:B-1----:R-:W3:Y:S04]  /*be430*/  LDL.LU R14, [R1+0x498] ;  /* 0x00049800010e7983 */ /* 0x002ee80000300800 */
[----:B------:R-:W3:Y:S04]  /*be440*/  LDL.LU R15, [R1+0x49c] ;  /* 0x00049c00010f7983 */ /* 0x000ee80000300800 */
[----:B--2---:R0:W-:Y:S04]  /*be450*/  STL.64 [R1+0x4510], R22 ;  /* 0x0045101601007387 */ /* 0x0041e80000100a00 */
[----:B0-----:R-:W4:Y:S01]  /*be460*/  LDL.LU.64 R22, [R1+0xa8] ;  /* 0x0000a80001167983 */ /* 0x001f220000300a00 */
[----:B------:R-:W-:-:S02]  /*be470*/  F2FP.F16.E5M2.UNPACK_B R16, R16 ;  /* 0x00000010ff10723e */ /* 0x000fc400020004ff */
[----:B------:R-:W-:Y:S02]  /*be480*/  F2FP.F16.E5M2.UNPACK_B R17, R17 ;  /* 0x00000011ff11723e */ /* 0x000fe400020004ff */
[----:B------:R-:W-:Y:S02]  /*be490*/  F2FP.F16.E5M2.UNPACK_B R18, R18 ;  /* 0x00000012ff12723e */ /* 0x000fe400020004ff */
[----:B------:R-:W-:Y:S01]  /*be4a0*/  F2FP.F16.E5M2.UNPACK_B R19, R19 ;  /* 0x00000013ff13723e */ /* 0x000fe200020004ff */
[----:B------:R-:W-:Y:S06]  /*be4b0*/  STL.64 [R1+0x4508], R20 ;  /* 0x0045081401007387 */ /* 0x000fec0000100a00 */
[----:B----4-:R-:W-:-:S15]  /*be4c0*/  HMMA.16816.F32 R24, R16, R22, R24 ;  /* 0x000000161018723c */ /* 0x010fde0000001818 */
[----:B------:R-:W-:-:S08]  /*be4d0*/  NOP ;  /* 0x0000000000007918 */ /* 0x000fd00000000000 */
[----:B------:R-:W-:Y:S04]  /*be4e0*/  STL.64 [R1+0xa00], R24 ;  /* 0x000a001801007387 */ /* 0x000fe80000100a00 */
[----:B------:R0:W-:Y:S04]  /*be4f0*/  STL.64 [R1+0xa08], R26 ;  /* 0x000a081a01007387 */ /* 0x0001e80000100a00 */
[----:B0-----:R-:W2:Y:S04]  /*be500*/  LDL.LU.64 R26, [R1+0x4690] ;  /* 0x00469000011a7983 */ /* 0x001ea80000300a00 */
[----:B------:R-:W2:Y:S01]  /*be510*/  LDL.LU.64 R24, [R1+0x4688] ;  /* 0x0046880001187983 */ /* 0x000ea20000300a00 */
[----:B------:R-:W-:-:S02]  /*be520*/  IMAD.MOV.U32 R9, RZ, RZ, R22 ;  /* 0x000000ffff097224 */ /* 0x000fc400078e0016 */
[----:B------:R-:W-:Y:S02]  /*be530*/  IMAD.MOV.U32 R8, RZ, RZ, R23 ;  /* 0x000000ffff087224 */ /* 0x000fe400078e0017 */
[C---:B---3--:R-:W-:Y:S06]  /*be540*/  HMMA.16816.F32 R20, R16.reuse, R10, R12 ;  /* 0x0000000a1014723c */ /* 0x048fec000000180c */
[----:B------:R-:W-:Y:S01]  /*be550*/  HMMA.16816.F32 R4, R16, R2, R4 ;  /* 0x000000021004723c */ /* 0x000fe20000001804 */
[----:B------:R-:W-:Y:S04]  /*be560*/  STL [R1+0x44ac], R8 ;  /* 0x0044ac0801007387 */ /* 0x000fe80000100800 */
[----:B------:R-:W-:Y:S01]  /*be570*/  STL [R1+0x44a8], R9 ;  /* 0x0044a80901007387 */ /* 0x000fe20000100800 */
[----:B------:R-:W-:-:S02]  /*be580*/  IMAD.MOV.U32 R14, RZ, RZ, R11 ;  /* 0x000000ffff0e7224 */ /* 0x000fc400078e000b */
[----:B------:R-:W-:-:S09]  /*be590*/  IMAD.MOV.U32 R15, RZ, RZ, R10 ;  /* 0x000000ffff0f7224 */ /* 0x000fd200078e000a */
[----:B------:R-:W-:Y:S04]  /*be5a0*/  STL.64 [R1+0x730], R20 ;  /* 0x0007301401007387 */ /* 0x000fe80000100a00 */
[----:B------:R-:W-:Y:S04]  /*be5b0*/  STL.64 [R1+0x738], R22 ;  /* 0x0007381601007387 */ /* 0x000fe80000100a00 */
[----:B------:R-:W-:Y:S04]  /*be5c0*/  STL [R1+0x44b4], R14 ;  /* 0x0044b40e01007387 */ /* 0x000fe80000100800 */
[----:B------:R-:W-:Y:S04]  /*be5d0*/  STL [R1+0x44b0], R15 ;  /* 0x0044b00f01007387 */ /* 0x000fe80000100800 */
[----:B------:R-:W-:Y:S04]  /*be5e0*/  STL.64 [R1+0x500], R4 ;  /* 0x0005000401007387 */ /* 0x000fe80000100a00 */
[----:B------:R2:W-:Y:S01]  /*be5f0*/  STL.64 [R1+0x508], R6 ;  /* 0x0005080601007387 */ /* 0x0005e20000100a00 */
[----:B------:R-:W-:-:S02]  /*be600*/  IMAD.MOV.U32 R11, RZ, RZ, R3 ;  /* 0x000000ffff0b7224 */ /* 0x000fc400078e0003 */
[----:B------:R-:W-:-:S03]  /*be610*/  IMAD.MOV.U32 R10, RZ, RZ, R2 ;  /* 0x000000ffff0a7224 */ /* 0x000fc600078e0002 */
[----:B------:R-:W-:Y:S04]  /*be620*/  STL [R1+0x44bc], R11 ;  /* 0x0044bc0b01007387 */ /* 0x000fe80000100800 */
[----:B------:R-:W-:Y:S01]  /*be630*/  STL [R1+0x44b8], R10 ;  /* 0x0044b80a01007387 */ /* 0x000fe20000100800 */
[----:B--2---:R-:W-:-:S15]  /*be640*/  HMMA.16816.F32 R4, R16, R28, R24 ;  /* 0x0000001c1004723c */ /* 0x004fde0000001818 */
[----:B------:R-:W-:-:S08]  /*be650*/  NOP ;  /* 0x0000000000007918 */ /* 0x000fd00000000000 */
        /* <DEDUP_REMOVED lines=12> */
[----:B---3--:R-:W-:Y:S04]  /*be720*/  STL.64 [R1+0x4678], R12 ;  /* 0x0046780c01007387 */ /* 0x008fe80000100a00 */
[----:B------:R-:W3:Y:S04]  /*be730*/  LDL.LU R20, [R1+0x3d0] ;  /* 0x0003d00001147983 */ /* 0x000ee80000300800 */
[----:B------:R-:W3:Y:S04]  /*be740*/  LDL.LU R21, [R1+0x3d4] ;  /* 0x0003d40001157983 */ /* 0x000ee80000300800 */
[----:B------:R-:W4:Y:S04]  /*be750*/  LDL.LU R22, [R1+0x3d8] ;  /* 0x0003d80001167983 */ /* 0x000f280000300800 */
[----:B------:R-:W4:Y:S01]  /*be760*/  LDL.LU R23, [R1+0x3dc] ;  /* 0x0003dc0001177983 */ /* 0x000f220000300800 */
[----:B0-----:R-:W-:-:S03]  /*be770*/  IMAD.MOV.U32 R7, RZ, RZ, R0 ;  /* 0x000000ffff077224 */ /* 0x001fc600078e0000 */
[----:B----4-:R-:W-:Y:S04]  /*be780*/  STL.64 [R1+0x45f8], R22 ;  /* 0x0045f81601007387 */ /* 0x010fe80000100a00 */
[----:B---3--:R0:W-:Y:S04]  /*be790*/  STL.64 [R1+0x45f0], R20 ;  /* 0x0045f01401007387 */ /* 0x0081e80000100a00 */
[----:B------:R-:W3:Y:S04]  /*be7a0*/  LDL R6, [R1+0x50] ;  /* 0x0000500001067983 */ /* 0x000ee80000100800 */
[----:B------:R-:W4:Y:S04]  /*be7b0*/  LDL.LU R0, [R1+0x4680] ;  /* 0x0046800001007983 */ /* 0x000f280000300800 */
[----:B-1----:R-:W2:Y:S04]  /*be7c0*/  LDL.64 R4, [R1+0x58] ;  /* 0x0000580001047983 */ /* 0x002ea80000100a00 */
[----:B---3--:R-:W-:Y:S04]  /*be7d0*/  STL.64 [R1+0x4620], R6 ;  /* 0x0046200601007387 */ /* 0x008fe80000100a00 */
[----:B--2---:R1:W-:Y:S04]  /*be7e0*/  STL.64 [R1+0x4618], R4 ;  /* 0x0046180401007387 */ /* 0x0043e80000100a00 */
[----:B0-----:R-:W2:Y:S04]  /*be7f0*/  LDL.LU R20, [R1+0x3f0] ;  /* 0x0003f00001147983 */ /* 0x001ea80000300800 */
[----:B------:R-:W2:Y:S04]  /*be800*/  LDL.LU R21, [R1+0x3f4] ;  /* 0x0003f40001157983 */ /* 0x000ea80000300800 */
[----:B------:R-:W3:Y:S04]  /*be810*/  LDL.LU R22, [R1+0x3f8] ;  /* 0x0003f80001167983 */ /* 0x000ee80000300800 */
[----:B------:R-:W3:Y:S04]  /*be820*/  LDL.LU R23, [R1+0x3fc] ;  /* 0x0003fc0001177983 */ /* 0x000ee80000300800 */
[----:B------:R-:W2:Y:S04]  /*be830*/  LDL.LU.64 R2, [R1+0x68] ;  /* 0x0000680001027983 */ /* 0x000ea80000300a00 */
[----:B-1----:R-:W4:Y:S04]  /*be840*/  LDL.LU R4, [R1+0x410] ;  /* 0x0004100001047983 */ /* 0x002f280000300800 */
        /* <DEDUP_REMOVED lines=8> */
[----:B------:R-:W4:Y:S04]  /*be8d0*/  LDL.LU R7, [R1+0x42c] ;  /* 0x00042c0001077983 */ /* 0x000f280000300800 */
[----:B----4-:R0:W-:Y:S04]  /*be8e0*/  STL.64 [R1+0x4640], R6 ;  /* 0x0046400601007387 */ /* 0x0101e80000100a00 */
[----:B0-----:R-:W4:Y:S04]  /*be8f0*/  LDL R6, [R1+0x70] ;  /* 0x0000700001067983 */ /* 0x001f280000100800 */
[----:B------:R-:W2:Y:S04]  /*be900*/  LDL.LU R12, [R1+0x460] ;  /* 0x00046000010c7983 */ /* 0x000ea80000300800 */
[----:B------:R-:W2:Y:S04]  /*be910*/  LDL.LU R13, [R1+0x464] ;  /* 0x00046400010d7983 */ /* 0x000ea80000300800 */
[----:B------:R-:W2:Y:S04]  /*be920*/  LDL.LU R14, [R1+0x468] ;  /* 0x00046800010e7983 */ /* 0x000ea80000300800 */
[----:B------:R-:W2:Y:S04]  /*be930*/  LDL.LU R15, [R1+0x46c] ;  /* 0x00046c00010f7983 */ /* 0x000ea80000300800 */
[----:B------:R-:W2:Y:S04]  /*be940*/  LDL.LU.64 R10, [R1+0x88] ;  /* 0x00008800010a7983 */ /* 0x000ea80000300a00 */
[----:B---3--:R0:W-:Y:S04]  /*be950*/  STL.64 [R1+0x4638], R4 ;  /* 0x0046380401007387 */ /* 0x0081e80000100a00 */
[----:B0-----:R-:W3:Y:S01]  /*be960*/  LDL.LU.64 R4, [R1+0x78] ;  /* 0x0000780001047983 */ /* 0x001ee20000300a00 */
[----:B------:R-:W-:-:S02]  /*be970*/  IMAD.MOV.U32 R7, RZ, RZ, R0 ;  /* 0x000000ffff077224 */ /* 0x000fc400078e0000 */
[----:B------:R-:W-:Y:S02]  /*be980*/  IMAD.MOV.U32 R8, RZ, RZ, R28 ;  /* 0x000000ffff087224 */ /* 0x000fe400078e001c */
[----:B------:R-:W-:Y:S01]  /*be990*/  IMAD.MOV.U32 R9, RZ, RZ, R29 ;  /* 0x000000ffff097224 */ /* 0x000fe200078e001d */
[----:B----4-:R-:W-:Y:S04]  /*be9a0*/  STL.64 [R1+0x4670], R6 ;  /* 0x0046700601007387 */ /* 0x010fe80000100a00 */
[----:B---3--:R0:W-:Y:S04]  /*be9b0*/  STL.64 [R1+0x4668], R4 ;  /* 0x0046680401007387 */ /* 0x0081e80000100a00 */
[----:B0-----:R-:W3:Y:S04]  /*be9c0*/  LDL.LU R4, [R1+0x450] ;  /* 0x0004500001047983 */ /* 0x001ee80000300800 */
[----:B------:R-:W3:Y:S04]  /*be9d0*/  LDL.LU R5, [R1+0x454] ;  /* 0x0004540001057983 */ /* 0x000ee80000300800 */
[----:B------:R-:W3:Y:S04]  /*be9e0*/  LDL.LU R6, [R1+0x458] ;  /* 0x0004580001067983 */ /* 0x000ee80000300800 */
[----:B------:R-:W3:Y:S04]  /*be9f0*/  LDL.LU R7, [R1+0x45c] ;  /* 0x00045c0001077983 */ /* 0x000ee80000300800 */
[----:B------:R-:W4:Y:S04]  /*bea00*/  LDL.LU.64 R28, [R1+0x60] ;  /* 0x00006000011c7983 */ /* 0x000f280000300a00 */
        /* <DEDUP_REMOVED lines=18> */
[----:B------:R-:W3:Y:S04]  /*beb30*/  LDL.64 R26, [R1+0x38] ;  /* 0x00003800011a7983 */ /* 0x000ee80000100a00 */
[----:B------:R-:W-:Y:S04]  /*beb40*/  STL [R1+0x44c4], R9 ;  /* 0x0044c40901007387 */ /* 0x000fe80000100800 */
[----:B------:R0:W-:Y:S04]  /*beb50*/  STL [R1+0x44c0], R8 ;  /* 0x0044c00801007387 */ /* 0x0001e80000100800 */
[----:B0-----:R-:W4:Y:S01]  /*beb60*/  LDL.LU.64 R8, [R1+0x80] ;  /* 0x0000800001087983 */ /* 0x001f220000300a00 */
[----:B------:R-:W-:-:S15]  /*beb70*/  HMMA.16816.F32 R12, R16, R10, R12 ;  /* 0x0000000a100c723c */ /* 0x000fde000000180c */
[----:B------:R-:W-:-:S08]  /*beb80*/  NOP ;  /* 0x0000000000007918 */ /* 0x000fd00000000000 */
[----:B------:R0:W-:Y:S04]  /*beb90*/  STL.64 [R1+0x530], R12 ;  /* 0x0005300c01007387 */ /* 0x0001e80000100a00 */
[----:B------:R1:W-:Y:S04]  /*beba0*/  STL.64 [R1+0x538], R14 ;  /* 0x0005380e01007387 */ /* 0x0003e80000100a00 */
[----:B0-----:R-:W3:Y:S01]  /*bebb0*/  LDL.LU.64 R12, [R1+0x4678] ;  /* 0x00467800010c7983 */ /* 0x001ee20000300a00 */
[----:B-1----:R-:W-:Y:S02]  /*bebc0*/  IMAD.MOV.U32 R15, RZ, RZ, R11 ;  /* 0x000000ffff0f7224 */ /* 0x002fe400078e000b */
[----:B------:R-:W-:-:S03]  /*bebd0*/  IMAD.MOV.U32 R14, RZ, RZ, R10 ;  /* 0x000000ffff0e7224 */ /* 0x000fc600078e000a */
[----:B------:R-:W-:Y:S04]  /*bebe0*/  STL [R1+0x44cc], R15 ;  /* 0x0044cc0f01007387 */ /* 0x000fe80000100800 */
[----:B------:R-:W-:Y:S01]  /*bebf0*/  STL [R1+0x44c8], R14 ;  /* 0x0044c80e01007387 */ /* 0x000fe20000100800 */
[----:B----4-:R-:W-:-:S15]  /*bec00*/  HMMA.16816.F32 R4, R16, R8, R4 ;  /* 0x000000081004723c */ /* 0x010fde0000001804 */
[----:B------:R-:W-:-:S08]  /*bec10*/  NOP ;  /* 0x0000000000007918 */ /* 0x000fd00000000000 */
        /* <DEDUP_REMOVED lines=10> */
[----:B------:R-:W-:-:S02]  /*becc0*/  IMAD.MOV.U32 R11, RZ, RZ, R8 ;  /* 0x000000ffff0b7224 */ /* 0x000fc400078e0008 */
[----:B------:R-:W-:Y:S02]  /*becd0*/  IMAD.MOV.U32 R10, RZ, RZ, R9 ;  /* 0x000000ffff0a7224 */ /* 0x000fe400078e0009 */
[----:B------:R-:W-:Y:S02]  /*bece0*/  IMAD.MOV.U32 R9, RZ, RZ, R4 ;  /* 0x000000ffff097224 */ /* 0x000fe400078e0004 */
[----:B------:R-:W-:Y:S01]  /*becf0*/  IMAD.MOV.U32 R8, RZ, RZ, R5 ;  /* 0x000000ffff087224 */ /* 0x000fe200078e0005 */
[----:B------:R-:W-:Y:S04]  /*bed00*/  STL.64 [R1+0x44d8], R10 ;  /* 0x0044d80a01007387 */ /* 0x000fe80000100a00 */
[----:B------:R0:W-:Y:S04]  /*bed10*/  STL.64 [R1+0x44d0], R8 ;  /* 0x0044d00801007387 */ /* 0x0001e80000100a00 */
[----:B0-----:R-:W3:Y:S04]  /*bed20*/  LDL.LU R8, [R1+0x3e0] ;  /* 0x0003e00001087983 */ /* 0x001ee80000300800 */
[----:B------:R-:W3:Y:S04]  /*bed30*/  LDL.LU R9, [R1+0x3e4] ;  /* 0x0003e40001097983 */ /* 0x000ee80000300800 */
[----:B------:R-:W3:Y:S04]  /*bed40*/  LDL.LU R10, [R1+0x3e8] ;  /* 0x0003e800010a7983 */ /* 0x000ee80000300800 */
[----:B------:R-:W3:Y:S01]  /*bed50*/  LDL.LU R11, [R1+0x3ec] ;  /* 0x0003ec00010b7983 */ /* 0x000ee20000300800 */
[----:B----4-:R-:W-:Y:S03]  /*bed60*/  HMMA.16816.F32 R4, R16, R6, R20 ;  /* 0x000000061004723c */ /* 0x010fe60000001814 */
        /* <DEDUP_REMOVED lines=18> */
[----:B------:R-:W2:Y:S01]  /*bee90*/  LDL.LU.64 R4, [R1+0x4618] ;  /* 0x0046180001047983 */ /* 0x000ea20000300a00 */
[----:B------:R-:W-:-:S02]  /*beea0*/  IMAD.MOV.U32 R15, RZ, RZ, R2 ;  /* 0x000000ffff0f7224 */ /* 0x000fc400078e0002 */
[----:B------:R-:W-:Y:S02]  /*beeb0*/  IMAD.MOV.U32 R14, RZ, RZ, R3 ;  /* 0x000000ffff0e7224 */ /* 0x000fe400078e0003 */
[----:B------:R-:W-:Y:S02]  /*beec0*/  IMAD.MOV.U32 R2, RZ, RZ, R28 ;  /* 0x000000ffff027224 */ /* 0x000fe400078e001c */
[----:B------:R-:W-:Y:S02]  /*beed0*/  IMAD.MOV.U32 R3, RZ, RZ, R29 ;  /* 0x000000ffff037224 */ /* 0x000fe400078e001d */
[----:B------:R-:W3:Y:S01]  /*beee0*/  LDL.LU.64 R28, [R1+0x4610] ;  /* 0x00461000011c7983 */ /* 0x000ee20000300a00 */
        /* <DEDUP_REMOVED lines=15> */
[----:B------:R-:W4:Y:S01]  /*befe0*/  LDL.LU.64 R4, [R1+0x45e0] ;  /* 0x0045e00001047983 */ /* 0x000f220000300a00 */
[----:B---3--:R-:W-:Y:S06]  /*beff0*/  HMMA.16816.F32 R8, R16, R12, R8 ;  /* 0x0000000c1008723c */ /* 0x008fec0000001808 */
[----:B------:R-:W-:-:S05]  /*bf000*/  IMAD.MOV.U32 R0, RZ, RZ, R13 ;  /* 0x000000ffff007224 */ /* 0x000fca00078e000d */
[----:B------:R0:W-:-:S12]  /*bf010*/  STL [R1+0x43b0], R0 ;  /* 0x0043b00001007387 */ /* 0x0001d80000100800 */
[----:B------:R-:W-:Y:S04]  /*bf020*/  STL.64 [R1+0x5e0], R8 ;  /* 0x0005e00801007387 */ /* 0x000fe80000100a00 */
[----:B------:R2:W-:Y:S01]  /*bf030*/  STL.64 [R1+0x5e8], R10 ;  /* 0x0005e80a01007387 */ /* 0x0005e20000100a00 */
[----:B0-----:R-:W-:Y:S01]  /*bf040*/  IMAD.MOV.U32 R0, RZ, RZ, R27 ;  /* 0x000000ffff007224 */ /* 0x001fe200078e001b */
[C---:B--2---:R-:W-:Y:S06]  /*bf050*/  HMMA.16816.F32 R8, R16.reuse, R24, R20 ;  /* 0x000000181008723c */ /* 0x044fec0000001814 */
[----:B----4-:R-:W-:-:S15]  /*bf060*/  HMMA.16816.F32 R4, R16, R26, R4 ;  /* 0x0000001a1004723c */ /* 0x010fde0000001804 */
        /* <DEDUP_REMOVED lines=17> */
[----:B---3--:R-:W-:Y:S04]  /*bf180*/  STL.64 [R1+0x4520], R22 ;  /* 0x0045201601007387 */ /* 0x008fe80000100a00 */
[----:B------:R0:W-:Y:S04]  /*bf190*/  STL.64 [R1+0x4518], R20 ;  /* 0x0045181401007387 */ /* 0x0001e80000100a00 */
[----:B0-----:R-:W3:Y:S04]  /*bf1a0*/  LDL.LU R20, [R1+0x330] ;  /* 0x0003300001147983 */ /* 0x001ee80000300800 */
[----:B------:R-:W3:Y:S04]  /*bf1b0*/  LDL.LU R21, [R1+0x334] ;  /* 0x0003340001157983 */ /* 0x000ee80000300800 */
[----:B------:R-:W4:Y:S04]  /*bf1c0*/  LDL.LU R22, [R1+0x338] ;  /* 0x0003380001167983 */ /* 0x000f280000300800 */
[----:B------:R-:W4:Y:S04]  /*bf1d0*/  LDL.LU R23, [R1+0x33c] ;  /* 0x00033c0001177983 */ /* 0x000f280000300800 */
[----:B------:R-:W3:Y:S04]  /*bf1e0*/  LDL.64 R24, [R1+0x8] ;  /* 0x0000080001187983 */ /* 0x000ee80000100a00 */
        /* <DEDUP_REMOVED lines=22> */
[----:B------:R-:W4:Y:S04]  /*bf350*/  LDL.LU R24, [R1+0x3a0] ;  /* 0x0003a00001187983 */ /* 0x000f280000300800 */
[----:B------:R-:W4:Y:S04]  /*bf360*/  LDL.LU R25, [R1+0x3a4] ;  /* 0x0003a40001197983 */ /* 0x000f280000300800 */
[----:B0-----:R-:W2:Y:S04]  /*bf370*/  LDL.LU R26, [R1+0x3a8] ;  /* 0x0003a800011a7983 */ /* 0x001ea80000300800 */
[----:B------:R-:W2:Y:S04]  /*bf380*/  LDL.LU R27, [R1+0x3ac] ;  /* 0x0003ac00011b7983 */ /* 0x000ea80000300800 */
[----:B--2---:R0:W-:Y:S04]  /*bf390*/  STL.64 [R1+0x45c8], R26 ;  /* 0x0045c81a01007387 */ /* 0x0041e80000100a00 */
[----:B0-----:R-:W2:Y:S04]  /*bf3a0*/  LDL R26, [R1+0x30] ;  /* 0x00003000011a7983 */ /* 0x001ea80000100800 */
[----:B------:R-:W2:Y:S04]  /*bf3b0*/  LDL R27, [R1+0x34] ;  /* 0x00003400011b7983 */ /* 0x000ea80000100800 */
[----:B----4-:R-:W-:Y:S04]  /*bf3c0*/  STL.64 [R1+0x45c0], R24 ;  /* 0x0045c01801007387 */ /* 0x010fe80000100a00 */
[----:B------:R-:W4:Y:S04]  /*bf3d0*/  LDL.64 R12, [R1+0x28] ;  /* 0x00002800010c7983 */ /* 0x000f280000100a00 */
[----:B------:R-:W-:Y:S04]  /*bf3e0*/  STL.64 [R1+0x45d8], R14 ;  /* 0x0045d80e01007387 */ /* 0x000fe80000100a00 */
        /* <DEDUP_REMOVED lines=39> */
[----:B------:R-:W4:Y:S04]  /*bf660*/  LDL.LU.64 R14, [R1+0x45d8] ;  /* 0x0045d800010e7983 */ /* 0x000f280000300a00 */
[----:B------:R-:W2:Y:S04]  /*bf670*/  LDL.LU.64 R12, [R1+0x45d0] ;  /* 0x0045d000010c7983 */ /* 0x000ea80000300a00 */
        /* <DEDUP_REMOVED lines=8> */
[----:B0-----:R-:W2:Y:S01]  /*bf700*/  LDL.LU.64 R26, [R1+0x45b8] ;  /* 0x0045b800011a7983 */ /* 0x001ea20000300a00 */
[----:B------:R-:W-:-:S03]  /*bf710*/  IMAD.MOV.U32 R0, RZ, RZ, R13 ;  /* 0x000000ffff007224 */ /* 0x000fc600078e000d */
[----:B------:R-:W4:Y:S04]  /*bf720*/  LDL.LU R12, [R1+0x3f98] ;  /* 0x003f9800010c7983 */ /* 0x000f280000300800 */
[----:B------:R-:W4:Y:S04]  /*bf730*/  LDL.LU R13, [R1+0x3fa0] ;  /* 0x003fa000010d7983 */ /* 0x000f280000300800 */
        /* <DEDUP_REMOVED lines=70> */
[----:B------:R-:W-:Y:S04]  /*bfba0*/  STL.64 [R1+0x4480], R22 ;  /* 0x0044801601007387 */ /* 0x000fe80000100a00 */
[----:B---3--:R0:W-:Y:S04]  /*bfbb0*/  STL.64 [R1+0x4478], R20 ;  /* 0x0044781401007387 */ /* 0x0081e80000100a00 */
[----:B0-----:R-:W2:Y:S04]  /*bfbc0*/  LDL.LU R20, [R1+0x2e0] ;  /* 0x0002e00001147983 */ /* 0x001ea80000300800 */
[----:B------:R-:W2:Y:S04]  /*bfbd0*/  LDL.LU R21, [R1+0x2e4] ;  /* 0x0002e40001157983 */ /* 0x000ea80000300800 */
[----:B------:R-:W2:Y:S04]  /*bfbe0*/  LDL.LU R22, [R1+0x2e8] ;  /* 0x0002e80001167983 */ /* 0x000ea80000300800 */
[----:B------:R-:W2:Y:S01]  /*bfbf0*/  LDL.LU R23, [R1+0x2ec] ;  /* 0x0002ec0001177983 */ /* 0x000ea20000300800 */
[----:B----4-:R-:W-:-:S15]  /*bfc00*/  HMMA.16816.F32 R4, R16, R2, R4 ;  /* 0x000000021004723c */ /* 0x010fde0000001804 */
[----:B------:R-:W-:-:S08]  /*bfc10*/  NOP ;  /* 0x0000000000007918 */ /* 0x000fd00000000000 */
[----:B------:R-:W-:Y:S04]  /*bfc20*/  STL.64 [R1+0x710], R4 ;  /* 0x0007100401007387 */ /* 0x000fe80000100a00 */
[----:B------:R0:W-:Y:S04]  /*bfc30*/  STL.64 [R1+0x718], R6 ;  /* 0x0007180601007387 */ /* 0x0001e80000100a00 */
[----:B0-----:R-:W2:Y:S04]  /*bfc40*/  LDL.LU.64 R6, [R1+0x44e8] ;  /* 0x0044e80001067983 */ /* 0x001ea80000300a00 */
[----:B------:R-:W3:Y:S01]  /*bfc50*/  LDL.LU.64 R4, [R1+0x44e0] ;  /* 0x0044e00001047983 */ /* 0x000ee20000300a00 */
[----:B------:R-:W-:-:S02]  /*bfc60*/  IMAD.MOV.U32 R24, RZ, RZ, R15 ;  /* 0x000000ffff187224 */ /* 0x000fc400078e000f */
[----:B------:R-:W-:Y:S01]  /*bfc70*/  IMAD.MOV.U32 R25, RZ, RZ, R14 ;  /* 0x000000ffff197224 */ /* 0x000fe200078e000e */
[----:B---3--:R-:W-:-:S15]  /*bfc80*/  HMMA.16816.F32 R8, R16, R4, R8 ;  /* 0x000000041008723c */ /* 0x008fde0000001808 */
[----:B------:R-:W-:-:S08]  /*bfc90*/  NOP ;  /* 0x0000000000007918 */ /* 0x000fd00000000000 */
[----:B------:R-:W-:Y:S04]  /*bfca0*/  STL.64 [R1+0x720], R8 ;  /* 0x0007200801007387 */ /* 0x000fe80000100a00 */
[----:B------:R0:W-:Y:S04]  /*bfcb0*/  STL.64 [R1+0x728], R10 ;  /* 0x0007280a01007387 */ /* 0x0001e80000100a00 */
[----:B0-----:R-:W3:Y:S04]  /*bfcc0*/  LDL.LU.64 R10, [R1+0x44d8] ;  /* 0x0044d800010a7983 */ /* 0x001ee80000300a00 */
[----:B------:R-:W4:Y:S04]  /*bfcd0*/  LDL.LU.64 R8, [R1+0x44d0] ;  /* 0x0044d00001087983 */ /* 0x000f280000300a00 */
[----:B------:R-:W3:Y:S04]  /*bfce0*/  LDL.LU R15, [R1+0x44cc] ;  /* 0x0044cc00010f7983 */ /* 0x000ee80000300800 */
[----:B------:R-:W3:Y:S04]  /*bfcf0*/  LDL.LU R14, [R1+0x44c8] ;  /* 0x0044c800010e7983 */ /* 0x000ee80000300800 */
[----:B------:R0:W-:Y:S04]  /*bfd00*/  STL.64 [R1+0x43c8], R26 ;  /* 0x0043c81a01007387 */ /* 0x0001e80000100a00 */
[----:B0-----:R-:W4:Y:S04]  /*bfd10*/  LDL.LU R26, [R1+0x3f9c] ;  /* 0x003f9c00011a7983 */ /* 0x001f280000300800 */
[----:B------:R-:W3:Y:S01]  /*bfd20*/  LDL.LU R27, [R1+0x3fa4] ;  /* 0x003fa400011b7983 */ /* 0x000ee20000300800 */
[----:B--2---:R-:W-:Y:S03]  /*bfd30*/  HMMA.16816.F32 R20, R16, R6, R20 ;  /* 0x000000061014723c */ /* 0x004fe60000001814 */
[----:B------:R-:W-:Y:S01]  /*bfd40*/  STL.64 [R1+0x43c0], R24 ;  /* 0x0043c01801007387 */ /* 0x000fe20000100a00 */
[----:B----4-:R-:W-:-:S02]  /*bfd50*/  IMAD R12, R12, 0x100, R26 ;  /* 0x000001000c0c7824 */ /* 0x010fc400078e021a */
[----:B---3--:R-:W-:Y:S02]  /*bfd60*/  IMAD R13, R13, 0x100, R27 ;  /* 0x000001000d0d7824 */ /* 0x008fe400078e021b */
[----:B------:R-:W-:Y:S02]  /*bfd70*/  IMAD.MOV.U32 R26, RZ, RZ, R9 ;  /* 0x000000ffff1a7224 */ /* 0x000fe400078e0009 */
[----:B------:R-:W-:Y:S01]  /*bfd80*/  IMAD.MOV.U32 R27, RZ, RZ, R8 ;  /* 0x000000ffff1b7224 */ /* 0x000fe200078e0008 */
[----:B------:R-:W2:-:S12]  /*bfd90*/  LDL.LU R9, [R1+0x44c4] ;  /* 0x0044c40001097983 */ /* 0x000e980000300800 */
[----:B------:R-:W-:Y:S04]  /*bfda0*/  STL.64 [R1+0xc90], R20 ;  /* 0x000c901401007387 */ /* 0x000fe80000100a00 */
[----:B------:R-:W-:Y:S04]  /*bfdb0*/  STL.64 [R1+0xc98], R22 ;  /* 0x000c981601007387 */ /* 0x000fe80000100a00 */
[----:B------:R-:W3:Y:S04]  /*bfdc0*/  LDL.LU R8, [R1+0x44c0] ;  /* 0x0044c00001087983 */ /* 0x000ee80000300800 */
[----:B------:R-:W-:Y:S04]  /*bfdd0*/  STL.64 [R1+0x43e0], R26 ;  /* 0x0043e01a01007387 */ /* 0x000fe80000100a00 */
[----:B------:R-:W-:Y:S04]  /*bfde0*/  STL.64 [R1+0x4238], R6 ;  /* 0x0042380601007387 */ /* 0x000fe80000100a00 */
[----:B------:R0:W-:Y:S04]  /*bfdf0*/  STL.64 [R1+0x4230], R4 ;  /* 0x0042300401007387 */ /* 0x0001e80000100a00 */
[----:B0-----:R-:W4:Y:S04]  /*bfe00*/  LDL.LU R4, [R1+0x230] ;  /* 0x0002300001047983 */ /* 0x001f280000300800 */
[----:B------:R-:W4:Y:S04]  /*bfe10*/  LDL.LU R5, [R1+0x234] ;  /* 0x0002340001057983 */ /* 0x000f280000300800 */
[----:B------:R-:W2:Y:S04]  /*bfe20*/  LDL.LU R6, [R1+0x238] ;  /* 0x0002380001067983 */ /* 0x000ea80000300800 */
[----:B------:R-:W2:Y:S01]  /*bfe30*/  LDL.LU R7, [R1+0x23c] ;  /* 0x00023c0001077983 */ /* 0x000ea20000300800 */
[----:B------:R-:W-:-:S02]  /*bfe40*/  IMAD.MOV.U32 R24, RZ, RZ, R11 ;  /* 0x000000ffff187224 */ /* 0x000fc400078e000b */
[----:B------:R-:W-:Y:S01]  /*bfe50*/  IMAD.MOV.U32 R25, RZ, RZ, R10 ;  /* 0x000000ffff197224 */ /* 0x000fe200078e000a */
[----:B------:R-:W3:Y:S04]  /*bfe60*/  LDL.LU R11, [R1+0x44bc] ;  /* 0x0044bc00010b7983 */ /* 0x000ee80000300800 */
[----:B------:R-:W3:Y:S04]  /*bfe70*/  LDL.LU R10, [R1+0x44b8] ;  /* 0x0044b800010a7983 */ /* 0x000ee80000300800 */
[----:B------:R-:W-:Y:S04]  /*bfe80*/  STL.64 [R1+0x43f8], R24 ;  /* 0x0043f81801007387 */ /* 0x000fe80000100a00 */
[----:B--2---:R-:W-:Y:S04]  /*bfe90*/  STL.64 [R1+0x43d8], R6 ;  /* 0x0043d80601007387 */ /* 0x004fe80000100a00 */
[----:B----4-:R0:W-:Y:S04]  /*bfea0*/  STL.64 [R1+0x43d0], R4 ;  /* 0x0043d00401007387 */ /* 0x0101e80000100a00 */
        /* <DEDUP_REMOVED lines=15> */
[----:B---3--:R-:W-:-:S02]  /*bffa0*/  IMAD.MOV.U32 R24, RZ, RZ, R8 ;  /* 0x000000ffff187224 */ /* 0x008fc400078e0008 */
        /* <DEDUP_REMOVED lines=23> */
[----:B------:R-:W4:Y:S04]  /*c0120*/  LDL.LU R22, [R1+0x4d8] ;  /* 0x0004d80001167983 */ /* 0x000f280000300800 */
[----:B------:R-:W4:Y:S01]  /*c0130*/  LDL.LU R23, [R1+0x4dc] ;  /* 0x0004dc0001177983 */ /* 0x000f220000300800 */
[----:B---3--:R-:W-:-:S02]  /*c0140*/  IMAD.MOV.U32 R27, RZ, RZ, R8 ;  /* 0x000000ffff1b7224 */ /* 0x008fc400078e0008 */
[----:B------:R-:W-:Y:S01]  /*c0150*/  IMAD.MOV.U32 R25, RZ, RZ, R14 ;  /* 0x000000ffff197224 */ /* 0x000fe200078e000e */
[----:B------:R-:W3:Y:S01]  /*c0160*/  LDL.LU R8, [R1+0x3fac] ;  /* 0x003fac0001087983 */ /* 0x000ee20000300800 */
[----:B------:R-:W-:-:S03]  /*c0170*/  IMAD.MOV.U32 R26, RZ, RZ, R9 ;  /* 0x000000ffff1a7224 */ /* 0x000fc600078e0009 */
[----:B------:R-:W3:Y:S01]  /*c0180*/  LDL.LU R14, [R1+0x3fa8] ;  /* 0x003fa800010e7983 */ /* 0x000ee20000300800 */
[----:B------:R-:W-:-:S03]  /*c0190*/  IMAD.MOV.U32 R24, RZ, RZ, R15 ;  /* 0x000000ffff187224 */ /* 0x000fc600078e000f */
[----:B------:R-:W3:Y:S04]  /*c01a0*/  LDL.LU R9, [R1+0x3fb4] ;  /* 0x003fb40001097983 */ /* 0x000ee80000300800 */
[----:B------:R-:W3:Y:S04]  /*c01b0*/  LDL.LU R15, [R1+0x3fb0] ;  /* 0x003fb000010f7983 */ /* 0x000ee80000300800 */
[----:B----4-:R-:W-:Y:S04]  /*c01c0*/  STL.64 [R1+0x4490], R22 ;  /* 0x0044901601007387 */ /* 0x010fe80000100a00 */
[----:B--2---:R0:W-:Y:S04]  /*c01d0*/  STL.64 [R1+0x4488], R20 ;  /* 0x0044881401007387 */ /* 0x0041e80000100a00 */
[----:B0-----:R-:W2:Y:S04]  /*c01e0*/  LDL.LU R20, [R1+0x4e0] ;  /* 0x0004e00001147983 */ /* 0x001ea80000300800 */
[----:B------:R-:W2:Y:S04]  /*c01f0*/  LDL.LU R21, [R1+0x4e4] ;  /* 0x0004e40001157983 */ /* 0x000ea80000300800 */
[----:B------:R-:W2:Y:S04]  /*c0200*/  LDL.LU R22, [R1+0x4e8] ;  /* 0x0004e80001167983 */ /* 0x000ea80000300800 */
[----:B------:R-:W2:Y:S04]  /*c0210*/  LDL.LU R23, [R1+0x4ec] ;  /* 0x0004ec0001177983 */ /* 0x000ea80000300800 */
        /* <DEDUP_REMOVED lines=26> */
[----:B------:R-:W3:Y:S04]  /*c03c0*/  LDL.LU R8, [R1+0x449c] ;  /* 0x00449c0001087983 */ /* 0x000ee80000300800 */
[----:B------:R-:W3:Y:S02]  /*c03d0*/  LDL.LU R9, [R1+0x4498] ;  /* 0x0044980001097983 */ /* 0x000ee40000300800 */
        /* <DEDUP_REMOVED lines=18> */
[----:B----4-:R-:W-:Y:S03]  /*c0500*/  HMMA.16816.F32 R16, R16, R20, R24 ;  /* 0x000000141010723c */ /* 0x010fe60000001818 */
[----:B------:R-:W2:Y:S01]  /*c0510*/  LDL.LU.64 R26, [R1+0x4470] ;  /* 0x00447000011a7983 */ /* 0x000ea20000300a00 */
[----:B------:R-:W-:-:S02]  /*c0520*/  F2FP.F16.E5M2.UNPACK_B R12, R12 ;  /* 0x0000000cff0c723e */ /* 0x000fc400020004ff */
[----:B------:R-:W-:Y:S02]  /*c0530*/  F2FP.F16.E5M2.UNPACK_B R13, R13 ;  /* 0x0000000dff0d723e */ /* 0x000fe400020004ff */
[----:B------:R-:W-:Y:S02]  /*c0540*/  F2FP.F16.E5M2.UNPACK_B R14, R14 ;  /* 0x0000000eff0e723e */ /* 0x000fe400020004ff */
[----:B------:R-:W-:-:S13]  /*c0550*/  F2FP.F16.E5M2.UNPACK_B R15, R15 ;  /* 0x0000000fff0f723e */ /* 0x000fda00020004ff */
[----:B------:R-:W-:Y:S04]  /*c0560*/  STL.64 [R1+0x9f0], R16 ;  /* 0x0009f01001007387 */ /* 0x000fe80000100a00 */
[----:B------:R0:W-:Y:S04]  /*c0570*/  STL.64 [R1+0x9f8], R18 ;  /* 0x0009f81201007387 */ /* 0x0001e80000100a00 */
        /* <DEDUP_REMOVED lines=61> */
[----:B------:R-:W-:Y:S04]  /*c0950*/  STL.64 [R1+0x8c8], R18 ;  /* 0x0008c81201007387 */ /* 0x000fe80000100a00 */
[----:B------:R-:W4:Y:S01]  /*c0960*/  LDL.LU R20, [R1+0x140] ;  /* 0x0001400001147983 */ /* 0x000f220000300800 */
[C---:B---3--:R-:W-:Y:S06]  /*c0970*/  HMMA.16816.F32 R8, R12.reuse, R24, R8 ;  /* 0x000000180c08723c */ /* 0x048fec0000001808 */
[----:B--2---:R-:W-:-:S15]  /*c0980*/  HMMA.16816.F32 R4, R12, R26, R4 ;  /* 0x0000001a0c04723c */ /* 0x004fde0000001804 */
        /* <DEDUP_REMOVED lines=8> */
[----:B--2---:R-:W-:Y:S04]  /*c0a10*/  STL.64 [R1+0x4268], R22 ;  /* 0x0042681601007387 */ /* 0x004fe80000100a00 */
[----:B----4-:R0:W-:Y:S04]  /*c0a20*/  STL.64 [R1+0x4260], R20 ;  /* 0x0042601401007387 */ /* 0x0101e80000100a00 */
[----:B0-----:R-:W2:Y:S04]  /*c0a30*/  LDL.LU R20, [R1+0x150] ;  /* 0x0001500001147983 */ /* 0x001ea80000300800 */
[----:B------:R-:W2:Y:S04]  /*c0a40*/  LDL.LU R21, [R1+0x154] ;  /* 0x0001540001157983 */ /* 0x000ea80000300800 */
[----:B------:R-:W3:Y:S04]  /*c0a50*/  LDL.LU R22, [R1+0x158] ;  /* 0x0001580001167983 */ /* 0x000ee80000300800 */
[----:B------:R-:W3:Y:S04]  /*c0a60*/  LDL.LU R23, [R1+0x15c] ;  /* 0x00015c0001177983 */ /* 0x000ee80000300800 */
        /* <DEDUP_REMOVED lines=8> */
[----:B0-----:R-:W3:Y:S04]  /*c0af0*/  LDL.LU R22, [R1] ;  /* 0x0000000001167983 */ /* 0x001ee80000300800 */
[----:B------:R-:W3:Y:S04]  /*c0b00*/  LDL.LU R23, [R1+0x4] ;  /* 0x0000040001177983 */ /* 0x000ee80000300800 */
[----:B-1----:R-:W4:Y:S01]  /*c0b10*/  LDL.LU R20, [R1+0x8] ;  /* 0x0000080001147983 */ /* 0x002f220000300800 */
[----:B------:R-:W-:-:S03]  /*c0b20*/  IMAD.MOV.U32 R21, RZ, RZ, R0 ;  /* 0x000000ffff157224 */ /* 0x000fc600078e0000 */
[----:B------:R-:W2:Y:S04]  /*c0b30*/  LDL.LU R0, [R1+0x43bc] ;  /* 0x0043bc0001007983 */ /* 0x000ea80000300800 */
[----:B---3--:R0:W-:Y:S04]  /*c0b40*/  STL.64 [R1+0x42a0], R22 ;  /* 0x0042a01601007387 */ /* 0x0081e80000100a00 */
[----:B----4-:R-:W-:Y:S04]  /*c0b50*/  STL.64 [R1+0x42b8], R20 ;  /* 0x0042b81401007387 */ /* 0x010fe80000100a00 */
[----:B--2---:R-:W2:Y:S04]  /*c0b60*/  LDL.LU R24, [R1+0x170] ;  /* 0x0001700001187983 */ /* 0x004ea80000300800 */
        /* <DEDUP_REMOVED lines=110> */
[----:B------:R-:W2:Y:S04]  /*c1250*/  LDL.LU R4, [R1+0x120] ;  /* 0x0001200001047983 */ /* 0x000ea80000300800 */
[----:B------:R-:W2:Y:S04]  /*c1260*/  LDL.LU R5, [R1+0x124] ;  /* 0x0001240001057983 */ /* 0x000ea80000300800 */
[----:B------:R-:W2:Y:S04]  /*c1270*/  LDL.LU R6, [R1+0x128] ;  /* 0x0001280001067983 */ /* 0x000ea80000300800 */
[----:B------:R-:W2:Y:S04]  /*c1280*/  LDL.LU R7, [R1+0x12c] ;  /* 0x00012c0001077983 */ /* 0x000ea80000300800 */
[----:B0-----:R-:W3:Y:S04]  /*c1290*/  LDL.LU R16, [R1+0x130] ;  /* 0x0001300001107983 */ /* 0x001ee80000300800 */
[----:B------:R-:W3:Y:S04]  /*c12a0*/  LDL.LU R17, [R1+0x134] ;  /* 0x0001340001117983 */ /* 0x000ee80000300800 */
[----:B------:R-:W3:Y:S04]  /*c12b0*/  LDL.LU R18, [R1+0x138] ;  /* 0x0001380001127983 */ /* 0x000ee80000300800 */
[----:B------:R-:W3:Y:S04]  /*c12c0*/  LDL.LU R19, [R1+0x13c] ;  /* 0x00013c0001137983 */ /* 0x000ee80000300800 */
        /* <DEDUP_REMOVED lines=42> */
[----:B0-----:R-:W2:Y:S01]  /*c1570*/  LDL.LU.64 R20, [R1+0x4318] ;  /* 0x0043180001147983 */ /* 0x001ea20000300a00 */
[----:B------:R-:W-:-:S03]  /*c1580*/  IMAD.MOV.U32 R11, RZ, RZ, R0 ;  /* 0x000000ffff0b7224 */ /* 0x000fc600078e0000 */
        /* <DEDUP_REMOVED lines=62> */
[----:B0-----:R-:W4:Y:S04]  /*c1970*/  LDL.LU R24, [R1+0xc0] ;  /* 0x0000c00001187983 */ /* 0x001f280000300800 */
[----:B------:R-:W4:Y:S04]  /*c1980*/  LDL.LU R25, [R1+0xc4] ;  /* 0x0000c40001197983 */ /* 0x000f280000300800 */
[----:B-1----:R-:W3:Y:S04]  /*c1990*/  LDL.LU R26, [R1+0xc8] ;  /* 0x0000c800011a7983 */ /* 0x002ee80000300800 */
[----:B------:R-:W3:Y:S01]  /*c19a0*/  LDL.LU R27, [R1+0xcc] ;  /* 0x0000cc00011b7983 */ /* 0x000ee20000300800 */
[C---:B------:R-:W-:Y:S06]  /*c19b0*/  HMMA.16816.F32 R4, R12.reuse, R2, R4 ;  /* 0x000000020c04723c */ /* 0x040fec0000001804 */
[C---:B--2---:R-:W-:Y:S01]  /*c19c0*/  HMMA.16816.F32 R16, R12.reuse, R22, R16 ;  /* 0x000000160c10723c */ /* 0x044fe20000001810 */
        /* <DEDUP_REMOVED lines=9> */
[----:B------:R-:W3:Y:S04]  /*c1a60*/  LDL.LU.64 R16, [R1+0x4240] ;  /* 0x0042400001107983 */ /* 0x000ee80000300a00 */
[----:B------:R-:W-:Y:S04]  /*c1a70*/  STL.64 [R1+0x600], R4 ;  /* 0x0006000401007387 */ /* 0x000fe80000100a00 */
[----:B------:R0:W-:Y:S04]  /*c1a80*/  STL.64 [R1+0x608], R6 ;  /* 0x0006080601007387 */ /* 0x0001e80000100a00 */
[----:B0-----:R-:W4:Y:S04]  /*c1a90*/  LDL.LU.64 R6, [R1+0x4238] ;  /* 0x0042380001067983 */ /* 0x001f280000300a00 */
[----:B------:R-:W3:Y:S02]  /*c1aa0*/  LDL.LU.64 R4, [R1+0x4230] ;  /* 0x0042300001047983 */ /* 0x000ee40000300a00 */
[C---:B---3--:R-:W-:Y:S06]  /*c1ab0*/  HMMA.16816.F32 R16, R12.reuse, R4, R16 ;  /* 0x000000040c10723c */ /* 0x048fec0000001810 */
[----:B----4-:R-:W-:-:S15]  /*c1ac0*/  HMMA.16816.F32 R4, R12, R6, R8 ;  /* 0x000000060c04723c */ /* 0x010fde0000001808 */
[----:B------:R-:W-:-:S02]  /*c1ad0*/  NOP ;  /* 0x0000000000007918 */ /* 0x000fc40000000000 */
[----:B------:R-:W-:Y:S04]  /*c1ae0*/  STL.64 [R1+0x570], R16 ;  /* 0x0005701001007387 */ /* 0x000fe80000100a00 */
[----:B------:R0:W-:Y:S04]  /*c1af0*/  STL.64 [R1+0x578], R18 ;  /* 0x0005781201007387 */ /* 0x0001e80000100a00 */
[----:B0-----:R-:W3:Y:S04]  /*c1b00*/  LDL.LU R18, [R1+0x1e14] ;  /* 0x001e140001127983 */ /* 0x001ee80000300800 */
[----:B------:R-:W4:Y:S04]  /*c1b10*/  LDL.LU.64 R10, [R1+0x4228] ;  /* 0x00422800010a7983 */ /* 0x000f280000300a00 */
[----:B------:R-:W2:Y:S04]  /*c1b20*/  LDL.LU.64 R8, [R1+0x4220] ;  /* 0x0042200001087983 */ /* 0x000ea80000300a00 */
[----:B------:R0:W-:Y:S04]  /*c1b30*/  STL.64 [R1+0x520], R4 ;  /* 0x0005200401007387 */ /* 0x0001e80000100a00 */
[----:B------:R1:W-:Y:S04]  /*c1b40*/  STL.64 [R1+0x528], R6 ;  /* 0x0005280601007387 */ /* 0x0003e80000100a00 */
[----:B0-----:R-:W4:Y:S04]  /*c1b50*/  LDL.LU R4, [R1+0xd0] ;  /* 0x0000d00001047983 */ /* 0x001f280000300800 */
[----:B------:R-:W4:Y:S04]  /*c1b60*/  LDL.LU R5, [R1+0xd4] ;  /* 0x0000d40001057983 */ /* 0x000f280000300800 */
[----:B-1----:R-:W4:Y:S04]  /*c1b70*/  LDL.LU R6, [R1+0xd8] ;  /* 0x0000d80001067983 */ /* 0x002f280000300800 */
[----:B------:R-:W4:Y:S01]  /*c1b80*/  LDL.LU R7, [R1+0xdc] ;  /* 0x0000dc0001077983 */ /* 0x000f220000300800 */
[----:B--2---:R-:W-:-:S15]  /*c1b90*/  HMMA.16816.F32 R24, R12, R8, R24 ;  /* 0x000000080c18723c */ /* 0x004fde0000001818 */
[----:B------:R-:W-:-:S08]  /*c1ba0*/  NOP ;  /* 0x0000000000007918 */ /* 0x000fd00000000000 */
[----:B------:R-:W-:Y:S04]  /*c1bb0*/  STL.64 [R1+0x4f0], R24 ;  /* 0x0004f01801007387 */ /* 0x000fe80000100a00 */
[----:B------:R0:W-:Y:S04]  /*c1bc0*/  STL.64 [R1+0x4f8], R26 ;  /* 0x0004f81a01007387 */ /* 0x0001e80000100a00 */
[----:B0-----:R-:W2:Y:S04]  /*c1bd0*/  LDL.LU.64 R26, [R1+0x4218] ;  /* 0x00421800011a7983 */ /* 0x001ea80000300a00 */
[----:B------:R-:W2:Y:S04]  /*c1be0*/  LDL.LU.64 R24, [R1+0x4210] ;  /* 0x0042100001187983 */ /* 0x000ea80000300a00 */
[----:B------:R-:W2:Y:S01]  /*c1bf0*/  LDL.LU R17, [R1+0x1e0c] ;  /* 0x001e0c0001117983 */ /* 0x000ea20000300800 */
[----:B----4-:R-:W-:Y:S01]  /*c1c00*/  HMMA.16816.F32 R8, R12, R10, R4 ;  /* 0x0000000a0c08723c */ /* 0x010fe20000001804 */
[----:B------:R-:W-:-:S15]  /*c1c10*/  IADD3 R0, P6, R0, UR5, RZ ;  /* 0x0000000500007c10 */ /* 0x000fde000ffde0ff */
[----:B------:R-:W-:-:S07]  /*c1c20*/  NOP ;  /* 0x0000000000007918 */ /* 0x000fce0000000000 */
[----:B------:R-:W-:Y:S04]  /*c1c30*/  STL.64 [R1+0x5d0], R8 ;  /* 0x0005d00801007387 */ /* 0x000fe80000100a00 */
[----:B------:R0:W-:Y:S01]  /*c1c40*/  STL.64 [R1+0x5d8], R10 ;  /* 0x0005d80a01007387 */ /* 0x0001e20000100a00 */
[----:B---3--:R-:W-:Y:S01]  /*c1c50*/  IADD3 R18, P0, R18, UR5, RZ ;  /* 0x0000000512127c10 */ /* 0x008fe2000ff1e0ff */
[----:B--2---:R-:W-:Y:S02]  /*c1c60*/  HMMA.16816.F32 R4, R12, R20, R24 ;  /* 0x000000140c04723c */ /* 0x004fe40000001818 */
[----:B------:R-:W2:Y:S04]  /*c1c70*/  LDL.LU R13, [R1+0x1e04] ;  /* 0x001e0400010d7983 */ /* 0x000ea80000300800 */
[----:B------:R-:W3:-:S15]  /*c1c80*/  LDL.LU R14, [R1+0x1dfc] ;  /* 0x001dfc00010e7983 */ /* 0x000ede0000300800 */
[----:B------:R-:W-:-:S02]  /*c1c90*/  NOP ;  /* 0x0000000000007918 */ /* 0x000fc40000000000 */
[----:B------:R-:W-:Y:S04]  /*c1ca0*/  STL.64 [R1+0x5a0], R4 ;  /* 0x0005a00401007387 */ /* 0x000fe80000100a00 */
[----:B------:R1:W-:Y:S04]  /*c1cb0*/  STL.64 [R1+0x5a8], R6 ;  /* 0x0005a80601007387 */ /* 0x0003e80000100a00 */
[----:B------:R-:W4:Y:S04]  /*c1cc0*/  LDL.LU R15, [R1+0x1df4] ;  /* 0x001df400010f7983 */ /* 0x000f280000300800 */
[----:B------:R-:W4:Y:S04]  /*c1cd0*/  LDL.LU R20, [R1+0x1dec] ;  /* 0x001dec0001147983 */ /* 0x000f280000300800 */
[----:B------:R-:W4:Y:S04]  /*c1ce0*/  LDL.LU R21, [R1+0x109c] ;  /* 0x00109c0001157983 */ /* 0x000f280000300800 */
[----:B0-----:R-:W4:Y:S04]  /*c1cf0*/  LDL.LU R10, [R1+0x1de4] ;  /* 0x001de400010a7983 */ /* 0x001f280000300800 */
[----:B------:R-:W4:Y:S04]  /*c1d00*/  LDL.LU R11, [R1+0x1e10] ;  /* 0x001e1000010b7983 */ /* 0x000f280000300800 */
[----:B------:R-:W4:Y:S04]  /*c1d10*/  LDL.LU R8, [R1+0x1ddc] ;  /* 0x001ddc0001087983 */ /* 0x000f280000300800 */
[----:B------:R-:W4:Y:S04]  /*c1d20*/  LDL.LU R9, [R1+0x1e08] ;  /* 0x001e080001097983 */ /* 0x000f280000300800 */
[----:B-1----:R-:W4:Y:S04]  /*c1d30*/  LDL.LU R6, [R1+0x1dd4] ;  /* 0x001dd40001067983 */ /* 0x002f280000300800 */
[----:B------:R-:W4:Y:S04]  /*c1d40*/  LDL.LU R7, [R1+0x1e00] ;  /* 0x001e000001077983 */ /* 0x000f280000300800 */
[----:B------:R-:W4:Y:S04]  /*c1d50*/  LDL.LU R19, [R1+0x1dcc] ;  /* 0x001dcc0001137983 */ /* 0x000f280000300800 */
[----:B------:R-:W4:Y:S04]  /*c1d60*/  LDL.LU R4, [R1+0x1df8] ;  /* 0x001df80001047983 */ /* 0x000f280000300800 */
[----:B------:R-:W4:Y:S04]  /*c1d70*/  LDL.LU R5, [R1+0x1dc4] ;  /* 0x001dc40001057983 */ /* 0x000f280000300800 */
[----:B------:R-:W4:Y:S04]  /*c1d80*/  LDL.LU R2, [R1+0x1df0] ;  /* 0x001df00001027983 */ /* 0x000f280000300800 */
[----:B------:R0:W-:Y:S04]  /*c1d90*/  STL [R1+0x10a0], R0 ;  /* 0x0010a00001007387 */ /* 0x0001e80000100800 */
        /* <DEDUP_REMOVED lines=9> */
[----:B------:R-:W4:Y:S04]  /*c1e30*/  LDL.LU R29, [R1+0x1dc8] ;  /* 0x001dc800011d7983 */ /* 0x000f280000300800 */
[----:B------:R-:W4:Y:S04]  /*c1e40*/  LDL.LU R16, [R1+0x1d94] ;  /* 0x001d940001107983 */ /* 0x000f280000300800 */
[----:B------:R0:W-:Y:S04]  /*c1e50*/  STL [R1+0x1e14], R18 ;  /* 0x001e141201007387 */ /* 0x0001e80000100800 */
[----:B0-----:R-:W4:Y:S01]  /*c1e60*/  LDL.LU R18, [R1+0x1dc0] ;  /* 0x001dc00001127983 */ /* 0x001f220000300800 */
[----:B------:R-:W-:-:S05]  /*c1e70*/  IADD3 R17, P1, R17, UR5, RZ ;  /* 0x0000000511117c10 */ /* 0x000fca000ff3e0ff */
[----:B------:R0:W-:Y:S04]  /*c1e80*/  STL [R1+0x1e0c], R17 ;  /* 0x001e0c1101007387 */ /* 0x0001e80000100800 */
[----:B0-----:R-:W4:Y:S01]  /*c1e90*/  LDL.LU R17, [R1+0x1d8c] ;  /* 0x001d8c0001117983 */ /* 0x001f220000300800 */
[----:B--2---:R-:W-:Y:S02]  /*c1ea0*/  IADD3 R13, P2, R13, UR5, RZ ;  /* 0x000000050d0d7c10 */ /* 0x004fe4000ff5e0ff */
[----:B---3--:R-:W-:-:S03]  /*c1eb0*/  IADD3 R14, P3, R14, UR5, RZ ;  /* 0x000000050e0e7c10 */ /* 0x008fc6000ff7e0ff */
[----:B------:R-:W-:Y:S04]  /*c1ec0*/  STL [R1+0x1e04], R13 ;  /* 0x001e040d01007387 */ /* 0x000fe80000100800 */
[----:B------:R-:W-:Y:S01]  /*c1ed0*/  STL [R1+0x1dfc], R14 ;  /* 0x001dfc0e01007387 */ /* 0x000fe20000100800 */
[----:B----4-:R-:W-:Y:S02]  /*c1ee0*/  IADD3 R15, P4, R15, UR5, RZ ;  /* 0x000000050f0f7c10 */ /* 0x010fe4000ff9e0ff */
[----:B------:R-:W-:Y:S02]  /*c1ef0*/  IADD3 R20, P5, R20, UR5, RZ ;  /* 0x0000000514147c10 */ /* 0x000fe4000ffbe0ff */
[----:B------:R-:W-:Y:S02]  /*c1f00*/  IADD3.X R21, R21, UR6, RZ, P6, !PT ;  /* 0x0000000615157c10 */ /* 0x000fe4000b7fe4ff */
[----:B------:R-:W-:-:S02]  /*c1f10*/  IADD3 R10, P6, R10, UR5, RZ ;  /* 0x000000050a0a7c10 */ /* 0x000fc4000ffde0ff */
[----:B------:R-:W-:Y:S01]  /*c1f20*/  IADD3.X R11, R11, UR6, RZ, P0, !PT ;  /* 0x000000060b0b7c10 */ /* 0x000fe200087fe4ff */
[----:B------:R-:W-:Y:S01]  /*c1f30*/  STL [R1+0x1df4], R15 ;  /* 0x001df40f01007387 */ /* 0x000fe20000100800 */
[----:B------:R-:W-:-:S03]  /*c1f40*/  IADD3 R8, P0, R8, UR5, RZ ;  /* 0x0000000508087c10 */ /* 0x000fc6000ff1e0ff */
[----:B------:R-:W-:Y:S01]  /*c1f50*/  STL [R1+0x1dec], R20 ;  /* 0x001dec1401007387 */ /* 0x000fe20000100800 */
[----:B------:R-:W-:-:S03]  /*c1f60*/  IADD3.X R9, R9, UR6, RZ, P1, !PT ;  /* 0x0000000609097c10 */ /* 0x000fc60008ffe4ff */
[----:B------:R-:W-:Y:S04]  /*c1f70*/  STL [R1+0x109c], R21 ;  /* 0x00109c1501007387 */ /* 0x000fe80000100800 */
[----:B------:R-:W-:Y:S01]  /*c1f80*/  STL [R1+0x1de4], R10 ;  /* 0x001de40a01007387 */ /* 0x000fe20000100800 */
[----:B------:R-:W-:Y:S02]  /*c1f90*/  IADD3.X R7, R7, UR6, RZ, P2, !PT ;  /* 0x0000000607077c10 */ /* 0x000fe400097fe4ff */
[----:B------:R-:W-:Y:S02]  /*c1fa0*/  IADD3 R19, P2, R19, UR5, RZ ;  /* 0x0000000513137c10 */ /* 0x000fe4000ff5e0ff */
[----:B------:R-:W-:Y:S01]  /*c1fb0*/  IADD3 R6, P1, R6, UR5, RZ ;  /* 0x0000000506067c10 */ /* 0x000fe2000ff3e0ff */
[----:B------:R-:W-:Y:S04]  /*c1fc0*/  STL [R1+0x1e10], R11 ;  /* 0x001e100b01007387 */ /* 0x000fe80000100800 */
[----:B------:R-:W-:Y:S04]  /*c1fd0*/  STL [R1+0x1ddc], R8 ;  /* 0x001ddc0801007387 */ /* 0x000fe80000100800 */
[----:B------:R-:W-:Y:S04]  /*c1fe0*/  STL [R1+0x1e08], R9 ;  /* 0x001e080901007387 */ /* 0x000fe80000100800 */
[----:B------:R0:W-:Y:S04]  /*c1ff0*/  STL [R1+0x1dcc], R19 ;  /* 0x001dcc1301007387 */ /* 0x0001e80000100800 */
[----:B------:R-:W-:Y:S01]  /*c2000*/  STL [R1+0x1dd4], R6 ;  /* 0x001dd40601007387 */ /* 0x000fe20000100800 */
[----:B------:R-:W-:-:S02]  /*c2010*/  IADD3.X R4, R4, UR6, RZ, P3, !PT ;  /* 0x0000000604047c10 */ /* 0x000fc40009ffe4ff */
[----:B------:R-:W-:Y:S02]  /*c2020*/  IADD3 R5, P3, R5, UR5, RZ ;  /* 0x0000000505057c10 */ /* 0x000fe4000ff7e0ff */
[----:B------:R-:W-:Y:S02]  /*c2030*/  IADD3.X R2, R2, UR6, RZ, P4, !PT ;  /* 0x0000000602027c10 */ /* 0x000fe4000a7fe4ff */
[----:B------:R-:W-:Y:S02]  /*c2040*/  IADD3 R3, P4, R3, UR5, RZ ;  /* 0x0000000503037c10 */ /* 0x000fe4000ff9e0ff */
[----:B------:R-:W-:Y:S01]  /*c2050*/  IADD3.X R22, R22, UR6, RZ, P5, !PT ;  /* 0x0000000616167c10 */ /* 0x000fe2000affe4ff */
[----:B0-----:R-:W2:Y:S04]  /*c2060*/  LDL.LU R19, [R1+0x1db8] ;  /* 0x001db80001137983 */ /* 0x001ea80000300800 */
[----:B------:R-:W-:Y:S04]  /*c2070*/  STL [R1+0x1e00], R7 ;  /* 0x001e000701007387 */ /* 0x000fe80000100800 */
[----:B------:R-:W-:Y:S01]  /*c2080*/  STL [R1+0x1df8], R4 ;  /* 0x001df80401007387 */ /* 0x000fe20000100800 */
[----:B------:R-:W-:-:S03]  /*c2090*/  IADD3 R23, P5, R23, UR5, RZ ;  /* 0x0000000517177c10 */ /* 0x000fc6000ffbe0ff */
[----:B------:R-:W-:Y:S01]  /*c20a0*/  STL [R1+0x1dc4], R5 ;  /* 0x001dc40501007387 */ /* 0x000fe20000100800 */
[----:B------:R-:W-:-:S03]  /*c20b0*/  IADD3.X R24, R24, UR6, RZ, P6, !PT ;  /* 0x0000000618187c10 */ /* 0x000fc6000b7fe4ff */
[----:B------:R-:W-:Y:S01]  /*c20c0*/  STL [R1+0x1df0], R2 ;  /* 0x001df00201007387 */ /* 0x000fe20000100800 */
[----:B------:R-:W-:-:S03]  /*c20d0*/  IADD3 R25, P6, R25, UR5, RZ ;  /* 0x0000000519197c10 */ /* 0x000fc6000ffde0ff */
[----:B------:R-:W-:Y:S01]  /*c20e0*/  STL [R1+0x1dbc], R3 ;  /* 0x001dbc0301007387 */ /* 0x000fe20000100800 */
[----:B------:R-:W-:Y:S02]  /*c20f0*/  IADD3.X R26, R26, UR6, RZ, P0, !PT ;  /* 0x000000061a1a7c10 */ /* 0x000fe400087fe4ff */
[----:B------:R-:W-:Y:S01]  /*c2100*/  IADD3.X R28, R28, UR6, RZ, P1, !PT ;  /* 0x000000061c1c7c10 */ /* 0x000fe20008ffe4ff */
[----:B------:R-:W-:Y:S01]  /*c2110*/  STL [R1+0x1de8], R22 ;  /* 0x001de81601007387 */ /* 0x000fe20000100800 */
[----:B------:R-:W-:-:S03]  /*c2120*/  IADD3 R0, P1, R0, UR5, RZ ;  /* 0x0000000500007c10 */ /* 0x000fc6000ff3e0ff */
[----:B------:R-:W-:Y:S01]  /*c2130*/  STL [R1+0x1db4], R23 ;  /* 0x001db41701007387 */ /* 0x000fe20000100800 */
[----:B------:R-:W-:-:S03]  /*c2140*/  IADD3 R27, P0, R27, UR5, RZ ;  /* 0x000000051b1b7c10 */ /* 0x000fc6000ff1e0ff */
[----:B------:R-:W-:Y:S04]  /*c2150*/  STL [R1+0x1de0], R24 ;  /* 0x001de01801007387 */ /* 0x000fe80000100800 */
[----:B------:R-:W-:Y:S04]  /*c2160*/  STL [R1+0x1dac], R25 ;  /* 0x001dac1901007387 */ /* 0x000fe80000100800 */
[----:B------:R-:W-:Y:S04]  /*c2170*/  STL [R1+0x1dd8], R26 ;  /* 0x001dd81a01007387 */ /* 0x000fe80000100800 */
[----:B------:R0:W-:Y:S04]  /*c2180*/  STL [R1+0x1d9c], R0 ;  /* 0x001d9c0001007387 */ /* 0x0001e80000100800 */
[----:B------:R-:W-:Y:S01]  /*c2190*/  STL [R1+0x1da4], R27 ;  /* 0x001da41b01007387 */ /* 0x000fe20000100800 */
[----:B------:R-:W-:-:S02]  /*c21a0*/  IADD3.X R18, R18, UR6, RZ, P3, !PT ;  /* 0x0000000612127c10 */ /* 0x000fc40009ffe4ff */
[----:B------:R-:W-:Y:S01]  /*c21b0*/  IADD3.X R29, R29, UR6, RZ, P2, !PT ;  /* 0x000000061d1d7c10 */ /* 0x000fe200097fe4ff */
[----:B0-----:R-:W3:Y:S04]  /*c21c0*/  LDL.LU R0, [R1+0x1d84] ;  /* 0x001d840001007983 */ /* 0x001ee80000300800 */
[----:B------:R-:W-:Y:S04]  /*c21d0*/  STL [R1+0x1dd0], R28 ;  /* 0x001dd01c01007387 */ /* 0x000fe80000100800 */
[----:B------:R0:W-:Y:S04]  /*c21e0*/  STL [R1+0x1dc0], R18 ;  /* 0x001dc01201007387 */ /* 0x0001e80000100800 */
[----:B------:R-:W-:Y:S04]  /*c21f0*/  STL [R1+0x1dc8], R29 ;  /* 0x001dc81d01007387 */ /* 0x000fe80000100800 */
[----:B0-----:R-:W4:Y:S01]  /*c2200*/  LDL.LU R18, [R1+0x1db0] ;  /* 0x001db00001127983 */ /* 0x001f220000300800 */
[----:B------:R-:W-:-:S02]  /*c2210*/  IADD3 R16, P2, R16, UR5, RZ ;  /* 0x0000000510107c10 */ /* 0x000fc4000ff5e0ff */
[----:B------:R-:W-:-:S03]  /*c2220*/  IADD3 R17, P3, R17, UR5, RZ ;  /* 0x0000000511117c10 */ /* 0x000fc6000ff7e0ff */
[----:B------:R-:W-:Y:S04]  /*c2230*/  STL [R1+0x1d94], R16 ;  /* 0x001d941001007387 */ /* 0x000fe80000100800 */
        /* <DEDUP_REMOVED lines=15> */
[----:B------:R-:W4:Y:S01]  /*c2330*/  LDL.LU R2, [R1+0x1d44] ;  /* 0x001d440001027983 */ /* 0x000f220000300800 */
[----:B--2---:R-:W-:-:S05]  /*c2340*/  IADD3.X R19, R19, UR6, RZ, P4, !PT ;  /* 0x0000000613137c10 */ /* 0x004fca000a7fe4ff */
[----:B------:R0:W-:Y:S04]  /*c2350*/  STL [R1+0x1db8], R19 ;  /* 0x001db81301007387 */ /* 0x0001e80000100800 */
        /* <DEDUP_REMOVED lines=8> */
[----:B0-----:R-:W2:Y:S04]  /*c23e0*/  LDL.LU R19, [R1+0x1d50] ;  /* 0x001d500001137983 */ /* 0x001ea80000300800 */
[----:B------:R-:W2:Y:S04]  /*c23f0*/  LDL.LU R29, [R1+0x1d1c] ;  /* 0x001d1c00011d7983 */ /* 0x000ea80000300800 */
[----:B------:R-:W2:Y:S01]  /*c2400*/  LDL.LU R16, [R1+0x1d48] ;  /* 0x001d480001107983 */ /* 0x000ea20000300800 */
[----:B---3--:R-:W-:-:S05]  /*c2410*/  IADD3 R0, P4, R0, UR5, RZ ;  /* 0x0000000500007c10 */ /* 0x008fca000ff9e0ff */
[----:B------:R0:W-:Y:S01]  /*c2420*/  STL [R1+0x1d84], R0 ;  /* 0x001d840001007387 */ /* 0x0001e20000100800 */
[----:B----4-:R-:W-:-:S03]  /*c2430*/  IADD3.X R18, R18, UR6, RZ, P5, !PT ;  /* 0x0000000612127c10 */ /* 0x010fc6000affe4ff */
[----:B0-----:R-:W3:Y:S04]  /*c2440*/  LDL.LU R0, [R1+0x1d14] ;  /* 0x001d140001007983 */ /* 0x001ee80000300800 */
[----:B------:R0:W-:Y:S04]  /*c2450*/  STL [R1+0x1db0], R18 ;  /* 0x001db01201007387 */ /* 0x0001e80000100800 */
[----:B0-----:R-:W4:Y:S01]  /*c2460*/  LDL.LU R18, [R1+0x1d40] ;  /* 0x001d400001127983 */ /* 0x001f220000300800 */
[----:B------:R-:W-:Y:S02]  /*c2470*/  IADD3 R13, P5, R13, UR5, RZ ;  /* 0x000000050d0d7c10 */ /* 0x000fe4000ffbe0ff */
[----:B------:R-:W-:-:S02]  /*c2480*/  IADD3.X R14, R14, UR6, RZ, P6, !PT ;  /* 0x000000060e0e7c10 */ /* 0x000fc4000b7fe4ff */
[----:B------:R-:W-:Y:S02]  /*c2490*/  IADD3 R15, P6, R15, UR5, RZ ;  /* 0x000000050f0f7c10 */ /* 0x000fe4000ffde0ff */
[----:B------:R-:W-:Y:S02]  /*c24a0*/  IADD3.X R20, R20, UR6, RZ, P0, !PT ;  /* 0x0000000614147c10 */ /* 0x000fe400087fe4ff */
[----:B------:R-:W-:Y:S01]  /*c24b0*/  IADD3 R21, P0, R21, UR5, RZ ;  /* 0x0000000515157c10 */ /* 0x000fe2000ff1e0ff */
[----:B------:R-:W-:Y:S01]  /*c24c0*/  STL [R1+0x1d7c], R13 ;  /* 0x001d7c0d01007387 */ /* 0x000fe20000100800 */
[----:B------:R-:W-:-:S03]  /*c24d0*/  IADD3.X R10, R10, UR6, RZ, P1, !PT ;  /* 0x000000060a0a7c10 */ /* 0x000fc60008ffe4ff */
[----:B------:R-:W-:Y:S01]  /*c24e0*/  STL [R1+0x1da8], R14 ;  /* 0x001da80e01007387 */ /* 0x000fe20000100800 */
[----:B------:R-:W-:-:S03]  /*c24f0*/  IADD3 R11, P1, R11, UR5, RZ ;  /* 0x000000050b0b7c10 */ /* 0x000fc6000ff3e0ff */
[----:B------:R-:W-:Y:S01]  /*c2500*/  STL [R1+0x1d74], R15 ;  /* 0x001d740f01007387 */ /* 0x000fe20000100800 */
[----:B------:R-:W-:-:S03]  /*c2510*/  IADD3.X R8, R8, UR6, RZ, P2, !PT ;  /* 0x0000000608087c10 */ /* 0x000fc600097fe4ff */
[----:B------:R-:W-:Y:S01]  /*c2520*/  STL [R1+0x1da0], R20 ;  /* 0x001da01401007387 */ /* 0x000fe20000100800 */
[----:B------:R-:W-:-:S03]  /*c2530*/  IADD3 R9, P2, R9, UR5, RZ ;  /* 0x0000000509097c10 */ /* 0x000fc6000ff5e0ff */
[----:B------:R-:W-:Y:S01]  /*c2540*/  STL [R1+0x1d6c], R21 ;  /* 0x001d6c1501007387 */ /* 0x000fe20000100800 */
[----:B------:R-:W-:-:S03]  /*c2550*/  IADD3.X R17, R17, UR6, RZ, P4, !PT ;  /* 0x0000000611117c10 */ /* 0x000fc6000a7fe4ff */
[----:B------:R-:W-:Y:S01]  /*c2560*/  STL [R1+0x1d98], R10 ;  /* 0x001d980a01007387 */ /* 0x000fe20000100800 */
[----:B------:R-:W-:-:S03]  /*c2570*/  IADD3.X R6, R6, UR6, RZ, P3, !PT ;  /* 0x0000000606067c10 */ /* 0x000fc60009ffe4ff */
[----:B------:R-:W-:Y:S04]  /*c2580*/  STL [R1+0x1d64], R11 ;  /* 0x001d640b01007387 */ /* 0x000fe80000100800 */
[----:B------:R-:W-:Y:S04]  /*c2590*/  STL [R1+0x1d90], R8 ;  /* 0x001d900801007387 */ /* 0x000fe80000100800 */
[----:B------:R-:W-:Y:S04]  /*c25a0*/  STL [R1+0x1d5c], R9 ;  /* 0x001d5c0901007387 */ /* 0x000fe80000100800 */
[----:B------:R0:W-:Y:S04]  /*c25b0*/  STL [R1+0x1d80], R17 ;  /* 0x001d801101007387 */ /* 0x0001e80000100800 */
[----:B------:R-:W-:Y:S04]  /*c25c0*/  STL [R1+0x1d88], R6 ;  /* 0x001d880601007387 */ /* 0x000fe80000100800 */
[----:B0-----:R-:W4:Y:S01]  /*c25d0*/  LDL.LU R17, [R1+0x1d0c] ;  /* 0x001d0c0001117983 */ /* 0x001f220000300800 */
[----:B------:R-:W-:-:S02]  /*c25e0*/  IADD3 R7, P3, R7, UR5, RZ ;  /* 0x0000000507077c10 */ /* 0x000fc4000ff7e0ff */
[----:B------:R-:W-:Y:S02]  /*c25f0*/  IADD3 R4, P4, R4, UR5, RZ ;  /* 0x0000000504047c10 */ /* 0x000fe4000ff9e0ff */
[----:B------:R-:W-:Y:S02]  /*c2600*/  IADD3.X R5, R5, UR6, RZ, P5, !PT ;  /* 0x0000000605057c10 */ /* 0x000fe4000affe4ff */
[----:B------:R-:W-:Y:S01]  /*c2610*/  IADD3 R2, P5, R2, UR5, RZ ;  /* 0x0000000502027c10 */ /* 0x000fe2000ffbe0ff */
[----:B------:R-:W-:Y:S04]  /*c2620*/  STL [R1+0x1d54], R7 ;  /* 0x001d540701007387 */ /* 0x000fe80000100800 */
[----:B------:R-:W-:Y:S04]  /*c2630*/  STL [R1+0x1d4c], R4 ;  /* 0x001d4c0401007387 */ /* 0x000fe80000100800 */
[----:B------:R-:W-:Y:S04]  /*c2640*/  STL [R1+0x1d78], R5 ;  /* 0x001d780501007387 */ /* 0x000fe80000100800 */
[----:B------:R-:W-:Y:S01]  /*c2650*/  STL [R1+0x1d44], R2 ;  /* 0x001d440201007387 */ /* 0x000fe20000100800 */
[----:B--2---:R-:W-:-:S02]  /*c2660*/  IADD3.X R3, R3, UR6, RZ, P6, !PT ;  /* 0x0000000603037c10 */ /* 0x004fc4000b7fe4ff */
[----:B------:R-:W-:Y:S02]  /*c2670*/  IADD3 R22, P6, R22, UR5, RZ ;  /* 0x0000000516167c10 */ /* 0x000fe4000ffde0ff */
[----:B------:R-:W-:Y:S02]  /*c2680*/  IADD3.X R23, R23, UR6, RZ, P0, !PT ;  /* 0x0000000617177c10 */ /* 0x000fe400087fe4ff */
[----:B------:R-:W-:Y:S02]  /*c2690*/  IADD3 R24, P0, R24, UR5, RZ ;  /* 0x0000000518187c10 */ /* 0x000fe4000ff1e0ff */
[----:B------:R-:W-:Y:S01]  /*c26a0*/  IADD3.X R25, R25, UR6, RZ, P1, !PT ;  /* 0x0000000619197c10 */ /* 0x000fe20008ffe4ff */
        /* <DEDUP_REMOVED lines=9> */
[----:B------:R0:W-:Y:S01]  /*c2740*/  STL [R1+0x1d50], R19 ;  /* 0x001d501301007387 */ /* 0x0001e20000100800 */
[----:B------:R-:W-:-:S03]  /*c2750*/  IADD3 R28, P2, R28, UR5, RZ ;  /* 0x000000051c1c7c10 */ /* 0x000fc6000ff5e0ff */
[----:B------:R-:W-:Y:S01]  /*c2760*/  STL [R1+0x1d58], R27 ;  /* 0x001d581b01007387 */ /* 0x000fe20000100800 */
[----:B------:R-:W-:Y:S02]  /*c2770*/  IADD3.X R16, R16, UR6, RZ, P4, !PT ;  /* 0x0000000610107c10 */ /* 0x000fe4000a7fe4ff */
[----:B------:R-:W-:Y:S01]  /*c2780*/  IADD3 R29, P3, R29, UR5, RZ ;  /* 0x000000051d1d7c10 */ /* 0x000fe2000ff7e0ff */
[----:B0-----:R-:W2:Y:S04]  /*c2790*/  LDL.LU R19, [R1+0x1d38] ;  /* 0x001d380001137983 */ /* 0x001ea80000300800 */
[----:B------:R-:W-:Y:S01]  /*c27a0*/  STL [R1+0x1d24], R28 ;  /* 0x001d241c01007387 */ /* 0x000fe20000100800 */
[----:B---3--:R-:W-:-:S05]  /*c27b0*/  IADD3 R0, P4, R0, UR5, RZ ;  /* 0x0000000500007c10 */ /* 0x008fca000ff9e0ff */
[----:B------:R0:W-:Y:S04]  /*c27c0*/  STL [R1+0x1d14], R0 ;  /* 0x001d140001007387 */ /* 0x0001e80000100800 */
[----:B------:R-:W-:Y:S01]  /*c27d0*/  STL [R1+0x1d1c], R29 ;  /* 0x001d1c1d01007387 */ /* 0x000fe20000100800 */
[----:B----4-:R-:W-:-:S03]  /*c27e0*/  IADD3.X R18, R18, UR6, RZ, P5, !PT ;  /* 0x0000000612127c10 */ /* 0x010fc6000affe4ff */
[----:B0-----:R-:W3:Y:S04]  /*c27f0*/  LDL.LU R0, [R1+0x1d04] ;  /* 0x001d040001007983 */ /* 0x001ee80000300800 */
        /* <DEDUP_REMOVED lines=17> */
[----:B------:R-:W-:-:S05]  /*c2910*/  IADD3 R17, P5, R17, UR5, RZ ;  /* 0x0000000511117c10 */ /* 0x000fca000ffbe0ff */
        /* <DEDUP_REMOVED lines=11> */
[----:B------:R-:W4:Y:S01]  /*c29d0*/  LDL.LU R16, [R1+0x1c9c] ;  /* 0x001c9c0001107983 */ /* 0x000f220000300800 */
[----:B--2---:R-:W-:-:S05]  /*c29e0*/  IADD3.X R19, R19, UR6, RZ, P6, !PT ;  /* 0x0000000613137c10 */ /* 0x004fca000b7fe4ff */
[----:B------:R0:W-:Y:S04]  /*c29f0*/  STL [R1+0x1d38], R19 ;  /* 0x001d381301007387 */ /* 0x0001e80000100800 */
[----:B0-----:R-:W2:Y:S01]  /*c2a00*/  LDL.LU R19, [R1+0x1cc8] ;  /* 0x001cc80001137983 */ /* 0x001ea20000300800 */
[----:B---3--:R-:W-:Y:S02]  /*c2a10*/  IADD3 R0, P6, R0, UR5, RZ ;  /* 0x0000000500007c10 */ /* 0x008fe4000ffde0ff */
[----:B----4-:R-:W-:Y:S02]  /*c2a20*/  IADD3.X R13, R13, UR6, RZ, P0, !PT ;  /* 0x000000060d0d7c10 */ /* 0x010fe400087fe4ff */
[----:B------:R-:W-:Y:S01]  /*c2a30*/  IADD3 R14, P0, R14, UR5, RZ ;  /* 0x000000050e0e7c10 */ /* 0x000fe2000ff1e0ff */
[----:B------:R0:W-:Y:S01]  /*c2a40*/  STL [R1+0x1d04], R0 ;  /* 0x001d040001007387 */ /* 0x0001e20000100800 */
[----:B------:R-:W-:-:S02]  /*c2a50*/  IADD3.X R15, R15, UR6, RZ, P1, !PT ;  /* 0x000000060f0f7c10 */ /* 0x000fc40008ffe4ff */
[----:B------:R-:W-:Y:S02]  /*c2a60*/  IADD3 R20, P1, R20, UR5, RZ ;  /* 0x0000000514147c10 */ /* 0x000fe4000ff3e0ff */
[----:B------:R-:W-:Y:S02]  /*c2a70*/  IADD3.X R21, R21, UR6, RZ, P2, !PT ;  /* 0x0000000615157c10 */ /* 0x000fe400097fe4ff */
[----:B------:R-:W-:Y:S02]  /*c2a80*/  IADD3 R10, P2, R10, UR5, RZ ;  /* 0x000000050a0a7c10 */ /* 0x000fe4000ff5e0ff */
[----:B------:R-:W-:Y:S01]  /*c2a90*/  IADD3.X R11, R11, UR6, RZ, P3, !PT ;  /* 0x000000060b0b7c10 */ /* 0x000fe20009ffe4ff */
[----:B0-----:R-:W3:Y:S04]  /*c2aa0*/  LDL.LU R0, [R1+0x1c94] ;  /* 0x001c940001007983 */ /* 0x001ee80000300800 */
[----:B------:R-:W-:Y:S04]  /*c2ab0*/  STL [R1+0x1d30], R13 ;  /* 0x001d300d01007387 */ /* 0x000fe80000100800 */
[----:B------:R-:W-:Y:S04]  /*c2ac0*/  STL [R1+0x1cfc], R14 ;  /* 0x001cfc0e01007387 */ /* 0x000fe80000100800 */
        /* <DEDUP_REMOVED lines=13> */
[----:B------:R-:W-:Y:S04]  /*c2ba0*/  STL [R1+0x1cdc], R6 ;  /* 0x001cdc0601007387 */ /* 0x000fe80000100800 */
[----:B0-----:R-:W4:Y:S01]  /*c2bb0*/  LDL.LU R18, [R1+0x1cc0] ;  /* 0x001cc00001127983 */ /* 0x001f220000300800 */
        /* <DEDUP_REMOVED lines=26> */
[----:B------:R-:W-:Y:S01]  /*c2d60*/  IADD3 R16, P5, R16, UR5, RZ ;  /* 0x0000000510107c10 */ /* 0x000fe2000ffbe0ff */
[----:B------:R-:W-:Y:S01]  /*c2d70*/  STL [R1+0x1cd8], R28 ;  /* 0x001cd81c01007387 */ /* 0x000fe20000100800 */
[----:B--2---:R-:W-:-:S05]  /*c2d80*/  IADD3.X R19, R19, UR6, RZ, P6, !PT ;  /* 0x0000000613137c10 */ /* 0x004fca000b7fe4ff */
[----:B------:R0:W-:Y:S04]  /*c2d90*/  STL [R1+0x1cc8], R19 ;  /* 0x001cc81301007387 */ /* 0x0001e80000100800 */
[----:B------:R-:W-:Y:S04]  /*c2da0*/  STL [R1+0x1cd0], R29 ;  /* 0x001cd01d01007387 */ /* 0x000fe80000100800 */
[----:B0-----:R-:W2:Y:S04]  /*c2db0*/  LDL.LU R19, [R1+0x1cb8] ;  /* 0x001cb80001137983 */ /* 0x001ea80000300800 */
[----:B------:R-:W-:Y:S04]  /*c2dc0*/  STL [R1+0x1c9c], R16 ;  /* 0x001c9c1001007387 */ /* 0x000fe80000100800 */
[----:B------:R-:W2:Y:S04]  /*c2dd0*/  LDL.LU R13, [R1+0x1c84] ;  /* 0x001c8400010d7983 */ /* 0x000ea80000300800 */
[----:B------:R-:W2:Y:S04]  /*c2de0*/  LDL.LU R14, [R1+0x1cb0] ;  /* 0x001cb000010e7983 */ /* 0x000ea80000300800 */
[----:B------:R-:W2:Y:S01]  /*c2df0*/  LDL.LU R15, [R1+0x1c7c] ;  /* 0x001c7c00010f7983 */ /* 0x000ea20000300800 */
[----:B---3--:R-:W-:-:S05]  /*c2e00*/  IADD3 R0, P6, R0, UR5, RZ ;  /* 0x0000000500007c10 */ /* 0x008fca000ffde0ff */
[----:B------:R0:W-:Y:S04]  /*c2e10*/  STL [R1+0x1c94], R0 ;  /* 0x001c940001007387 */ /* 0x0001e80000100800 */
        /* <DEDUP_REMOVED lines=8> */
[----:B0-----:R-:W3:Y:S04]  /*c2ea0*/  LDL.LU R0, [R1+0x1c88] ;  /* 0x001c880001007983 */ /* 0x001ee80000300800 */
[----:B------:R-:W3:Y:S04]  /*c2eb0*/  LDL.LU R4, [R1+0x1c54] ;  /* 0x001c540001047983 */ /* 0x000ee80000300800 */
[----:B------:R-:W3:Y:S04]  /*c2ec0*/  LDL.LU R5, [R1+0x1c80] ;  /* 0x001c800001057983 */ /* 0x000ee80000300800 */
[----:B------:R-:W3:Y:S01]  /*c2ed0*/  LDL.LU R2, [R1+0x1c4c] ;  /* 0x001c4c0001027983 */ /* 0x000ee20000300800 */
[----:B----4-:R-:W-:-:S05]  /*c2ee0*/  IADD3.X R18, R18, UR6, RZ, P0, !PT ;  /* 0x0000000612127c10 */ /* 0x010fca00087fe4ff */
        /* <DEDUP_REMOVED lines=12> */
[----:B------:R-:W-:-:S05]  /*c2fb0*/  IADD3 R17, P0, R17, UR5, RZ ;  /* 0x0000000511117c10 */ /* 0x000fca000ff1e0ff */
[----:B------:R0:W-:Y:S04]  /*c2fc0*/  STL [R1+0x1c8c], R17 ;  /* 0x001c8c1101007387 */ /* 0x0001e80000100800 */
[----:B0-----:R-:W4:Y:S01]  /*c2fd0*/  LDL.LU R17, [R1+0x1c1c] ;  /* 0x001c1c0001117983 */ /* 0x001f220000300800 */
[----:B--2---:R-:W-:Y:S02]  /*c2fe0*/  IADD3.X R19, R19, UR6, RZ, P1, !PT ;  /* 0x0000000613137c10 */ /* 0x004fe40008ffe4ff */
[----:B------:R-:W-:Y:S02]  /*c2ff0*/  IADD3 R13, P1, R13, UR5, RZ ;  /* 0x000000050d0d7c10 */ /* 0x000fe4000ff3e0ff */
[----:B------:R-:W-:Y:S02]  /*c3000*/  IADD3.X R14, R14, UR6, RZ, P2, !PT ;  /* 0x000000060e0e7c10 */ /* 0x000fe400097fe4ff */
[----:B------:R-:W-:Y:S01]  /*c3010*/  IADD3 R15, P2, R15, UR5, RZ ;  /* 0x000000050f0f7c10 */ /* 0x000fe2000ff5e0ff */
[----:B------:R0:W-:Y:S04]  /*c3020*/  STL [R1+0x1cb8], R19 ;  /* 0x001cb81301007387 */ /* 0x0001e80000100800 */
[----:B0-----:R-:W2:Y:S04]  /*c3030*/  LDL.LU R19, [R1+0x1c48] ;  /* 0x001c480001137983 */ /* 0x001ea80000300800 */
[----:B------:R-:W-:Y:S01]  /*c3040*/  STL [R1+0x1c84], R13 ;  /* 0x001c840d01007387 */ /* 0x000fe20000100800 */
[----:B---3--:R-:W-:-:S02]  /*c3050*/  IADD3.X R20, R20, UR6, RZ, P3, !PT ;  /* 0x0000000614147c10 */ /* 0x008fc40009ffe4ff */
[----:B------:R-:W-:Y:S02]  /*c3060*/  IADD3 R21, P3, R21, UR5, RZ ;  /* 0x0000000515157c10 */ /* 0x000fe4000ff7e0ff */
[----:B------:R-:W-:Y:S01]  /*c3070*/  IADD3.X R10, R10, UR6, RZ, P4, !PT ;  /* 0x000000060a0a7c10 */ /* 0x000fe2000a7fe4ff */
        /* <DEDUP_REMOVED lines=12> */
[----:B------:R-:W-:Y:S01]  /*c3140*/  STL [R1+0x1c64], R9 ;  /* 0x001c640901007387 */ /* 0x000fe20000100800 */
[----:B------:R-:W-:-:S03]  /*c3150*/  IADD3 R7, P6, R7, UR5, RZ ;  /* 0x0000000507077c10 */ /* 0x000fc6000ffde0ff */
[----:B------:R0:W-:Y:S04]  /*c3160*/  STL [R1+0x1c88], R0 ;  /* 0x001c880001007387 */ /* 0x0001e80000100800 */
[----:B------:R-:W-:Y:S01]  /*c3170*/  STL [R1+0x1c90], R6 ;  /* 0x001c900601007387 */ /* 0x000fe20000100800 */
[----:B------:R-:W-:Y:S02]  /*c3180*/  IADD3 R4, P0, R4, UR5, RZ ;  /* 0x0000000504047c10 */ /* 0x000fe4000ff1e0ff */
[----:B------:R-:W-:Y:S02]  /*c3190*/  IADD3.X R5, R5, UR6, RZ, P1, !PT ;  /* 0x0000000605057c10 */ /* 0x000fe40008ffe4ff */
[----:B------:R-:W-:Y:S02]  /*c31a0*/  IADD3 R2, P1, R2, UR5, RZ ;  /* 0x0000000502027c10 */ /* 0x000fe4000ff3e0ff */
[----:B----4-:R-:W-:Y:S01]  /*c31b0*/  IADD3.X R3, R3, UR6, RZ, P2, !PT ;  /* 0x0000000603037c10 */ /* 0x010fe200097fe4ff */
[----:B0-----:R-:W3:Y:S04]  /*c31c0*/  LDL.LU R0, [R1+0x1c14] ;  /* 0x001c140001007983 */ /* 0x001ee80000300800 */
        /* <DEDUP_REMOVED lines=21> */
[----:B------:R-:W-:Y:S02]  /*c3320*/  IADD3.X R16, R16, UR6, RZ, P0, !PT ;  /* 0x0000000610107c10 */ /* 0x000fe400087fe4ff */
[----:B------:R-:W-:Y:S01]  /*c3330*/  IADD3 R29, P6, R29, UR5, RZ ;  /* 0x000000051d1d7c10 */ /* 0x000fe2000ffde0ff */
[----:B------:R-:W-:Y:S01]  /*c3340*/  STL [R1+0x1c2c], R28 ;  /* 0x001c2c1c01007387 */ /* 0x000fe20000100800 */
[----:B------:R-:W-:-:S05]  /*c3350*/  IADD3 R17, P0, R17, UR5, RZ ;  /* 0x0000000511117c10 */ /* 0x000fca000ff1e0ff */
[----:B------:R0:W-:Y:S04]  /*c3360*/  STL [R1+0x1c1c], R17 ;  /* 0x001c1c1101007387 */ /* 0x0001e80000100800 */
[----:B------:R-:W-:Y:S04]  /*c3370*/  STL [R1+0x1c24], R29 ;  /* 0x001c241d01007387 */ /* 0x000fe80000100800 */
[----:B0-----:R-:W4:Y:S04]  /*c3380*/  LDL.LU R17, [R1+0x1c0c] ;  /* 0x001c0c0001117983 */ /* 0x001f280000300800 */
[----:B------:R-:W-:Y:S04]  /*c3390*/  STL [R1+0x1c50], R16 ;  /* 0x001c501001007387 */ /* 0x000fe80000100800 */
        /* <DEDUP_REMOVED lines=29> */
[----:B------:R-:W3:Y:S01]  /*c3570*/  LDL.LU R16, [R1+0x1ba4] ;  /* 0x001ba40001107983 */ /* 0x000ee20000300800 */
[----:B----4-:R-:W-:-:S05]  /*c3580*/  IADD3.X R18, R18, UR6, RZ, P2, !PT ;  /* 0x0000000612127c10 */ /* 0x010fca00097fe4ff */
[----:B------:R0:W-:Y:S04]  /*c3590*/  STL [R1+0x1c40], R18 ;  /* 0x001c401201007387 */ /* 0x0001e80000100800 */
[----:B0-----:R-:W4:Y:S01]  /*c35a0*/  LDL.LU R18, [R1+0x1bd0] ;  /* 0x001bd00001127983 */ /* 0x001f220000300800 */
[----:B------:R-:W-:-:S05]  /*c35b0*/  IADD3 R17, P2, R17, UR5, RZ ;  /* 0x0000000511117c10 */ /* 0x000fca000ff5e0ff */
[----:B------:R0:W-:Y:S04]  /*c35c0*/  STL [R1+0x1c0c], R17 ;  /* 0x001c0c1101007387 */ /* 0x0001e80000100800 */
[----:B0-----:R-:W4:Y:S01]  /*c35d0*/  LDL.LU R17, [R1+0x1b9c] ;  /* 0x001b9c0001117983 */ /* 0x001f220000300800 */
[----:B------:R-:W-:Y:S02]  /*c35e0*/  IADD3.X R13, R13, UR6, RZ, P3, !PT ;  /* 0x000000060d0d7c10 */ /* 0x000fe40009ffe4ff */
[----:B------:R-:W-:Y:S02]  /*c35f0*/  IADD3 R14, P3, R14, UR5, RZ ;  /* 0x000000050e0e7c10 */ /* 0x000fe4000ff7e0ff */
[----:B------:R-:W-:Y:S01]  /*c3600*/  IADD3.X R15, R15, UR6, RZ, P4, !PT ;  /* 0x000000060f0f7c10 */ /* 0x000fe2000a7fe4ff */
[----:B------:R-:W-:Y:S04]  /*c3610*/  STL [R1+0x1c38], R13 ;  /* 0x001c380d01007387 */ /* 0x000fe80000100800 */
[----:B------:R-:W-:Y:S04]  /*c3620*/  STL [R1+0x1c04], R14 ;  /* 0x001c040e01007387 */ /* 0x000fe80000100800 */
[----:B------:R-:W-:Y:S01]  /*c3630*/  STL [R1+0x1c30], R15 ;  /* 0x001c300f01007387 */ /* 0x000fe20000100800 */
[----:B--2---:R-:W-:-:S02]  /*c3640*/  IADD3 R20, P4, R20, UR5, RZ ;  /* 0x0000000514147c10 */ /* 0x004fc4000ff9e0ff */
[----:B------:R-:W-:Y:S02]  /*c3650*/  IADD3.X R21, R21, UR6, RZ, P5, !PT ;  /* 0x0000000615157c10 */ /* 0x000fe4000affe4ff */
[----:B------:R-:W-:Y:S02]  /*c3660*/  IADD3 R10, P5, R10, UR5, RZ ;  /* 0x000000050a0a7c10 */ /* 0x000fe4000ffbe0ff */
[----:B------:R-:W-:Y:S02]  /*c3670*/  IADD3.X R11, R11, UR6, RZ, P6, !PT ;  /* 0x000000060b0b7c10 */ /* 0x000fe4000b7fe4ff */
[----:B------:R-:W-:Y:S01]  /*c3680*/  IADD3 R8, P6, R8, UR5, RZ ;  /* 0x0000000508087c10 */ /* 0x000fe2000ffde0ff */
        /* <DEDUP_REMOVED lines=9> */
[----:B------:R-:W-:Y:S01]  /*c3720*/  STL [R1+0x1c18], R9 ;  /* 0x001c180901007387 */ /* 0x000fe20000100800 */
[----:B------:R-:W-:-:S03]  /*c3730*/  IADD3.X R4, R4, UR6, RZ, P2, !PT ;  /* 0x0000000604047c10 */ /* 0x000fc600097fe4ff */
[----:B------:R0:W-:Y:S01]  /*c3740*/  STL [R1+0x1bdc], R19 ;  /* 0x001bdc1301007387 */ /* 0x0001e20000100800 */
[----:B------:R-:W-:-:S03]  /*c3750*/  IADD3 R5, P2, R5, UR5, RZ ;  /* 0x0000000505057c10 */ /* 0x000fc6000ff5e0ff */
[----:B------:R-:W-:Y:S01]  /*c3760*/  STL [R1+0x1be4], R6 ;  /* 0x001be40601007387 */ /* 0x000fe20000100800 */
[----:B------:R-:W-:-:S03]  /*c3770*/  IADD3.X R2, R2, UR6, RZ, P3, !PT ;  /* 0x0000000602027c10 */ /* 0x000fc60009ffe4ff */
[----:B0-----:R-:W2:Y:S04]  /*c3780*/  LDL.LU R19, [R1+0x1bc8] ;  /* 0x001bc80001137983 */ /* 0x001ea80000300800 */
[----:B------:R-:W-:Y:S04]  /*c3790*/  STL [R1+0x1c10], R7 ;  /* 0x001c100701007387 */ /* 0x000fe80000100800 */
[----:B------:R-:W-:Y:S01]  /*c37a0*/  STL [R1+0x1c08], R4 ;  /* 0x001c080401007387 */ /* 0x000fe20000100800 */
[----:B---3--:R-:W-:Y:S02]  /*c37b0*/  IADD3 R3, P3, R3, UR5, RZ ;  /* 0x0000000503037c10 */ /* 0x008fe4000ff7e0ff */
[----:B------:R-:W-:-:S02]  /*c37c0*/  IADD3.X R22, R22, UR6, RZ, P4, !PT ;  /* 0x0000000616167c10 */ /* 0x000fc4000a7fe4ff */
[----:B------:R-:W-:Y:S01]  /*c37d0*/  IADD3 R23, P4, R23, UR5, RZ ;  /* 0x0000000517177c10 */ /* 0x000fe2000ff9e0ff */
        /* <DEDUP_REMOVED lines=16> */
[----:B------:R-:W-:-:S03]  /*c38e0*/  IADD3.X R29, R29, UR6, RZ, P1, !PT ;  /* 0x000000061d1d7c10 */ /* 0x000fc60008ffe4ff */
[----:B0-----:R-:W3:Y:S04]  /*c38f0*/  LDL.LU R0, [R1+0x1b94] ;  /* 0x001b940001007983 */ /* 0x001ee80000300800 */
[----:B------:R-:W-:Y:S01]  /*c3900*/  STL [R1+0x1be0], R28 ;  /* 0x001be01c01007387 */ /* 0x000fe20000100800 */
[----:B----4-:R-:W-:-:S05]  /*c3910*/  IADD3.X R18, R18, UR6, RZ, P2, !PT ;  /* 0x0000000612127c10 */ /* 0x010fca00097fe4ff */
[----:B------:R0:W-:Y:S04]  /*c3920*/  STL [R1+0x1bd0], R18 ;  /* 0x001bd01201007387 */ /* 0x0001e80000100800 */
[----:B------:R-:W-:Y:S04]  /*c3930*/  STL [R1+0x1bd8], R29 ;  /* 0x001bd81d01007387 */ /* 0x000fe80000100800 */
[----:B0-----:R-:W4:Y:S01]  /*c3940*/  LDL.LU R18, [R1+0x1bc0] ;  /* 0x001bc00001127983 */ /* 0x001f220000300800 */
[----:B------:R-:W-:-:S05]  /*c3950*/  IADD3 R16, P1, R16, UR5, RZ ;  /* 0x0000000510107c10 */ /* 0x000fca000ff3e0ff */
[----:B------:R-:W-:Y:S04]  /*c3960*/  STL [R1+0x1ba4], R16 ;  /* 0x001ba41001007387 */ /* 0x000fe80000100800 */
        /* <DEDUP_REMOVED lines=31> */
[----:B------:R0:W-:Y:S04]  /*c3b60*/  STL [R1+0x1b94], R0 ;  /* 0x001b940001007387 */ /* 0x0001e80000100800 */
[----:B0-----:R-:W3:Y:S01]  /*c3b70*/  LDL.LU R0, [R1+0x1b24] ;  /* 0x001b240001007983 */ /* 0x001ee20000300800 */
[----:B----4-:R-:W-:-:S05]  /*c3b80*/  IADD3.X R18, R18, UR6, RZ, P4, !PT ;  /* 0x0000000612127c10 */ /* 0x010fca000a7fe4ff */
[----:B------:R0:W-:Y:S04]  /*c3b90*/  STL [R1+0x1bc0], R18 ;  /* 0x001bc01201007387 */ /* 0x0001e80000100800 */
[----:B0-----:R-:W4:Y:S01]  /*c3ba0*/  LDL.LU R18, [R1+0x1b50] ;  /* 0x001b500001127983 */ /* 0x001f220000300800 */
[----:B------:R-:W-:Y:S02]  /*c3bb0*/  IADD3 R13, P4, R13, UR5, RZ ;  /* 0x000000050d0d7c10 */ /* 0x000fe4000ff9e0ff */
[----:B------:R-:W-:Y:S02]  /*c3bc0*/  IADD3.X R14, R14, UR6, RZ, P5, !PT ;  /* 0x000000060e0e7c10 */ /* 0x000fe4000affe4ff */
[----:B------:R-:W-:Y:S02]  /*c3bd0*/  IADD3 R15, P5, R15, UR5, RZ ;  /* 0x000000050f0f7c10 */ /* 0x000fe4000ffbe0ff */
[----:B------:R-:W-:-:S02]  /*c3be0*/  IADD3.X R20, R20, UR6, RZ, P6, !PT ;  /* 0x0000000614147c10 */ /* 0x000fc4000b7fe4ff */
        /* <DEDUP_REMOVED lines=39> */
[----:B------:R-:W-:Y:S01]  /*c3e60*/  STL [R1+0x1b70], R25 ;  /* 0x001b701901007387 */ /* 0x000fe20000100800 */
[----:B------:R-:W-:-:S03]  /*c3e70*/  IADD3 R28, P1, R28, UR5, RZ ;  /* 0x000000051c1c7c10 */ /* 0x000fc6000ff3e0ff */
[----:B------:R-:W-:Y:S01]  /*c3e80*/  STL [R1+0x1b3c], R26 ;  /* 0x001b3c1a01007387 */ /* 0x000fe20000100800 */
[----:B------:R-:W-:-:S03]  /*c3e90*/  IADD3.X R16, R16, UR6, RZ, P3, !PT ;  /* 0x0000000610107c10 */ /* 0x000fc60009ffe4ff */
[----:B------:R0:W-:Y:S04]  /*c3ea0*/  STL [R1+0x1b60], R19 ;  /* 0x001b601301007387 */ /* 0x0001e80000100800 */
[----:B------:R-:W-:Y:S01]  /*c3eb0*/  STL [R1+0x1b68], R27 ;  /* 0x001b681b01007387 */ /* 0x000fe20000100800 */
[----:B------:R-:W-:-:S03]  /*c3ec0*/  IADD3 R29, P2, R29, UR5, RZ ;  /* 0x000000051d1d7c10 */ /* 0x000fc6000ff5e0ff */
[----:B0-----:R-:W2:Y:S04]  /*c3ed0*/  LDL.LU R19, [R1+0x1b48] ;  /* 0x001b480001137983 */ /* 0x001ea80000300800 */
[----:B------:R-:W-:Y:S01]  /*c3ee0*/  STL [R1+0x1b34], R28 ;  /* 0x001b341c01007387 */ /* 0x000fe20000100800 */
[----:B---3--:R-:W-:-:S05]  /*c3ef0*/  IADD3 R0, P3, R0, UR5, RZ ;  /* 0x0000000500007c10 */ /* 0x008fca000ff7e0ff */
[----:B------:R0:W-:Y:S04]  /*c3f00*/  STL [R1+0x1b24], R0 ;  /* 0x001b240001007387 */ /* 0x0001e80000100800 */
[----:B------:R-:W-:Y:S04]  /*c3f10*/  STL [R1+0x1b2c], R29 ;  /* 0x001b2c1d01007387 */ /* 0x000fe80000100800 */
[----:B0-----:R-:W3:Y:S04]  /*c3f20*/  LDL.LU R0, [R1+0x1b14] ;  /* 0x001b140001007983 */ /* 0x001ee80000300800 */
[----:B------:R-:W-:Y:S04]  /*c3f30*/  STL [R1+0x1b58], R16 ;  /* 0x001b581001007387 */ /* 0x000fe80000100800 */
        /* <DEDUP_REMOVED lines=34> */
[----:B------:R-:W-:Y:S02]  /*c4160*/  IADD3.X R13, R13, UR6, RZ, P6, !PT ;  /* 0x000000060d0d7c10 */ /* 0x000fe4000b7fe4ff */
[----:B------:R-:W-:Y:S02]  /*c4170*/  IADD3 R14, P6, R14, UR5, RZ ;  /* 0x000000050e0e7c10 */ /* 0x000fe4000ffde0ff */
[----:B------:R-:W-:Y:S01]  /*c4180*/  IADD3.X R15, R15, UR6, RZ, P0, !PT ;  /* 0x000000060f0f7c10 */ /* 0x000fe200087fe4ff */
[----:B------:R0:W-:Y:S04]  /*c4190*/  STL [R1+0x1b14], R0 ;  /* 0x001b140001007387 */ /* 0x0001e80000100800 */
[----:B0-----:R-:W3:Y:S01]  /*c41a0*/  LDL.LU R0, [R1+0x1aa4] ;  /* 0x001aa40001007983 */ /* 0x001ee20000300800 */
[----:B----4-:R-:W-:-:S02]  /*c41b0*/  IADD3 R20, P0, R20, UR5, RZ ;  /* 0x0000000514147c10 */ /* 0x010fc4000ff1e0ff */
        /* <DEDUP_REMOVED lines=92> */
[----:B------:R-:W-:Y:S04]  /*c4780*/  STL [R1+0x1a94], R13 ;  /* 0x001a940d01007387 */ /* 0x000fe80000100800 */
[----:B------:R-:W-:Y:S01]  /*c4790*/  STL [R1+0x1ac0], R14 ;  /* 0x001ac00e01007387 */ /* 0x000fe20000100800 */
[----:B---3--:R-:W-:-:S02]  /*c47a0*/  IADD3.X R20, R20, UR6, RZ, P2, !PT ;  /* 0x0000000614147c10 */ /* 0x008fc400097fe4ff */
        /* <DEDUP_REMOVED lines=11> */
[----:B------:R-:W-:Y:S01]  /*c4860*/  STL [R1+0x1a7c], R11 ;  /* 0x001a7c0b01007387 */ /* 0x000fe20000100800 */
[----:B------:R-:W-:-:S03]  /*c4870*/  IADD3 R7, P5, R7, UR5, RZ ;  /* 0x0000000507077c10 */ /* 0x000fc6000ffbe0ff */
[----:B------:R-:W-:Y:S04]  /*c4880*/  STL [R1+0x1aa8], R8 ;  /* 0x001aa80801007387 */ /* 0x000fe80000100800 */
[----:B------:R-:W-:Y:S01]  /*c4890*/  STL [R1+0x1a74], R9 ;  /* 0x001a740901007387 */ /* 0x000fe20000100800 */
[----:B------:R-:W-:-:S03]  /*c48a0*/  IADD3 R4, P6, R4, UR5, RZ ;  /* 0x0000000504047c10 */ /* 0x000fc6000ffde0ff */
[----:B------:R0:W-:Y:S01]  /*c48b0*/  STL [R1+0x1a98], R0 ;  /* 0x001a980001007387 */ /* 0x0001e20000100800 */
[----:B------:R-:W-:-:S03]  /*c48c0*/  IADD3.X R5, R5, UR6, RZ, P0, !PT ;  /* 0x0000000605057c10 */ /* 0x000fc600087fe4ff */
[----:B------:R-:W-:Y:S01]  /*c48d0*/  STL [R1+0x1aa0], R6 ;  /* 0x001aa00601007387 */ /* 0x000fe20000100800 */
[----:B------:R-:W-:-:S03]  /*c48e0*/  IADD3 R2, P0, R2, UR5, RZ ;  /* 0x0000000502027c10 */ /* 0x000fc6000ff1e0ff */
[----:B0-----:R-:W3:Y:S04]  /*c48f0*/  LDL.LU R0, [R1+0x1a24] ;  /* 0x001a240001007983 */ /* 0x001ee80000300800 */
[----:B------:R-:W-:Y:S01]  /*c4900*/  STL [R1+0x1a6c], R7 ;  /* 0x001a6c0701007387 */ /* 0x000fe20000100800 */
[----:B----4-:R-:W-:Y:S02]  /*c4910*/  IADD3.X R3, R3, UR6, RZ, P1, !PT ;  /* 0x0000000603037c10 */ /* 0x010fe40008ffe4ff */
        /* <DEDUP_REMOVED lines=11> */
[----:B------:R-:W-:Y:S04]  /*c49d0*/  STL [R1+0x1a80], R23 ;  /* 0x001a801701007387 */ /* 0x000fe80000100800 */
[----:B------:R-:W-:Y:S04]  /*c49e0*/  STL [R1+0x1a4c], R24 ;  /* 0x001a4c1801007387 */ /* 0x000fe80000100800 */
[----:B------:R-:W-:Y:S04]  /*c49f0*/  STL [R1+0x1a78], R25 ;  /* 0x001a781901007387 */ /* 0x000fe80000100800 */
[----:B------:R-:W-:Y:S04]  /*c4a00*/  STL [R1+0x1a44], R26 ;  /* 0x001a441a01007387 */ /* 0x000fe80000100800 */
[----:B------:R0:W-:Y:S02]  /*c4a10*/  STL [R1+0x1a68], R18 ;  /* 0x001a681201007387 */ /* 0x0001e40000100800 */
[----:B0-----:R-:W0:Y:S01]  /*c4a20*/  LDC R18, c[0x0][0x23c] ;  /* 0x00008f00ff127b82 */ /* 0x001e220000000800 */
[----:B------:R-:W-:-:S02]  /*c4a30*/  IADD3.X R27, R27, UR6, RZ, P4, !PT ;  /* 0x000000061b1b7c10 */ /* 0x000fc4000a7fe4ff */
[----:B------:R-:W-:Y:S02]  /*c4a40*/  IADD3 R28, P4, R28, UR5, RZ ;  /* 0x000000051c1c7c10 */ /* 0x000fe4000ff9e0ff */
[----:B------:R-:W-:Y:S02]  /*c4a50*/  IADD3 R29, P5, R29, UR5, RZ ;  /* 0x000000051d1d7c10 */ /* 0x000fe4000ffbe0ff */
[----:B------:R-:W-:Y:S01]  /*c4a60*/  IADD3.X R16, R16, UR6, RZ, P6, !PT ;  /* 0x0000000610107c10 */ /* 0x000fe2000b7fe4ff */
[----:B------:R-:W-:Y:S04]  /*c4a70*/  STL [R1+0x1a70], R27 ;  /* 0x001a701b01007387 */ /* 0x000fe80000100800 */
[----:B------:R-:W-:Y:S04]  /*c4a80*/  STL [R1+0x1a3c], R28 ;  /* 0x001a3c1c01007387 */ /* 0x000fe80000100800 */
[----:B------:R-:W-:Y:S01]  /*c4a90*/  STL [R1+0x1a34], R29 ;  /* 0x001a341d01007387 */ /* 0x000fe20000100800 */
[----:B------:R-:W-:Y:S01]  /*c4aa0*/  IADD3 R17, P6, R17, UR5, RZ ;  /* 0x0000000511117c10 */ /* 0x000fe2000ffde0ff */
[----:B0-----:R-:W-:-:S05]  /*c4ab0*/  IMAD.SHL.U32 R4, R18, 0x80, RZ ;  /* 0x0000008012047824 */ /* 0x001fca00078e00ff */
[----:B------:R0:W-:Y:S04]  /*c4ac0*/  STL [R1+0x4208], R4 ;  /* 0x0042080401007387 */ /* 0x0001e80000100800 */
[----:B------:R-:W-:Y:S04]  /*c4ad0*/  STL [R1+0x1a60], R16 ;  /* 0x001a601001007387 */ /* 0x000fe80000100800 */
[----:B------:R-:W-:Y:S04]  /*c4ae0*/  STL [R1+0x1a2c], R17 ;  /* 0x001a2c1101007387 */ /* 0x000fe80000100800 */
[----:B0-----:R-:W4:Y:S04]  /*c4af0*/  LDL.LU R4, [R1+0x1a50] ;  /* 0x001a500001047983 */ /* 0x001f280000300800 */
[----:B------:R-:W4:Y:S01]  /*c4b00*/  LDL.LU R12, [R1+0x1a48] ;  /* 0x001a4800010c7983 */ /* 0x000f220000300800 */
[----:B--2---:R-:W-:-:S02]  /*c4b10*/  IADD3.X R19, R19, UR6, RZ, P0, !PT ;  /* 0x0000000613137c10 */ /* 0x004fc400087fe4ff */
[----:B---3--:R-:W-:Y:S01]  /*c4b20*/  IADD3 R0, P0, R0, UR5, RZ ;  /* 0x0000000500007c10 */ /* 0x008fe2000ff1e0ff */
[----:B----4-:R0:W-:Y:S04]  /*c4b30*/  STL [R1+0x4204], R12 ;  /* 0x0042040c01007387 */ /* 0x0101e80000100800 */
[----:B------:R1:W-:Y:S04]  /*c4b40*/  STL [R1+0x1a58], R19 ;  /* 0x001a581301007387 */ /* 0x0003e80000100800 */
[----:B0-----:R-:W2:Y:S04]  /*c4b50*/  LDL.LU R12, [R1+0x38f0] ;  /* 0x0038f000010c7983 */ /* 0x001ea80000300800 */
[----:B------:R-:W3:Y:S04]  /*c4b60*/  LDL.LU R13, [R1+0x38ec] ;  /* 0x0038ec00010d7983 */ /* 0x000ee80000300800 */
[----:B------:R-:W4:Y:S04]  /*c4b70*/  LDL.LU R14, [R1+0x1a40] ;  /* 0x001a4000010e7983 */ /* 0x000f280000300800 */
        /* <DEDUP_REMOVED lines=22> */
[----:B------:R-:W-:-:S03]  /*c4ce0*/  IADD3.X R4, R4, UR6, RZ, P1, !PT ;  /* 0x0000000604047c10 */ /* 0x000fc60008ffe4ff */
[----:B------:R-:W3:Y:S04]  /*c4cf0*/  LDL.LU R17, [R1+0x38d4] ;  /* 0x0038d40001117983 */ /* 0x000ee80000300800 */
[----:B------:R-:W3:Y:S04]  /*c4d00*/  LDL.LU R18, [R1+0x38a0] ;  /* 0x0038a00001127983 */ /* 0x000ee80000300800 */
[----:B-1----:R-:W3:Y:S04]  /*c4d10*/  LDL.LU R19, [R1+0x38cc] ;  /* 0x0038cc0001137983 */ /* 0x002ee80000300800 */
[----:B0-----:R-:W3:Y:S04]  /*c4d20*/  LDL.LU R0, [R1+0x3898] ;  /* 0x0038980001007983 */ /* 0x001ee80000300800 */
[----:B------:R0:W-:Y:S04]  /*c4d30*/  STL [R1+0x1a50], R4 ;  /* 0x001a500401007387 */ /* 0x0001e80000100800 */
[----:B0-----:R-:W2:Y:S02]  /*c4d40*/  LDL.LU R4, [R1+0x4208] ;  /* 0x0042080001047983 */ /* 0x001ea40000300800 */
[----:B--2---:R-:W-:-:S05]  /*c4d50*/  IADD3 R12, P1, R4, R12, RZ ;  /* 0x0000000c040c7210 */ /* 0x004fca0007f3e0ff */
[----:B------:R0:W-:Y:S04]  /*c4d60*/  STL [R1+0x38f0], R12 ;  /* 0x0038f00c01007387 */ /* 0x0001e80000100800 */
[----:B0-----:R-:W2:Y:S01]  /*c4d70*/  LDL.LU R12, [R1+0x4204] ;  /* 0x00420400010c7983 */ /* 0x001ea20000300800 */
[----:B----4-:R-:W-:Y:S02]  /*c4d80*/  IADD3.X R14, R14, UR6, RZ, P3, !PT ;  /* 0x000000060e0e7c10 */ /* 0x010fe40009ffe4ff */
[----:B---3--:R-:W-:Y:S02]  /*c4d90*/  IADD3 R15, P3, R4, R15, RZ ;  /* 0x0000000f040f7210 */ /* 0x008fe40007f7e0ff */
[----:B------:R-:W-:Y:S02]  /*c4da0*/  IADD3.X R20, R20, UR6, RZ, P4, !PT ;  /* 0x0000000614147c10 */ /* 0x000fe4000a7fe4ff */
[----:B------:R-:W-:-:S02]  /*c4db0*/  IADD3 R21, P4, R4, R21, RZ ;  /* 0x0000001504157210 */ /* 0x000fc40007f9e0ff */
[----:B------:R-:W-:Y:S02]  /*c4dc0*/  IADD3.X R2, R2, UR6, RZ, P6, !PT ;  /* 0x0000000602027c10 */ /* 0x000fe4000b7fe4ff */
[----:B------:R-:W-:Y:S02]  /*c4dd0*/  IADD3.X R10, R10, UR6, RZ, P5, !PT ;  /* 0x000000060a0a7c10 */ /* 0x000fe4000affe4ff */
[C---:B------:R-:W-:Y:S02]  /*c4de0*/  IADD3 R11, P5, R4.reuse, R11, RZ ;  /* 0x0000000b040b7210 */ /* 0x040fe40007fbe0ff */
[C---:B------:R-:W-:Y:S02]  /*c4df0*/  IADD3 R8, P6, R4.reuse, R8, RZ ;  /* 0x0000000804087210 */ /* 0x040fe40007fde0ff */
[----:B------:R-:W-:Y:S02]  /*c4e00*/  IADD3.X R9, R9, UR6, RZ, P0, !PT ;  /* 0x0000000609097c10 */ /* 0x000fe400087fe4ff */
[----:B------:R-:W-:-:S02]  /*c4e10*/  IADD3 R6, P0, R4, R6, RZ ;  /* 0x0000000604067210 */ /* 0x000fc40007f1e0ff */
[----:B--2---:R-:W-:Y:S02]  /*c4e20*/  IADD3.X R12, R12, UR6, RZ, P2, !PT ;  /* 0x000000060c0c7c10 */ /* 0x004fe400097fe4ff */
[----:B------:R-:W-:-:S03]  /*c4e30*/  IADD3 R13, P2, R4, R13, RZ ;  /* 0x0000000d040d7210 */ /* 0x000fc60007f5e0ff */
        /* <DEDUP_REMOVED lines=9> */
[----:B------:R-:W-:Y:S01]  /*c4ed0*/  STL [R1+0x38dc], R8 ;  /* 0x0038dc0801007387 */ /* 0x000fe20000100800 */
[----:B0-----:R-:W-:-:S03]  /*c4ee0*/  SHF.R.S32.HI R2, RZ, 0x1f, R4 ;  /* 0x0000001fff027819 */ /* 0x001fc60000011404 */
[----:B------:R-:W-:Y:S02]  /*c4ef0*/  STL [R1+0x1a20], R9 ;  /* 0x001a200901007387 */ /* 0x000fe40000100800 */
[----:B------:R-:W-:Y:S01]  /*c4f00*/  IMAD.X R7, R2, 0x1, R7, P1 ;  /* 0x0000000102077824 */ /* 0x000fe200008e0607 */
[----:B------:R-:W-:Y:S01]  /*c4f10*/  IADD3 R5, P1, R4, R5, RZ ;  /* 0x0000000504057210 */ /* 0x000fe20007f3e0ff */
[----:B------:R-:W-:Y:S01]  /*c4f20*/  IMAD.X R3, R2, 0x1, R3, P2 ;  /* 0x0000000102037824 */ /* 0x000fe200010e0603 */
[----:B------:R-:W-:Y:S01]  /*c4f30*/  IADD3 R22, P2, R4, R22, RZ ;  /* 0x0000001604167210 */ /* 0x000fe20007f5e0ff */
[----:B------:R-:W-:Y:S01]  /*c4f40*/  STL [R1+0x38d8], R6 ;  /* 0x0038d80601007387 */ /* 0x000fe20000100800 */
[----:B------:R-:W-:-:S03]  /*c4f50*/  IMAD.X R23, R2, 0x1, R23, P3 ;  /* 0x0000000102177824 */ /* 0x000fc600018e0617 */
[----:B------:R-:W-:Y:S01]  /*c4f60*/  STL [R1+0x1e30], R7 ;  /* 0x001e300701007387 */ /* 0x000fe20000100800 */
[----:B------:R-:W-:-:S03]  /*c4f70*/  IADD3 R24, P3, R4, R24, RZ ;  /* 0x0000001804187210 */ /* 0x000fc60007f7e0ff */
        /* <DEDUP_REMOVED lines=14> */
[----:B------:R-:W-:Y:S04]  /*c5060*/  STL [R1+0x1e20], R27 ;  /* 0x001e201b01007387 */ /* 0x000fe80000100800 */
[----:B------:R-:W-:Y:S01]  /*c5070*/  STL [R1+0x38b0], R28 ;  /* 0x0038b01c01007387 */ /* 0x000fe20000100800 */
[----:B------:R-:W-:-:S03]  /*c5080*/  IADD3 R18, P0, R4, R18, RZ ;  /* 0x0000001204127210 */ /* 0x000fc60007f1e0ff */
[----:B------:R-:W-:Y:S01]  /*c5090*/  STL [R1+0x1e3c], R29 ;  /* 0x001e3c1d01007387 */ /* 0x000fe20000100800 */
[----:B------:R-:W-:-:S03]  /*c50a0*/  IMAD.X R19, R2, 0x1, R19, P1 ;  /* 0x0000000102137824 */ /* 0x000fc600008e0613 */
[----:B------:R-:W-:Y:S04]  /*c50b0*/  STL [R1+0x38a8], R16 ;  /* 0x0038a81001007387 */ /* 0x000fe80000100800 */
[----:B------:R-:W-:Y:S04]  /*c50c0*/  STL [R1+0x38d4], R17 ;  /* 0x0038d41101007387 */ /* 0x000fe80000100800 */
[----:B------:R0:W-:Y:S01]  /*c50d0*/  STL [R1+0x4200], R4 ;  /* 0x0042000401007387 */ /* 0x0001e20000100800 */
[----:B------:R-:W-:-:S03]  /*c50e0*/  IADD3 R0, P1, R4, R0, RZ ;  /* 0x0000000004007210 */ /* 0x000fc60007f3e0ff */
[----:B------:R-:W-:Y:S04]  /*c50f0*/  STL [R1+0x38a0], R18 ;  /* 0x0038a01201007387 */ /* 0x000fe80000100800 */
[----:B0-----:R-:W2:Y:S04]  /*c5100*/  LDL.LU R4, [R1+0x38c4] ;  /* 0x0038c40001047983 */ /* 0x001ea80000300800 */
[----:B------:R-:W-:Y:S04]  /*c5110*/  STL [R1+0x38cc], R19 ;  /* 0x0038cc1301007387 */ /* 0x000fe80000100800 */
[----:B------:R-:W3:Y:S04]  /*c5120*/  LDL.LU R12, [R1+0x38b4] ;  /* 0x0038b400010c7983 */ /* 0x000ee80000300800 */
[----:B------:R-:W-:Y:S04]  /*c5130*/  STL [R1+0x3898], R0 ;  /* 0x0038980001007387 */ /* 0x000fe80000100800 */
[----:B---3--:R0:W-:Y:S04]  /*c5140*/  STL [R1+0x41f4], R12 ;  /* 0x0041f40c01007387 */ /* 0x0081e80000100800 */
[----:B0-----:R-:W3:Y:S04]  /*c5150*/  LDL.LU R12, [R1+0x3888] ;  /* 0x00388800010c7983 */ /* 0x001ee80000300800 */
[----:B---3--:R0:W-:Y:S04]  /*c5160*/  STL [R1+0x41f8], R12 ;  /* 0x0041f80c01007387 */ /* 0x0081e80000100800 */
[----:B0-----:R-:W3:Y:S01]  /*c5170*/  LDL.LU R12, [R1+0x38bc] ;  /* 0x0038bc00010c7983 */ /* 0x001ee20000300800 */
[----:B--2---:R-:W-:-:S03]  /*c5180*/  IMAD.X R4, R2, 0x1, R4, P2 ;  /* 0x0000000102047824 */ /* 0x004fc600010e0604 */
[----:B---3--:R0:W-:Y:S04]  /*c5190*/  STL [R1+0x41fc], R12 ;  /* 0x0041fc0c01007387 */ /* 0x0081e80000100800 */
        /* <DEDUP_REMOVED lines=28> */
[----:B0-----:R-:W2:Y:S02]  /*c5360*/  LDL.LU R4, [R1+0x4200] ;  /* 0x0042000001047983 */ /* 0x001ea40000300800 */
[----:B--2---:R-:W-:-:S05]  /*c5370*/  IADD3 R12, P2, R4, R12, RZ ;  /* 0x0000000c040c7210 */ /* 0x004fca0007f5e0ff */
[----:B------:R0:W-:Y:S04]  /*c5380*/  STL [R1+0x3890], R12 ;  /* 0x0038900c01007387 */ /* 0x0001e80000100800 */
[----:B0-----:R-:W2:Y:S02]  /*c5390*/  LDL.LU R12, [R1+0x41fc] ;  /* 0x0041fc00010c7983 */ /* 0x001ea40000300800 */
[----:B--2---:R-:W-:-:S05]  /*c53a0*/  IMAD.X R12, R2, 0x1, R12, P3 ;  /* 0x00000001020c7824 */ /* 0x004fca00018e060c */
[----:B------:R0:W-:Y:S04]  /*c53b0*/  STL [R1+0x38bc], R12 ;  /* 0x0038bc0c01007387 */ /* 0x0001e80000100800 */
[----:B0-----:R-:W2:Y:S02]  /*c53c0*/  LDL.LU R12, [R1+0x41f8] ;  /* 0x0041f800010c7983 */ /* 0x001ea40000300800 */
[----:B--2---:R-:W-:-:S05]  /*c53d0*/  IADD3 R12, P3, R4, R12, RZ ;  /* 0x0000000c040c7210 */ /* 0x004fca0007f7e0ff */
[----:B------:R0:W-:Y:S04]  /*c53e0*/  STL [R1+0x3888], R12 ;  /* 0x0038880c01007387 */ /* 0x0001e80000100800 */
[----:B0-----:R-:W2:Y:S01]  /*c53f0*/  LDL.LU R12, [R1+0x41f4] ;  /* 0x0041f400010c7983 */ /* 0x001ea20000300800 */
[----:B----4-:R-:W-:Y:S01]  /*c5400*/  IMAD.X R14, R2, 0x1, R14, P5 ;  /* 0x00000001020e7824 */ /* 0x010fe200028e060e */
[----:B---3--:R-:W-:Y:S01]  /*c5410*/  IADD3 R15, P5, R4, R15, RZ ;  /* 0x0000000f040f7210 */ /* 0x008fe20007fbe0ff */
[----:B------:R-:W-:Y:S01]  /*c5420*/  IMAD.X R20, R2, 0x1, R20, P6 ;  /* 0x0000000102147824 */ /* 0x000fe200030e0614 */
[----:B------:R-:W-:Y:S01]  /*c5430*/  IADD3 R21, P6, R4, R21, RZ ;  /* 0x0000001504157210 */ /* 0x000fe20007fde0ff */
        /* <DEDUP_REMOVED lines=18> */
[----:B------:R-:W-:-:S02]  /*c5560*/  IMAD.X R0, R2, 0x1, R0, P3 ;  /* 0x0000000102007824 */ /* 0x000fc400018e0600 */
[----:B--2---:R-:W-:Y:S01]  /*c5570*/  IMAD.X R12, R2, 0x1, R12, P4 ;  /* 0x00000001020c7824 */ /* 0x004fe200020e060c */
[----:B------:R-:W-:-:S04]  /*c5580*/  IADD3 R13, P4, R4, R13, RZ ;  /* 0x0000000d040d7210 */ /* 0x000fc80007f9e0ff */
        /* <DEDUP_REMOVED lines=10> */
[----:B------:R-:W-:-:S03]  /*c5630*/  IMAD.X R22, R2, 0x1, R22, P4 ;  /* 0x0000000102167824 */ /* 0x000fc600020e0616 */
[----:B------:R-:W-:Y:S01]  /*c5640*/  STL [R1+0x388c], R6 ;  /* 0x00388c0601007387 */ /* 0x000fe20000100800 */
[----:B------:R-:W-:-:S03]  /*c5650*/  IADD3 R23, P4, R4, R23, RZ ;  /* 0x0000001704177210 */ /* 0x000fc60007f9e0ff */
        /* <DEDUP_REMOVED lines=23> */
[----:B--2---:R-:W-:-:S03]  /*c57d0*/  IADD3 R2, P3, R4, R2, RZ ;  /* 0x0000000204027210 */ /* 0x004fc60007f7e0ff */
[----:B---3--:R0:W-:Y:S04]  /*c57e0*/  STL [R1+0x41ec], R12 ;  /* 0x0041ec0c01007387 */ /* 0x0081e80000100800 */
        /* <DEDUP_REMOVED lines=27> */
[----:B------:R0:W-:Y:S04]  /*c59a0*/  STL [R1+0x3838], R2 ;  /* 0x0038380201007387 */ /* 0x0001e80000100800 */
[----:B0-----:R-:W2:Y:S02]  /*c59b0*/  LDL.LU R2, [R1+0x41f0] ;  /* 0x0041f00001027983 */ /* 0x001ea40000300800 */
[----:B--2---:R-:W-:-:S05]  /*c59c0*/  IMAD.X R12, R2, 0x1, R12, P4 ;  /* 0x00000001020c7824 */ /* 0x004fca00020e060c */
[----:B------:R0:W-:Y:S04]  /*c59d0*/  STL [R1+0x38fc], R12 ;  /* 0x0038fc0c01007387 */ /* 0x0001e80000100800 */
[----:B0-----:R-:W2:Y:S02]  /*c59e0*/  LDL.LU R12, [R1+0x41ec] ;  /* 0x0041ec00010c7983 */ /* 0x001ea40000300800 */
[----:B--2---:R-:W-:-:S05]  /*c59f0*/  IADD3 R12, P4, R4, R12, RZ ;  /* 0x0000000c040c7210 */ /* 0x004fca0007f9e0ff */
[----:B------:R0:W-:Y:S04]  /*c5a00*/  STL [R1+0x3830], R12 ;  /* 0x0038300c01007387 */ /* 0x0001e80000100800 */
[----:B0-----:R-:W2:Y:S02]  /*c5a10*/  LDL.LU R12, [R1+0x41e8] ;  /* 0x0041e800010c7983 */ /* 0x001ea40000300800 */
[----:B--2---:R-:W-:-:S05]  /*c5a20*/  IMAD.X R12, R2, 0x1, R12, P5 ;  /* 0x00000001020c7824 */ /* 0x004fca00028e060c */
[----:B------:R0:W-:Y:S04]  /*c5a30*/  STL [R1+0x38f4], R12 ;  /* 0x0038f40c01007387 */ /* 0x0001e80000100800 */
[----:B0-----:R-:W2:Y:S01]  /*c5a40*/  LDL.LU R12, [R1+0x41e4] ;  /* 0x0041e400010c7983 */ /* 0x001ea20000300800 */
[----:B---3--:R-:W-:Y:S01]  /*c5a50*/  IMAD.X R13, R2, 0x1, R13, P6 ;  /* 0x00000001020d7824 */ /* 0x008fe200030e060d */
[----:B----4-:R-:W-:Y:S01]  /*c5a60*/  IADD3 R14, P6, R4, R14, RZ ;  /* 0x0000000e040e7210 */ /* 0x010fe20007fde0ff */
        /* <DEDUP_REMOVED lines=21> */
[----:B------:R-:W-:-:S02]  /*c5bc0*/  IADD3 R0, P4, R4, R0, RZ ;  /* 0x0000000004007210 */ /* 0x000fc40007f9e0ff */
[----:B--2---:R-:W-:-:S05]  /*c5bd0*/  IADD3 R12, P5, R4, R12, RZ ;  /* 0x0000000c040c7210 */ /* 0x004fca0007fbe0ff */
        /* <DEDUP_REMOVED lines=3161> */
[----:B------:R0:W-:Y:S04]  /*d2170*/  STL [R1+0x28ec], R0 ;  /* 0x0028ec0001007387 */ /* 0x0001e80000100800 */
[----:B0-----:R-:W3:Y:S04]  /*d2180*/  LDL.LU R0, [R1+0x28a8] ;  /* 0x0028a80001007983 */ /* 0x001ee80000300800 */
        /* <DEDUP_REMOVED lines=63> */
[C---:B------:R-:W-:Y:S02]  /*d2580*/  IMAD.X R29, R2.reuse, 0x1, R29, P2 ;  /* 0x00000001021d7824 */ /* 0x040fe400010e061d */
[C---:B------:R-:W-:Y:S02]  /*d2590*/  IMAD.X R16, R2.reuse, 0x1, R16, P3 ;  /* 0x0000000102107824 */ /* 0x040fe400018e0610 */
[C---:B------:R-:W-:Y:S02]  /*d25a0*/  IMAD.X R19, R2.reuse, 0x1, R19, P6 ;  /* 0x0000000102137824 */ /* 0x040fe400030e0613 */
[----:B------:R-:W-:Y:S01]  /*d25b0*/  IMAD.X R18, R2, 0x1, R18, P5 ;  /* 0x0000000102127824 */ /* 0x000fe200028e0612 */
[----:B--2---:R-:W-:-:S05]  /*d25c0*/  IADD3 R0, P4, R4, R0, RZ ;  /* 0x0000000004007210 */ /* 0x004fca0007f9e0ff */
[----:B------:R0:W-:Y:S01]  /*d25d0*/  STL [R1+0x28a8], R0 ;  /* 0x0028a80001007387 */ /* 0x0001e20000100800 */
[----:B------:R-:W-:-:S03]  /*d25e0*/  IMAD.X R5, R2, 0x1, R5, P4 ;  /* 0x0000000102057824 */ /* 0x000fc600020e0605 */
        /* <DEDUP_REMOVED lines=18> */
[----:B------:R1:W-:Y:S04]  /*d2710*/  STL [R1+0x2894], R24 ;  /* 0x0028941801007387 */ /* 0x0003e80000100800 */
[----:B------:R3:W-:Y:S04]  /*d2720*/  STL [R1+0x2860], R25 ;  /* 0x0028601901007387 */ /* 0x0007e80000100800 */
[----:B------:R4:W-:Y:S04]  /*d2730*/  STL [R1+0x288c], R26 ;  /* 0x00288c1a01007387 */ /* 0x0009e80000100800 */
[----:B------:R-:W-:Y:S01]  /*d2740*/  STL [R1+0x2858], R27 ;  /* 0x0028581b01007387 */ /* 0x000fe20000100800 */
[----:B------:R-:W-:-:S03]  /*d2750*/  IMAD.X R17, R2, 0x1, R17, P4 ;  /* 0x0000000102117824 */ /* 0x000fc600020e0611 */
[----:B------:R4:W-:Y:S04]  /*d2760*/  STL [R1+0x2884], R28 ;  /* 0x0028841c01007387 */ /* 0x0009e80000100800 */
[----:B------:R4:W-:Y:S04]  /*d2770*/  STL [R1+0x287c], R29 ;  /* 0x00287c1d01007387 */ /* 0x0009e80000100800 */
[----:B------:R4:W-:Y:S04]  /*d2780*/  STL [R1+0x2874], R16 ;  /* 0x0028741001007387 */ /* 0x0009e80000100800 */
[----:B------:R-:W-:Y:S04]  /*d2790*/  STL [R1+0x285c], R19 ;  /* 0x00285c1301007387 */ /* 0x000fe80000100800 */
[----:B------:R4:W-:Y:S04]  /*d27a0*/  STL [R1+0x286c], R17 ;  /* 0x00286c1101007387 */ /* 0x0009e80000100800 */
[----:B------:R4:W-:Y:S04]  /*d27b0*/  STL [R1+0x2864], R18 ;  /* 0x0028641201007387 */ /* 0x0009e80000100800 */
        /* <DEDUP_REMOVED lines=10> */
[----:B--2---:R-:W-:Y:S04]  /*d2860*/  STL [R1+0x3fe0], R0 ;  /* 0x003fe00001007387 */ /* 0x004fe80000100800 */
[----:B------:R-:W2:Y:S01]  /*d2870*/  LDL.LU R27, [R1+0x19bc] ;  /* 0x0019bc00011b7983 */ /* 0x000ea20000300800 */
[----:B------:R-:W-:Y:S01]  /*d2880*/  IMAD.X R23, R2, 0x1, R23, P0 ;  /* 0x0000000102177824 */ /* 0x000fe200000e0617 */
[----:B------:R-:W-:-:S04]  /*d2890*/  IADD3 R24, P5, R4, R24, RZ ;  /* 0x0000001804187210 */ /* 0x000fc80007fbe0ff */
[----:B------:R-:W-:Y:S01]  /*d28a0*/  STL [R1+0x2854], R23 ;  /* 0x0028541701007387 */ /* 0x000fe20000100800 */
[C---:B---3--:R-:W-:Y:S02]  /*d28b0*/  IADD3 R25, P6, R4.reuse, R25, RZ ;  /* 0x0000001904197210 */ /* 0x048fe40007fde0ff */
[C---:B----4-:R-:W-:Y:S02]  /*d28c0*/  IADD3 R26, P0, R4.reuse, R26, RZ ;  /* 0x0000001a041a7210 */ /* 0x050fe40007f1e0ff */
[C---:B------:R-:W-:Y:S02]  /*d28d0*/  IADD3 R28, P1, R4.reuse, R28, RZ ;  /* 0x0000001c041c7210 */ /* 0x040fe40007f3e0ff */
[C---:B------:R-:W-:Y:S02]  /*d28e0*/  IADD3 R29, P2, R4.reuse, R29, RZ ;  /* 0x0000001d041d7210 */ /* 0x040fe40007f5e0ff */
[C---:B------:R-:W-:Y:S02]  /*d28f0*/  IADD3 R16, P3, R4.reuse, R16, RZ ;  /* 0x0000001004107210 */ /* 0x040fe40007f7e0ff */
[----:B------:R-:W-:Y:S01]  /*d2900*/  IADD3 R17, P4, R4, R17, RZ ;  /* 0x0000001104117210 */ /* 0x000fe20007f9e0ff */
[----:B------:R-:W-:Y:S01]  /*d2910*/  IMAD.X R18, R2, 0x1, R18, P5 ;  /* 0x0000000102127824 */ /* 0x000fe200028e0612 */
[----:B------:R-:W-:Y:S01]  /*d2920*/  IADD3 R19, P5, R4, R19, RZ ;  /* 0x0000001304137210 */ /* 0x000fe20007fbe0ff */
[----:B--2---:R-:W-:-:S05]  /*d2930*/  VIADD R27, R27, 0x1 ;  /* 0x000000011b1b7836 */ /* 0x004fca0000000000 */
        /* <DEDUP_REMOVED lines=83> */
[----:B------:R-:W-:Y:S01]  /*d2e70*/  STL [R1+0x2834], R27 ;  /* 0x0028341b01007387 */ /* 0x000fe20000100800 */
[----:B------:R-:W-:Y:S01]  /*d2e80*/  IMAD.X R5, R2, 0x1, R5, P1 ;  /* 0x0000000102057824 */ /* 0x000fe200008e0605 */
[C---:B------:R-:W-:Y:S02]  /*d2e90*/  IADD3 R3, P1, R4.reuse, R3, RZ ;  /* 0x0000000304037210 */ /* 0x040fe40007f3e0ff */
        /* <DEDUP_REMOVED lines=98> */
[----:B------:R-:W-:Y:S01]  /*d34c0*/  STL [R1+0x2788], R27 ;  /* 0x0027881b01007387 */ /* 0x000fe20000100800 */
[----:B------:R-:W-:Y:S01]  /*d34d0*/  IMAD.X R7, R2, 0x1, R7, P2 ;  /* 0x0000000102077824 */ /* 0x000fe200010e0607 */
[----:B------:R-:W-:Y:S02]  /*d34e0*/  IADD3 R5, P2, R4, R5, RZ ;  /* 0x0000000504057210 */ /* 0x000fe40007f5e0ff */
        /* <DEDUP_REMOVED lines=2551> */
[----:B------:R-:W3:Y:S04]  /*dd460*/  LDL.LU R27, [R1+0x3c70] ;  /* 0x003c7000011b7983 */ /* 0x000ee80000300800 */
[----:B---3--:R0:W-:Y:S04]  /*dd470*/  STL [R1+0x400c], R27 ;  /* 0x00400c1b01007387 */ /* 0x0081e80000100800 */
[----:B------:R-:W-:Y:S04]  /*dd480*/  STL [R1+0x3be8], R19 ;  /* 0x003be81301007387 */ /* 0x000fe80000100800 */
        /* <DEDUP_REMOVED lines=32> */
[----:B0-----:R-:W4:Y:S01]  /*dd690*/  LDL.LU R18, [R1+0x3cd4] ;  /* 0x003cd40001127983 */ /* 0x001f220000300800 */
        /* <DEDUP_REMOVED lines=28> */
[----:B------:R-:W-:Y:S01]  /*dd860*/  IMAD.X R28, R2, 0x1, R28, P3 ;  /* 0x00000001021c7824 */ /* 0x000fe200018e061c */
[C---:B------:R-:W-:Y:S02]  /*dd870*/  IADD3 R29, P3, R4.reuse, R29, RZ ;  /* 0x0000001d041d7210 */ /* 0x040fe40007f7e0ff */
[----:B--2---:R-:W-:-:S05]  /*dd880*/  IADD3 R27, P6, R4, R27, RZ ;  /* 0x0000001b041b7210 */ /* 0x004fca0007fde0ff */
        /* <DEDUP_REMOVED lines=25> */
[----:B0-----:R-:W2:Y:S01]  /*dda20*/  LDL.LU R19, [R1+0x3c68] ;  /* 0x003c680001137983 */ /* 0x001ea20000300800 */
[----:B------:R-:W-:Y:S01]  /*dda30*/  IADD3 R16, P4, R4, R16, RZ ;  /* 0x0000001004107210 */ /* 0x000fe20007f9e0ff */
[----:B------:R-:W-:Y:S01]  /*dda40*/  IMAD.X R17, R2, 0x1, R17, P5 ;  /* 0x0000000102117824 */ /* 0x000fe200028e0611 */
[----:B------:R-:W-:Y:S01]  /*dda50*/  IADD3 R18, P5, R4, R18, RZ ;  /* 0x0000001204127210 */ /* 0x000fe20007fbe0ff */
[----:B------:R-:W-:Y:S04]  /*dda60*/  STL [R1+0x3cc4], R29 ;  /* 0x003cc41d01007387 */ /* 0x000fe80000100800 */
[----:B------:R-:W3:Y:S04]  /*dda70*/  LDL.LU R27, [R1+0x3c78] ;  /* 0x003c7800011b7983 */ /* 0x000ee80000300800 */
[----:B------:R-:W-:Y:S04]  /*dda80*/  STL [R1+0x3cd0], R16 ;  /* 0x003cd01001007387 */ /* 0x000fe80000100800 */
[----:B---3--:R0:W-:Y:S04]  /*dda90*/  STL [R1+0x4000], R27 ;  /* 0x0040001b01007387 */ /* 0x0081e80000100800 */
[----:B------:R-:W-:Y:S04]  /*ddaa0*/  STL [R1+0x3c6c], R17 ;  /* 0x003c6c1101007387 */ /* 0x000fe80000100800 */
[----:B0-----:R-:W3:Y:S04]  /*ddab0*/  LDL.LU R27, [R1+0x3ce4] ;  /* 0x003ce400011b7983 */ /* 0x001ee80000300800 */
[----:B------:R-:W-:Y:S04]  /*ddac0*/  STL [R1+0x3cd4], R18 ;  /* 0x003cd41201007387 */ /* 0x000fe80000100800 */
        /* <DEDUP_REMOVED lines=31> */
[----:B0-----:R-:W3:Y:S01]  /*ddcc0*/  LDL.LU R19, [R1+0x3cec] ;  /* 0x003cec0001137983 */ /* 0x001ee20000300800 */
        /* <DEDUP_REMOVED lines=25> */
[----:B------:R-:W-:Y:S01]  /*dde60*/  IADD3 R25, P3, R4, R25, RZ ;  /* 0x0000001904197210 */ /* 0x000fe20007f7e0ff */
[----:B------:R-:W-:Y:S01]  /*dde70*/  IMAD.X R28, R2, 0x1, R28, P5 ;  /* 0x00000001021c7824 */ /* 0x000fe200028e061c */
[C---:B------:R-:W-:Y:S02]  /*dde80*/  IADD3 R26, P4, R4.reuse, R26, RZ ;  /* 0x0000001a041a7210 */ /* 0x040fe40007f9e0ff */
[----:B------:R-:W-:Y:S01]  /*dde90*/  IADD3 R29, P5, R4, R29, RZ ;  /* 0x0000001d041d7210 */ /* 0x000fe20007fbe0ff */
[----:B--2---:R-:W-:Y:S01]  /*ddea0*/  IMAD.X R27, R2, 0x1, R27, P1 ;  /* 0x00000001021b7824 */ /* 0x004fe200008e061b */
[----:B------:R-:W-:-:S04]  /*ddeb0*/  IADD3 R0, P1, R4, R0, RZ ;  /* 0x0000000004007210 */ /* 0x000fc80007f3e0ff */
        /* <DEDUP_REMOVED lines=23> */
[----:B------:R-:W-:Y:S01]  /*de030*/  IMAD.X R16, R2, 0x1, R16, P6 ;  /* 0x0000000102107824 */ /* 0x000fe200030e0610 */
[----:B------:R-:W-:Y:S01]  /*de040*/  IADD3 R17, P6, R4, R17, RZ ;  /* 0x0000001104117210 */ /* 0x000fe20007fde0ff */
[----:B------:R-:W-:Y:S01]  /*de050*/  IMAD.X R19, R2, 0x1, R19, P0 ;  /* 0x0000000102137824 */ /* 0x000fe200000e0613 */
[----:B------:R-:W-:Y:S04]  /*de060*/  STL [R1+0x3d34], R25 ;  /* 0x003d341901007387 */ /* 0x000fe80000100800 */
[----:B------:R-:W-:Y:S04]  /*de070*/  STL [R1+0x3d40], R26 ;  /* 0x003d401a01007387 */ /* 0x000fe80000100800 */
[----:B------:R-:W-:Y:S04]  /*de080*/  STL [R1+0x3cdc], R28 ;  /* 0x003cdc1c01007387 */ /* 0x000fe80000100800 */
        /* <DEDUP_REMOVED lines=64> */
[----:B------:R-:W-:Y:S01]  /*de490*/  IADD3 R23, P4, R4, R23, RZ ;  /* 0x0000001704177210 */ /* 0x000fe20007f9e0ff */
[----:B------:R-:W-:Y:S01]  /*de4a0*/  IMAD.X R26, R2, 0x1, R26, P6 ;  /* 0x00000001021a7824 */ /* 0x000fe200030e061a */
[----:B------:R-:W-:Y:S01]  /*de4b0*/  IADD3 R25, P5, R4, R25, RZ ;  /* 0x0000001904197210 */ /* 0x000fe20007fbe0ff */
        /* <DEDUP_REMOVED lines=27> */
[----:B------:R-:W-:Y:S04]  /*de670*/  STL [R1+0x3db0], R23 ;  /* 0x003db01701007387 */ /* 0x000fe80000100800 */
[----:B------:R-:W-:Y:S04]  /*de680*/  STL [R1+0x3d4c], R24 ;  /* 0x003d4c1801007387 */ /* 0x000fe80000100800 */
        /* <DEDUP_REMOVED lines=64> */
[----:B--2---:R-:W-:-:S05]  /*dea90*/  IMAD.X R27, R2, 0x1, R27, P4 ;  /* 0x00000001021b7824 */ /* 0x004fca00020e061b */
[----:B------:R0:W-:Y:S04]  /*deaa0*/  STL [R1+0x3d7c], R27 ;  /* 0x003d7c1b01007387 */ /* 0x0001e80000100800 */
[----:B0-----:R-:W2:Y:S01]  /*deab0*/  LDL.LU R27, [R1+0x3fe4] ;  /* 0x003fe400011b7983 */ /* 0x001ea20000300800 */
[----:B------:R-:W-:-:S05]  /*deac0*/  IADD3 R0, P4, R4, R0, RZ ;  /* 0x0000000004007210 */ /* 0x000fca0007f9e0ff */
[----:B------:R0:W-:Y:S01]  /*dead0*/  STL [R1+0x3de4], R0 ;  /* 0x003de40001007387 */ /* 0x0001e20000100800 */
[----:B------:R-:W-:-:S03]  /*deae0*/  IMAD.X R23, R2, 0x1, R23, P4 ;  /* 0x0000000102177824 */ /* 0x000fc600020e0617 */
[----:B0-----:R0:W5:Y:S01]  /*deaf0*/  LDL.LU R0, [R1+0x3fe0] ;  /* 0x003fe00001007983 */ /* 0x0011620000300800 */
[----:B------:R-:W-:Y:S01]  /*deb00*/  IADD3 R5, P4, R4, R5, RZ ;  /* 0x0000000504057210 */ /* 0x000fe20007f9e0ff */
[----:B------:R-:W-:Y:S01]  /*deb10*/  IMAD.X R24, R2, 0x1, R24, P6 ;  /* 0x0000000102187824 */ /* 0x000fe200030e0618 */
[C---:B------:R-:W-:Y:S01]  /*deb20*/  IADD3 R22, P5, R4.reuse, R22, RZ ;  /* 0x0000001604167210 */ /* 0x040fe20007fbe0ff */
[----:B------:R-:W-:Y:S01]  /*deb30*/  STL [R1+0x3d78], R12 ;  /* 0x003d780c01007387 */ /* 0x000fe20000100800 */
[----:B------:R-:W-:Y:S01]  /*deb40*/  IADD3 R25, P6, R4, R25, RZ ;  /* 0x0000001904197210 */ /* 0x000fe20007fde0ff */
[C---:B------:R-:W-:Y:S02]  /*deb50*/  IMAD.X R26, R2.reuse, 0x1, R26, P0 ;  /* 0x00000001021a7824 */ /* 0x040fe400000e061a */
[----:B------:R-:W-:Y:S01]  /*deb60*/  STL [R1+0x3df0], R13 ;  /* 0x003df00d01007387 */ /* 0x000fe20000100800 */
[C---:B------:R-:W-:Y:S02]  /*deb70*/  IMAD.X R28, R2.reuse, 0x1, R28, P1 ;  /* 0x00000001021c7824 */ /* 0x040fe400008e061c */
[C---:B------:R-:W-:Y:S01]  /*deb80*/  IMAD.X R29, R2.reuse, 0x1, R29, P2 ;  /* 0x00000001021d7824 */ /* 0x040fe200010e061d */
[----:B------:R-:W-:Y:S01]  /*deb90*/  STL [R1+0x3d8c], R14 ;  /* 0x003d8c0e01007387 */ /* 0x000fe20000100800 */
[----:B------:R-:W-:-:S02]  /*deba0*/  IMAD.X R16, R2, 0x1, R16, P3 ;  /* 0x0000000102107824 */ /* 0x000fc400018e0610 */
[C---:B------:R-:W-:Y:S01]  /*debb0*/  IMAD.X R19, R2.reuse, 0x1, R19, P6 ;  /* 0x0000000102137824 */ /* 0x040fe200030e0613 */
[----:B------:R-:W-:Y:S01]  /*debc0*/  STL [R1+0x3df4], R15 ;  /* 0x003df40f01007387 */ /* 0x000fe20000100800 */
[C---:B------:R-:W-:Y:S02]  /*debd0*/  IMAD.X R17, R2.reuse, 0x1, R17, P4 ;  /* 0x0000000102117824 */ /* 0x040fe400020e0611 */
[----:B------:R-:W-:Y:S01]  /*debe0*/  IMAD.X R18, R2, 0x1, R18, P5 ;  /* 0x0000000102127824 */ /* 0x000fe200028e0612 */
        /* <DEDUP_REMOVED lines=8> */
[----:B------:R-:W-:Y:S01]  /*dec70*/  STL [R1+0x3e04], R7 ;  /* 0x003e040701007387 */ /* 0x000fe20000100800 */
[----:B-1----:R-:W1:Y:S03]  /*dec80*/  LDC R23, c[0x0][0x230] ;  /* 0x00008c00ff177b82 */ /* 0x002e660000000800 */
[----:B------:R3:W-:Y:S04]  /*dec90*/  STL [R1+0x3dbc], R3 ;  /* 0x003dbc0301007387 */ /* 0x0007e80000100800 */
[----:B------:R0:W-:Y:S04]  /*deca0*/  STL [R1+0x3e10], R5 ;  /* 0x003e100501007387 */ /* 0x0001e80000100800 */
[----:B------:R0:W-:Y:S04]  /*decb0*/  STL [R1+0x3e0c], R22 ;  /* 0x003e0c1601007387 */ /* 0x0001e80000100800 */
[----:B------:R0:W-:Y:S04]  /*decc0*/  STL [R1+0x3db8], R24 ;  /* 0x003db81801007387 */ /* 0x0001e80000100800 */
[----:B------:R0:W-:Y:S04]  /*decd0*/  STL [R1+0x3e14], R25 ;  /* 0x003e141901007387 */ /* 0x0001e80000100800 */
[----:B------:R0:W-:Y:S01]  /*dece0*/  STL [R1+0x3dcc], R26 ;  /* 0x003dcc1a01007387 */ /* 0x0001e20000100800 */
[----:B-1----:R-:W-:-:S03]  /*decf0*/  VIADD R23, R23, 0x7f ;  /* 0x0000007f17177836 */ /* 0x002fc60000000000 */
[----:B------:R0:W-:Y:S02]  /*ded00*/  STL [R1+0x3dc8], R28 ;  /* 0x003dc81c01007387 */ /* 0x0001e40000100800 */
[----:B---3--:R-:W-:Y:S02]  /*ded10*/  SHF.R.S32.HI R3, RZ, 0x1f, R23 ;  /* 0x0000001fff037819 */ /* 0x008fe40000011417 */
[----:B------:R0:W-:Y:S02]  /*ded20*/  STL [R1+0x3ddc], R29 ;  /* 0x003ddc1d01007387 */ /* 0x0001e40000100800 */
[----:B------:R-:W-:Y:S02]  /*ded30*/  LEA.HI R3, R3, R23, RZ, 0x7 ;  /* 0x0000001703037211 */ /* 0x000fe400078f38ff */
[----:B------:R0:W-:Y:S02]  /*ded40*/  STL [R1+0x3dd8], R16 ;  /* 0x003dd81001007387 */ /* 0x0001e40000100800 */
[----:B------:R-:W-:-:S02]  /*ded50*/  SHF.R.S32.HI R3, RZ, 0x7, R3 ;  /* 0x00000007ff037819 */ /* 0x000fc40000011403 */
[----:B------:R0:W-:Y:S04]  /*ded60*/  STL [R1+0x3df8], R19 ;  /* 0x003df81301007387 */ /* 0x0001e80000100800 */
[----:B------:R0:W-:Y:S04]  /*ded70*/  STL [R1+0x3dec], R17 ;  /* 0x003dec1101007387 */ /* 0x0001e80000100800 */
[----:B------:R0:W-:Y:S01]  /*ded80*/  STL [R1+0x3de8], R18 ;  /* 0x003de81201007387 */ /* 0x0001e20000100800 */
[----:B--2---:R-:W-:-:S13]  /*ded90*/  ISETP.NE.U32.AND P0, PT, R27, R3, PT ;  /* 0x000000031b00720c */ /* 0x004fda0003f05070 */
[----:B0-----:R-:W-:Y:S05]  /*deda0*/  @P0 BRA `(.L_x_2) ;  /* 0xfffff6e400b80947 */ /* 0x001fea000383ffff */
.L_x_1:
[----:B-----5:R1:W-:Y:S01]  /*dedb0*/  STL [R1+0x4098], R0 ;  /* 0x0040980001007387 */ /* 0x0203e20000100800 */
[----:B------:R-:W-:Y:S01]  /*dedc0*/  ULDC UR4, c[0x0][0x248] ;  /* 0x0000920000047ab9 */ /* 0x000fe20000000800 */
[----:B------:R-:W0:Y:S01]  /*dedd0*/  S2UR UR5, SR_CgaCtaId ;  /* 0x00000000000579c3 */ /* 0x000e220000008800 */
[----:B------:R-:W-:Y:S01]  /*dede0*/  ULDC UR6, c[0x0][0x248] ;  /* 0x0000920000067ab9 */ /* 0x000fe20000000800 */
[----:B------:R-:W2:Y:S01]  /*dedf0*/  LDL R18, [R1+0x100] ;  /* 0x0001000001127983 */ /* 0x000ea20000100800 */
[----:B------:R-:W-:Y:S01]  /*dee00*/  ULDC UR7, c[0x0][0x248] ;  /* 0x0000920000077ab9 */ /* 0x000fe20000000800 */
[----:B------:R-:W-:Y:S01]  /*dee10*/  ULDC UR8, c[0x0][0x22c] ;  /* 0x00008b0000087ab9 */ /* 0x000fe20000000800 */
[----:B------:R-:W-:Y:S01]  /*dee20*/  ULDC UR9, c[0x0][0x248] ;  /* 0x0000920000097ab9 */ /* 0x000fe20000000800 */
[----:B------:R-:W-:Y:S01]  /*dee30*/  STL [R1+0x4090], R4 ;  /* 0x0040900401007387 */ /* 0x000fe20000100800 */
[----:B------:R-:W-:Y:S01]  /*dee40*/  ULDC UR11, c[0x0][0x248] ;  /* 0x00009200000b7ab9 */ /* 0x000fe20000000800 */
[----:B-1----:R-:W-:Y:S01]  /*dee50*/  MOV R0, UR32 ;  /* 0x0000002000007c02 */ /* 0x002fe20008000f00 */
[----:B------:R-:W-:Y:S01]  /*dee60*/  ULDC UR12, c[0x0][0x248] ;  /* 0x00009200000c7ab9 */ /* 0x000fe20000000800 */
[----:B------:R-:W-:Y:S01]  /*dee70*/  STL [R1+0x408c], R5 ;  /* 0x00408c0501007387 */ /* 0x000fe20000100800 */
[----:B------:R-:W-:Y:S01]  /*dee80*/  ULDC UR13, c[0x0][0x248] ;  /* 0x00009200000d7ab9 */ /* 0x000fe20000000800 */
[----:B------:R-:W-:Y:S01]  /*dee90*/  ULDC UR14, c[0x0][0x248] ;  /* 0x00009200000e7ab9 */ /* 0x000fe20000000800 */
        /* <DEDUP_REMOVED lines=13> */
[----:B------:R1:W-:Y:S01]  /*def70*/  STL [R1+0x4064], R2 ;  /* 0x0040640201007387 */ /* 0x0003e20000100800 */
        /* <DEDUP_REMOVED lines=47> */
[----:B------:R-:W-:Y:S01]  /*df270*/  ULDC UR26, c[0x0][0x22c] ;  /* 0x00008b00001a7ab9 */ /* 0x000fe20000000800 */
[----:B------:R-:W-:Y:S01]  /*df280*/  ULDC UR25, c[0x0][0x22c] ;  /* 0x00008b0000197ab9 */ /* 0x000fe20000000800 */
[----:B------:R-:W-:Y:S01]  /*df290*/  ULDC UR24, c[0x0][0x22c] ;  /* 0x00008b0000187ab9 */ /* 0x000fe20000000800 */
[----:B------:R-:W-:Y:S01]  /*df2a0*/  BAR.SYNC.DEFER_BLOCKING 0x0 ;  /* 0x0000000000007b1d */ /* 0x000fe20000010000 */
[----:B--2---:R-:W-:-:S05]  /*df2b0*/  IMAD R10, R18, UR4, RZ ;  /* 0x00000004120a7c24 */ /* 0x004fca000f8e02ff */
[----:B------:R-:W-:Y:S01]  /*df2c0*/  STL [R1+0x409c], R18 ;  /* 0x00409c1201007387 */ /* 0x000fe20000100800 */
[----:B------:R-:W-:-:S03]  /*df2d0*/  VIADD R9, R10, UR4 ;  /* 0x000000040a097c36 */ /* 0x000fc60008000000 */
[----:B------:R-:W-:Y:S01]  /*df2e0*/  STL [R1+0x40a0], R10 ;  /* 0x0040a00a01007387 */ /* 0x000fe20000100800 */
[----:B------:R-:W-:-:S04]  /*df2f0*/  VIADD R8, R9, UR4 ;  /* 0x0000000409087c36 */ /* 0x000fc80008000000 */
[----:B-1----:R-:W-:-:S05]  /*df300*/  VIADD R0, R8, UR4 ;  /* 0x0000000408007c36 */ /* 0x002fca0008000000 */
[----:B------:R1:W-:Y:S02]  /*df310*/  STL [R1+0xce0], R0 ;  /* 0x000ce00001007387 */ /* 0x0003e40000100800 */
        /* <DEDUP_REMOVED lines=22> */
[----:B-1----:R-:W-:Y:S01]  /*df480*/  VIADD R0, R0, UR4 ;  /* 0x0000000400007c36 */ /* 0x002fe20008000000 */
[----:B------:R-:W-:-:S04]  /*df490*/  ULDC UR4, c[0x0][0x248] ;  /* 0x0000920000047ab9 */ /* 0x000fc80000000800 */
        /* <DEDUP_REMOVED lines=651> */
[----:B------:R1:W-:Y:S04]  /*e1d50*/  STL [R1+0x12e4], R0 ;  /* 0x0012e40001007387 */ /* 0x0003e80000100800 */
[----:B------:R-:W2:Y:S04]  /*e1d60*/  LDL.LU R16, [R1+0x880] ;  /* 0x0008800001107983 */ /* 0x000ea80000300800 */
[----:B------:R-:W2:Y:S01]  /*e1d70*/  LDL.LU R15, [R1+0x884] ;  /* 0x00088400010f7983 */ /* 0x000ea20000300800 */
        /* <DEDUP_REMOVED lines=24> */
[----:B------:R-:W3:Y:S04]  /*e1f00*/  LDL.LU R10, [R1+0x888] ;  /* 0x00088800010a7983 */ /* 0x000ee80000300800 */
[----:B------:R-:W3:Y:S01]  /*e1f10*/  LDL.LU R18, [R1+0x88c] ;  /* 0x00088c0001127983 */ /* 0x000ee20000300800 */
[----:B-1----:R-:W-:Y:S01]  /*e1f20*/  VIADD R0, R0, UR4 ;  /* 0x0000000400007c36 */ /* 0x002fe20008000000 */
[----:B------:R-:W-:-:S02]  /*e1f30*/  ULDC UR4, c[0x0][0x248] ;  /* 0x0000920000047ab9 */ /* 0x000fc40000000800 */
[----:B------:R-:W4:Y:S04]  /*e1f40*/  LDL.LU R19, [R1+0x870] ;  /* 0x0008700001137983 */ /* 0x000f280000300800 */
[----:B------:R1:W-:Y:S04]  /*e1f50*/  STL [R1+0x132c], R0 ;  /* 0x00132c0001007387 */ /* 0x0003e80000100800 */
[----:B------:R-:W4:Y:S04]  /*e1f60*/  LDL.LU R20, [R1+0x874] ;  /* 0x0008740001147983 */ /* 0x000f280000300800 */
[----:B------:R-:W4:Y:S04]  /*e1f70*/  LDL.LU R4, [R1+0x878] ;  /* 0x0008780001047983 */ /* 0x000f280000300800 */
[----:B------:R-:W4:Y:S04]  /*e1f80*/  LDL.LU R29, [R1+0x87c] ;  /* 0x00087c00011d7983 */ /* 0x000f280000300800 */
[----:B------:R-:W4:Y:S01]  /*e1f90*/  LDL.LU R14, [R1+0x860] ;  /* 0x00086000010e7983 */ /* 0x000f220000300800 */
[----:B-1----:R-:W-:Y:S01]  /*e1fa0*/  VIADD R0, R0, UR4 ;  /* 0x0000000400007c36 */ /* 0x002fe20008000000 */
[----:B------:R-:W-:-:S02]  /*e1fb0*/  ULDC UR4, c[0x0][0x248] ;  /* 0x0000920000047ab9 */ /* 0x000fc40000000800 */
[----:B------:R-:W4:Y:S04]  /*e1fc0*/  LDL.LU R13, [R1+0x864] ;  /* 0x00086400010d7983 */ /* 0x000f280000300800 */
[----:B------:R-:W4:Y:S04]  /*e1fd0*/  LDL.LU R12, [R1+0x868] ;  /* 0x00086800010c7983 */ /* 0x000f280000300800 */
[----:B------:R-:W4:Y:S04]  /*e1fe0*/  LDL.LU R11, [R1+0x86c] ;  /* 0x00086c00010b7983 */ /* 0x000f280000300800 */
[----:B------:R1:W-:Y:S02]  /*e1ff0*/  STL [R1+0x1334], R0 ;  /* 0x0013340001007387 */ /* 0x0003e40000100800 */
[----:B-1----:R-:W-:Y:S01]  /*e2000*/  VIADD R0, R0, UR4 ;  /* 0x0000000400007c36 */ /* 0x002fe20008000000 */
[----:B------:R-:W-:-:S04]  /*e2010*/  ULDC UR4, c[0x0][0x248] ;  /* 0x0000920000047ab9 */ /* 0x000fc80000000800 */
[----:B------:R1:W-:Y:S02]  /*e2020*/  STL [R1+0x133c], R0 ;  /* 0x00133c0001007387 */ /* 0x0003e40000100800 */
[----:B-1----:R-:W-:Y:S01]  /*e2030*/  VIADD R0, R0, UR4 ;  /* 0x0000000400007c36 */ /* 0x002fe20008000000 */
[----:B------:R-:W-:Y:S01]  /*e2040*/  ULDC UR4, c[0x0][0x248] ;  /* 0x0000920000047ab9 */ /* 0x000fe20000000800 */
[----:B--2---:R-:W-:-:S05]  /*e2050*/  F2FP.SATFINITE.E5M2.F32.PACK_AB_MERGE_C R2, R15, R16, RZ ;  /* 0x000000100f02723e */ /* 0x004fca00048060ff */
[----:B------:R1:W-:Y:S04]  /*e2060*/  STL [R1+0xeb0], R2 ;  /* 0x000eb00201007387 */ /* 0x0003e80000100800 */
[----:B------:R-:W2:Y:S04]  /*e2070*/  LDL.LU R21, [R1+0x850] ;  /* 0x0008500001157983 */ /* 0x000ea80000300800 */
[----:B------:R-:W2:Y:S04]  /*e2080*/  LDL.LU R22, [R1+0x854] ;  /* 0x0008540001167983 */ /* 0x000ea80000300800 */
[----:B------:R-:W2:Y:S04]  /*e2090*/  LDL.LU R23, [R1+0x858] ;  /* 0x0008580001177983 */ /* 0x000ea80000300800 */
[----:B------:R0:W-:Y:S04]  /*e20a0*/  STL [R1+0x1338], R0 ;  /* 0x0013380001007387 */ /* 0x0001e80000100800 */
[----:B------:R-:W2:Y:S04]  /*e20b0*/  LDL.LU R24, [R1+0x85c] ;  /* 0x00085c0001187983 */ /* 0x000ea80000300800 */
[----:B------:R-:W2:Y:S04]  /*e20c0*/  LDL.LU R25, [R1+0x840] ;  /* 0x0008400001197983 */ /* 0x000ea80000300800 */
[----:B------:R-:W2:Y:S04]  /*e20d0*/  LDL.LU R26, [R1+0x844] ;  /* 0x00084400011a7983 */ /* 0x000ea80000300800 */
        /* <DEDUP_REMOVED lines=10> */
[----:B0-----:R-:W-:Y:S01]  /*e2180*/  VIADD R0, R0, UR4 ;  /* 0x0000000400007c36 */ /* 0x001fe20008000000 */
[----:B------:R-:W-:Y:S01]  /*e2190*/  ULDC UR4, c[0x0][0x248] ;  /* 0x0000920000047ab9 */ /* 0x000fe20000000800 */
[----:B---3--:R-:W-:-:S05]  /*e21a0*/  F2FP.SATFINITE.E5M2.F32.PACK_AB_MERGE_C R10, R18, R10, RZ ;  /* 0x0000000a120a723e */ /* 0x008fca00048060ff */
[----:B------:R0:W-:Y:S01]  /*e21b0*/  STL [R1+0xea4], R10 ;  /* 0x000ea40a01007387 */ /* 0x0001e20000100800 */
[----:B----4-:R-:W-:Y:S02]  /*e21c0*/  F2FP.SATFINITE.E5M2.F32.PACK_AB_MERGE_C R18, R20, R19, RZ ;  /* 0x000000131412723e */ /* 0x010fe400048060ff */
[----:B0-----:R-:W-:-:S03]  /*e21d0*/  F2FP.SATFINITE.E5M2.F32.PACK_AB_MERGE_C R10, R29, R4, RZ ;  /* 0x000000041d0a723e */ /* 0x001fc600048060ff */
[----:B------:R-:W-:Y:S04]  /*e21e0*/  STL [R1+0xe9c], R18 ;  /* 0x000e9c1201007387 */ /* 0x000fe80000100800 */
[----:B------:R0:W-:Y:S01]  /*e21f0*/  STL [R1+0xe8c], R10 ;  /* 0x000e8c0a01007387 */ /* 0x0001e20000100800 */
[----:B------:R-:W-:-:S03]  /*e2200*/  F2FP.SATFINITE.E5M2.F32.PACK_AB_MERGE_C R4, R13, R14, RZ ;  /* 0x0000000e0d04723e */ /* 0x000fc600048060ff */
[----:B------:R1:W-:Y:S04]  /*e2210*/  STL [R1+0x1330], R0 ;  /* 0x0013300001007387 */ /* 0x0003e80000100800 */
[----:B------:R3:W-:Y:S01]  /*e2220*/  STL [R1+0xef4], R4 ;  /* 0x000ef40401007387 */ /* 0x0007e20000100800 */
[----:B0-----:R-:W-:Y:S01]  /*e2230*/  F2FP.SATFINITE.E5M2.F32.PACK_AB_MERGE_C R10, R11, R12, RZ ;  /* 0x0000000c0b0a723e */ /* 0x001fe200048060ff */
[----:B-1----:R-:W-:Y:S01]  /*e2240*/  VIADD R0, R0, UR4 ;  /* 0x0000000400007c36 */ /* 0x002fe20008000000 */
[----:B------:R-:W-:Y:S01]  /*e2250*/  ULDC UR4, c[0x0][0x248] ;  /* 0x0000920000047ab9 */ /* 0x000fe20000000800 */
[----:B---3--:R-:W3:Y:S04]  /*e2260*/  LDL.LU R4, [R1+0x810] ;  /* 0x0008100001047983 */ /* 0x008ee80000300800 */
[----:B------:R-:W3:Y:S04]  /*e2270*/  LDL.LU R29, [R1+0x814] ;  /* 0x00081400011d7983 */ /* 0x000ee80000300800 */
[----:B------:R-:W-:Y:S04]  /*e2280*/  STL [R1+0xeec], R10 ;  /* 0x000eec0a01007387 */ /* 0x000fe80000100800 */
[----:B------:R0:W-:Y:S04]  /*e2290*/  STL [R1+0x1328], R0 ;  /* 0x0013280001007387 */ /* 0x0001e80000100800 */
[----:B------:R-:W4:Y:S04]  /*e22a0*/  LDL.LU R14, [R1+0x818] ;  /* 0x00081800010e7983 */ /* 0x000f280000300800 */
[----:B------:R-:W4:Y:S04]  /*e22b0*/  LDL.LU R13, [R1+0x81c] ;  /* 0x00081c00010d7983 */ /* 0x000f280000300800 */
[----:B------:R-:W4:Y:S04]  /*e22c0*/  LDL.LU R12, [R1+0x800] ;  /* 0x00080000010c7983 */ /* 0x000f280000300800 */
[----:B------:R-:W4:Y:S01]  /*e22d0*/  LDL.LU R11, [R1+0x804] ;  /* 0x00080400010b7983 */ /* 0x000f220000300800 */
[----:B0-----:R-:W-:Y:S01]  /*e22e0*/  VIADD R0, R0, UR4 ;  /* 0x0000000400007c36 */ /* 0x001fe20008000000 */
[----:B------:R-:W-:Y:S01]  /*e22f0*/  ULDC UR4, c[0x0][0x248] ;  /* 0x0000920000047ab9 */ /* 0x000fe20000000800 */
[----:B--2---:R-:W-:-:S05]  /*e2300*/  F2FP.SATFINITE.E5M2.F32.PACK_AB_MERGE_C R10, R22, R21, RZ ;  /* 0x00000015160a723e */ /* 0x004fca00048060ff */
[----:B------:R0:W-:Y:S01]  /*e2310*/  STL [R1+0xecc], R10 ;  /* 0x000ecc0a01007387 */ /* 0x0001e20000100800 */
[----:B------:R-:W-:-:S05]  /*e2320*/  F2FP.SATFINITE.E5M2.F32.PACK_AB_MERGE_C R18, R24, R23, RZ ;  /* 0x000000171812723e */ /* 0x000fca00048060ff */
[----:B------:R-:W-:Y:S01]  /*e2330*/  STL [R1+0xec8], R18 ;  /* 0x000ec81201007387 */ /* 0x000fe20000100800 */
[----:B0-----:R-:W-:-:S03]  /*e2340*/  F2FP.SATFINITE.E5M2.F32.PACK_AB_MERGE_C R10, R26, R25, RZ ;  /* 0x000000191a0a723e */ /* 0x001fc600048060ff */
[----:B------:R0:W-:Y:S04]  /*e2350*/  STL [R1+0x1320], R0 ;  /* 0x0013200001007387 */ /* 0x0001e80000100800 */
[----:B------:R1:W-:Y:S01]  /*e2360*/  STL [R1+0xf18], R10 ;  /* 0x000f180a01007387 */ /* 0x0003e20000100800 */
[----:B0-----:R-:W-:Y:S01]  /*e2370*/  VIADD R0, R0, UR4 ;  /* 0x0000000400007c36 */ /* 0x001fe20008000000 */
[----:B------:R-:W-:Y:S01]  /*e2380*/  ULDC UR4, c[0x0][0x248] ;  /* 0x0000920000047ab9 */ /* 0x000fe20000000800 */
[----:B-1----:R-:W-:Y:S02]  /*e2390*/  F2FP.SATFINITE.E5M2.F32.PACK_AB_MERGE_C R10, R2, R27, RZ ;  /* 0x0000001b020a723e */ /* 0x002fe400048060ff */
[----:B------:R-:W-:-:S03]  /*e23a0*/  F2FP.SATFINITE.E5M2.F32.PACK_AB_MERGE_C R2, R7, R3, RZ ;  /* 0x000000030702723e */ /* 0x000fc600048060ff */
[----:B------:R-:W-:Y:S04]  /*e23b0*/  STL [R1+0xf14], R10 ;  /* 0x000f140a01007387 */ /* 0x000fe80000100800 */
[----:B------:R0:W-:Y:S01]  /*e23c0*/  STL [R1+0x1318], R0 ;  /* 0x0013180001007387 */ /* 0x0001e20000100800 */
[----:B------:R-:W-:-:S03]  /*e23d0*/  F2FP.SATFINITE.E5M2.F32.PACK_AB_MERGE_C R3, R5, R6, RZ ;  /* 0x000000060503723e */ /* 0x000fc600048060ff */
[----:B------:R1:W-:Y:S01]  /*e23e0*/  STL [R1+0xf00], R2 ;  /* 0x000f000201007387 */ /* 0x0003e20000100800 */
[----:B0-----:R-:W-:-:S03]  /*e23f0*/  VIADD R0, R0, UR4 ;  /* 0x0000000400007c36 */ /* 0x001fc60008000000 */
[----:B------:R-:W-:Y:S01]  /*e2400*/  STL [R1+0xf0c], R3 ;  /* 0x000f0c0301007387 */ /* 0x000fe20000100800 */
[----:B------:R-:W-:Y:S01]  /*e2410*/  ULDC UR4, c[0x0][0x248] ;  /* 0x0000920000047ab9 */ /* 0x000fe20000000800 */
[----:B-1----:R-:W-:Y:S02]  /*e2420*/  F2FP.SATFINITE.E5M2.F32.PACK_AB_MERGE_C R2, R17, R28, RZ ;  /* 0x0000001c1102723e */ /* 0x002fe400048060ff */
[----:B------:R0:W-:Y:S04]  /*e2430*/  STL [R1+0x1310], R0 ;  /* 0x0013100001007387 */ /* 0x0001e80000100800 */
[----:B------:R1:W-:Y:S04]  /*e2440*/  STL [R1+0xf54], R2 ;  /* 0x000f540201007387 */ /* 0x0003e80000100800 */
[----:B------:R-:W2:Y:S01]  /*e2450*/  LDL.LU R10, [R1+0x808] ;  /* 0x00080800010a7983 */ /* 0x000ea20000300800 */
[----:B0-----:R-:W-:Y:S01]  /*e2460*/  VIADD R0, R0, UR4 ;  /* 0x0000000400007c36 */ /* 0x001fe20008000000 */
[----:B------:R-:W-:-:S02]  /*e2470*/  ULDC UR4, c[0x0][0x248] ;  /* 0x0000920000047ab9 */ /* 0x000fc40000000800 */
[----:B------:R-:W2:Y:S01]  /*e2480*/  LDL.LU R18, [R1+0x80c] ;  /* 0x00080c0001127983 */ /* 0x000ea20000300800 */
[----:B-1----:R-:W-:-:S05]  /*e2490*/  F2FP.SATFINITE.E5M2.F32.PACK_AB_MERGE_C R2, R15, R16, RZ ;  /* 0x000000100f02723e */ /* 0x002fca00048060ff */
[----:B------:R-:W-:Y:S04]  /*e24a0*/  STL [R1+0xf50], R2 ;  /* 0x000f500201007387 */ /* 0x000fe80000100800 */
        /* <DEDUP_REMOVED lines=13> */
[----:B----4-:R-:W-:-:S05]  /*e2580*/  F2FP.SATFINITE.E5M2.F32.PACK_AB_MERGE_C R3, R13, R14, RZ ;  /* 0x0000000e0d03723e */ /* 0x010fca00048060ff */
[----:B------:R-:W-:Y:S01]  /*e2590*/  STL [R1+0xf34], R3 ;  /* 0x000f340301007387 */ /* 0x000fe20000100800 */
[----:B0-----:R-:W-:-:S03]  /*e25a0*/  F2FP.SATFINITE.E5M2.F32.PACK_AB_MERGE_C R2, R11, R12, RZ ;  /* 0x0000000c0b02723e */ /* 0x001fc600048060ff */
[----:B------:R0:W-:Y:S04]  /*e25b0*/  STL [R1+0x1300], R0 ;  /* 0x0013000001007387 */ /* 0x0001e80000100800 */
[----:B------:R1:W-:Y:S04]  /*e25c0*/  STL [R1+0xf8c], R2 ;  /* 0x000f8c0201007387 */ /* 0x0003e80000100800 */
[----:B------:R-:W3:Y:S01]  /*e25d0*/  LDL.LU R21, [R1+0x8a0] ;  /* 0x0008a00001157983 */ /* 0x000ee20000300800 */
[----:B0-----:R-:W-:Y:S01]  /*e25e0*/  VIADD R0, R0, UR4 ;  /* 0x0000000400007c36 */ /* 0x001fe20008000000 */
[----:B------:R-:W-:-:S02]  /*e25f0*/  ULDC UR4, c[0x0][0x248] ;  /* 0x0000920000047ab9 */ /* 0x000fc40000000800 */
[----:B------:R-:W3:Y:S04]  /*e2600*/  LDL.LU R22, [R1+0x8a4] ;  /* 0x0008a40001167983 */ /* 0x000ee80000300800 */
[----:B------:R-:W4:Y:S04]  /*e2610*/  LDL.LU R23, [R1+0x8a8] ;  /* 0x0008a80001177983 */ /* 0x000f280000300800 */
[----:B------:R0:W-:Y:S04]  /*e2620*/  STL [R1+0x12f8], R0 ;  /* 0x0012f80001007387 */ /* 0x0001e80000100800 */
[----:B------:R-:W4:Y:S04]  /*e2630*/  LDL.LU R24, [R1+0x8ac] ;  /* 0x0008ac0001187983 */ /* 0x000f280000300800 */
        /* <DEDUP_REMOVED lines=11> */
[----:B------:R-:W4:Y:S01]  /*e26f0*/  LDL.LU R11, [R1+0x91c] ;  /* 0x00091c00010b7983 */ /* 0x000f220000300800 */
[----:B0-----:R-:W-:Y:S01]  /*e2700*/  VIADD R0, R0, UR4 ;  /* 0x0000000400007c36 */ /* 0x001fe20008000000 */
[----:B------:R-:W-:Y:S01]  /*e2710*/  ULDC UR4, c[0x0][0x248] ;  /* 0x0000920000047ab9 */ /* 0x000fe20000000800 */
[----:B--2---:R-:W-:-:S05]  /*e2720*/  F2FP.SATFINITE.E5M2.F32.PACK_AB_MERGE_C R18, R18, R10, RZ ;  /* 0x0000000a1212723e */ /* 0x004fca00048060ff */
[----:B------:R-:W-:Y:S01]  /*e2730*/  STL [R1+0xf88], R18 ;  /* 0x000f881201007387 */ /* 0x000fe20000100800 */
[----:B------:R-:W-:Y:S02]  /*e2740*/  F2FP.SATFINITE.E5M2.F32.PACK_AB_MERGE_C R10, R20, R19, RZ ;  /* 0x00000013140a723e */ /* 0x000fe400048060ff */
[----:B------:R-:W-:-:S03]  /*e2750*/  F2FP.SATFINITE.E5M2.F32.PACK_AB_MERGE_C R6, R5, R6, RZ ;  /* 0x000000060506723e */ /* 0x000fc600048060ff */
[----:B------:R0:W-:Y:S04]  /*e2760*/  STL [R1+0xf60], R10 ;  /* 0x000f600a01007387 */ /* 0x0001e80000100800 */
[----:B------:R1:W-:Y:S01]  /*e2770*/  STL [R1+0xf78], R6 ;  /* 0x000f780601007387 */ /* 0x0003e20000100800 */
[----:B------:R-:W-:-:S03]  /*e2780*/  F2FP.SATFINITE.E5M2.F32.PACK_AB_MERGE_C R5, R17, R28, RZ ;  /* 0x0000001c1105723e */ /* 0x000fc600048060ff */
[----:B------:R2:W-:Y:S04]  /*e2790*/  STL [R1+0x12f0], R0 ;  /* 0x0012f00001007387 */ /* 0x0005e80000100800 */
[----:B------:R2:W-:Y:S01]  /*e27a0*/  STL [R1+0xfe4], R5 ;  /* 0x000fe40501007387 */ /* 0x0005e20000100800 */
[----:B0-----:R-:W-:-:S03]  /*e27b0*/  F2FP.SATFINITE.E5M2.F32.PACK_AB_MERGE_C R10, R15, R16, RZ ;  /* 0x000000100f0a723e */ /* 0x001fc600048060ff */
[----:B-1----:R-:W4:Y:S01]  /*e27c0*/  LDL.LU R6, [R1+0x920] ;  /* 0x0009200001067983 */ /* 0x002f220000300800 */
[----:B--2---:R-:W-:Y:S01]  /*e27d0*/  VIADD R0, R0, UR4 ;  /* 0x0000000400007c36 */ /* 0x004fe20008000000 */
[----:B------:R-:W-:Y:S02]  /*e27e0*/  ULDC UR4, c[0x0][0x248] ;  /* 0x0000920000047ab9 */ /* 0x000fe40000000800 */
[----:B------:R-:W2:Y:S04]  /*e27f0*/  LDL.LU R5, [R1+0x924] ;  /* 0x0009240001057983 */ /* 0x000ea80000300800 */
[----:B------:R-:W-:Y:S04]  /*e2800*/  STL [R1+0xfdc], R10 ;  /* 0x000fdc0a01007387 */ /* 0x000fe80000100800 */
[----:B------:R0:W-:Y:S04]  /*e2810*/  STL [R1+0x12e8], R0 ;  /* 0x0012e80001007387 */ /* 0x0001e80000100800 */
        /* <DEDUP_REMOVED lines=27> */
[----:B------:R-:W3:Y:S01]  /*e29d0*/  LDL.LU R10, [R1+0x938] ;  /* 0x00093800010a7983 */ /* 0x000ee20000300800 */
[----:B0-----:R-:W-:Y:S01]  /*e29e0*/  VIADD R0, R0, UR4 ;  /* 0x0000000400007c36 */ /* 0x001fe20008000000 */
[----:B------:R-:W-:-:S02]  /*e29f0*/  ULDC UR4, c[0x0][0x248] ;  /* 0x0000920000047ab9 */ /* 0x000fc40000000800 */
[----:B------:R-:W3:Y:S01]  /*e2a00*/  LDL.LU R18, [R1+0x93c] ;  /* 0x00093c0001127983 */ /* 0x000ee20000300800 */
[----:B-1----:R-:W-:-:S05]  /*e2a10*/  F2FP.SATFINITE.E5M2.F32.PACK_AB_MERGE_C R2, R11, R12, RZ ;  /* 0x0000000c0b02723e */ /* 0x002fca00048060ff */
[----:B------:R-:W-:Y:S04]  /*e2a20*/  STL [R1+0x1074], R2 ;  /* 0x0010740201007387 */ /* 0x000fe80000100800 */
        /* <DEDUP_REMOVED lines=17> */
[----:B------:R1:W-:Y:S04]  /*e2b40*/  STL [R1+0x1098], R2 ;  /* 0x0010980201007387 */ /* 0x0003e80000100800 */
[----:B------:R-:W2:Y:S01]  /*e2b50*/  LDL.LU R21, [R1+0x9c0] ;  /* 0x0009c00001157983 */ /* 0x000ea20000300800 */
[----:B0-----:R-:W-:Y:S01]  /*e2b60*/  VIADD R0, R0, UR4 ;  /* 0x0000000400007c36 */ /* 0x001fe20008000000 */
[----:B------:R-:W-:-:S02]  /*e2b70*/  ULDC UR4, c[0x0][0x248] ;  /* 0x0000920000047ab9 */ /* 0x000fc40000000800 */
        /* <DEDUP_REMOVED lines=986> */
[----:B--2---:R-:W-:-:S02]  /*e6920*/  F2FP.SATFINITE.E5M2.F32.PACK_AB_MERGE_C R18, R18, R10, RZ ;  /* 0x0000000a1212723e */ /* 0x004fc400048060ff */
[----:B------:R-:W2:Y:S04]  /*e6930*/  LDL.LU R10, [R1+0x40a0] ;  /* 0x0040a000010a7983 */ /* 0x000ea80000300800 */
[----:B------:R0:W-:Y:S04]  /*e6940*/  STL [R1+0x838], R18 ;  /* 0x0008381201007387 */ /* 0x0001e80000100800 */
[----:B0-----:R-:W2:Y:S01]  /*e6950*/  LDL.LU R18, [R1+0x409c] ;  /* 0x00409c0001127983 */ /* 0x001ea20000300800 */
[----:B------:R-:W-:Y:S02]  /*e6960*/  F2FP.SATFINITE.E5M2.F32.PACK_AB_MERGE_C R19, R20, R19, RZ ;  /* 0x000000131413723e */ /* 0x000fe400048060ff */
[----:B------:R-:W-:-:S03]  /*e6970*/  F2FP.SATFINITE.E5M2.F32.PACK_AB_MERGE_C R6, R5, R6, RZ ;  /* 0x000000060506723e */ /* 0x000fc600048060ff */
[----:B------:R-:W-:Y:S04]  /*e6980*/  STL [R1+0x834], R19 ;  /* 0x0008341301007387 */ /* 0x000fe80000100800 */
[----:B------:R0:W-:Y:S01]  /*e6990*/  STL [R1+0x830], R6 ;  /* 0x0008300601007387 */ /* 0x0001e20000100800 */
[----:B------:R-:W-:-:S03]  /*e69a0*/  F2FP.SATFINITE.E5M2.F32.PACK_AB_MERGE_C R5, R17, R28, RZ ;  /* 0x0000001c1105723e */ /* 0x000fc600048060ff */
[----:B------:R1:W-:Y:S04]  /*e69b0*/  STL [R1+0xc6c], R0 ;  /* 0x000c6c0001007387 */ /* 0x0003e80000100800 */
[----:B------:R1:W-:Y:S01]  /*e69c0*/  STL [R1+0x84c], R5 ;  /* 0x00084c0501007387 */ /* 0x0003e20000100800 */
[----:B------:R-:W-:-:S03]  /*e69d0*/  F2FP.SATFINITE.E5M2.F32.PACK_AB_MERGE_C R15, R15, R16, RZ ;  /* 0x000000100f0f723e */ /* 0x000fc600048060ff */
[----:B0-----:R-:W2:Y:S01]  /*e69e0*/  LDL.LU R6, [R1+0x7b0] ;  /* 0x0007b00001067983 */ /* 0x001ea20000300800 */
[----:B-1----:R-:W-:Y:S01]  /*e69f0*/  VIADD R0, R0, UR4 ;  /* 0x0000000400007c36 */ /* 0x002fe20008000000 */
[----:B------:R-:W-:Y:S02]  /*e6a00*/  ULDC UR4, c[0x0][0x248] ;  /* 0x0000920000047ab9 */ /* 0x000fe40000000800 */
[----:B------:R-:W2:Y:S04]  /*e6a10*/  LDL.LU R5, [R1+0x7b4] ;  /* 0x0007b40001057983 */ /* 0x000ea80000300800 */
[----:B------:R0:W-:Y:S04]  /*e6a20*/  STL [R1+0x848], R15 ;  /* 0x0008480f01007387 */ /* 0x0001e80000100800 */
[----:B------:R1:W-:Y:S04]  /*e6a30*/  STL [R1+0xc74], R0 ;  /* 0x000c740001007387 */ /* 0x0003e80000100800 */
[----:B------:R-:W2:Y:S04]  /*e6a40*/  LDL.LU R28, [R1+0x7b8] ;  /* 0x0007b800011c7983 */ /* 0x000ea80000300800 */
[----:B------:R-:W2:Y:S04]  /*e6a50*/  LDL.LU R17, [R1+0x7bc] ;  /* 0x0007bc0001117983 */ /* 0x000ea80000300800 */
[----:B------:R-:W2:Y:S04]  /*e6a60*/  LDL.LU R16, [R1+0x7a0] ;  /* 0x0007a00001107983 */ /* 0x000ea80000300800 */
[----:B0-----:R-:W2:Y:S01]  /*e6a70*/  LDL.LU R15, [R1+0x7a4] ;  /* 0x0007a400010f7983 */ /* 0x001ea20000300800 */
[----:B-1----:R-:W-:Y:S01]  /*e6a80*/  VIADD R0, R0, UR4 ;  /* 0x0000000400007c36 */ /* 0x002fe20008000000 */
        /* <DEDUP_REMOVED lines=45> */
[----:B------:R-:W2:Y:S04]  /*e6d60*/  LDL.LU R28, [R1+0x770] ;  /* 0x00077000011c7983 */ /* 0x000ea80000300800 */
[----:B------:R1:W-:Y:S04]  /*e6d70*/  STL [R1+0x880], R2 ;  /* 0x0008800201007387 */ /* 0x0003e80000100800 */
[----:B------:R-:W2:Y:S01]  /*e6d80*/  LDL.LU R17, [R1+0x774] ;  /* 0x0007740001117983 */ /* 0x000ea20000300800 */
[----:B0-----:R-:W-:Y:S01]  /*e6d90*/  VIADD R0, R0, UR4 ;  /* 0x0000000400007c36 */ /* 0x001fe20008000000 */
[----:B------:R-:W-:-:S02]  /*e6da0*/  ULDC UR4, c[0x0][0x248] ;  /* 0x0000920000047ab9 */ /* 0x000fc40000000800 */
[----:B------:R-:W2:Y:S04]  /*e6db0*/  LDL.LU R23, [R1+0x778] ;  /* 0x0007780001177983 */ /* 0x000ea80000300800 */
[----:B------:R-:W2:Y:S04]  /*e6dc0*/  LDL.LU R24, [R1+0x77c] ;  /* 0x00077c0001187983 */ /* 0x000ea80000300800 */
[----:B------:R-:W2:Y:S04]  /*e6dd0*/  LDL.LU R25, [R1+0x760] ;  /* 0x0007600001197983 */ /* 0x000ea80000300800 */
[----:B------:R0:W-:Y:S04]  /*e6de0*/  STL [R1+0xca4], R0 ;  /* 0x000ca40001007387 */ /* 0x0001e80000100800 */
        /* <DEDUP_REMOVED lines=11> */
[----:B---3--:R-:W-:-:S02]  /*e6ea0*/  F2FP.SATFINITE.E5M2.F32.PACK_AB_MERGE_C R13, R13, R14, RZ ;  /* 0x0000000e0d0d723e */ /* 0x008fc400048060ff */
[----:B------:R-:W3:Y:S04]  /*e6eb0*/  LDL.LU R14, [R1+0x6a8] ;  /* 0x0006a800010e7983 */ /* 0x000ee80000300800 */
[----:B------:R0:W-:Y:S04]  /*e6ec0*/  STL [R1+0x878], R13 ;  /* 0x0008780d01007387 */ /* 0x0001e80000100800 */
[----:B0-----:R-:W3:Y:S01]  /*e6ed0*/  LDL.LU R13, [R1+0x6ac] ;  /* 0x0006ac00010d7983 */ /* 0x001ee20000300800 */
[----:B----4-:R-:W-:Y:S02]  /*e6ee0*/  F2FP.SATFINITE.E5M2.F32.PACK_AB_MERGE_C R20, R20, R19, RZ ;  /* 0x000000131414723e */ /* 0x010fe400048060ff */
[----:B------:R-:W-:-:S03]  /*e6ef0*/  F2FP.SATFINITE.E5M2.F32.PACK_AB_MERGE_C R19, R22, R21, RZ ;  /* 0x000000151613723e */ /* 0x000fc600048060ff */
[----:B------:R-:W-:Y:S04]  /*e6f00*/  STL [R1+0x870], R20 ;  /* 0x0008701401007387 */ /* 0x000fe80000100800 */
[----:B------:R-:W-:Y:S01]  /*e6f10*/  STL [R1+0x86c], R19 ;  /* 0x00086c1301007387 */ /* 0x000fe20000100800 */
[----:B------:R-:W-:-:S03]  /*e6f20*/  F2FP.SATFINITE.E5M2.F32.PACK_AB_MERGE_C R4, R29, R4, RZ ;  /* 0x000000041d04723e */ /* 0x000fc600048060ff */
[----:B------:R0:W-:Y:S04]  /*e6f30*/  STL [R1+0xcac], R0 ;  /* 0x000cac0001007387 */ /* 0x0001e80000100800 */
[----:B------:R1:W-:Y:S01]  /*e6f40*/  STL [R1+0x898], R4 ;  /* 0x0008980401007387 */ /* 0x0003e20000100800 */
[----:B0-----:R-:W-:Y:S01]  /*e6f50*/  VIADD R0, R0, UR4 ;  /* 0x0000000400007c36 */ /* 0x001fe20008000000 */
[----:B------:R-:W-:Y:S01]  /*e6f60*/  ULDC UR4, c[0x0][0x248] ;  /* 0x0000920000047ab9 */ /* 0x000fe20000000800 */
[----:B-1----:R-:W-:Y:S02]  /*e6f70*/  F2FP.SATFINITE.E5M2.F32.PACK_AB_MERGE_C R4, R11, R12, RZ ;  /* 0x0000000c0b04723e */ /* 0x002fe400048060ff */
[----:B------:R-:W4:Y:S04]  /*e6f80*/  LDL.LU R12, [R1+0x670] ;  /* 0x00067000010c7983 */ /* 0x000f280000300800 */
[----:B------:R-:W4:Y:S04]  /*e6f90*/  LDL.LU R11, [R1+0x674] ;  /* 0x00067400010b7983 */ /* 0x000f280000300800 */
[----:B------:R0:W-:Y:S04]  /*e6fa0*/  STL [R1+0x894], R4 ;  /* 0x0008940401007387 */ /* 0x0001e80000100800 */
[----:B------:R1:W-:Y:S04]  /*e6fb0*/  STL [R1+0xcb4], R0 ;  /* 0x000cb40001007387 */ /* 0x0003e80000100800 */
[----:B0-----:R-:W4:Y:S04]  /*e6fc0*/  LDL.LU R4, [R1+0x678] ;  /* 0x0006780001047983 */ /* 0x001f280000300800 */
[----:B------:R-:W4:Y:S01]  /*e6fd0*/  LDL.LU R29, [R1+0x67c] ;  /* 0x00067c00011d7983 */ /* 0x000f220000300800 */
[----:B--2---:R-:W-:-:S03]  /*e6fe0*/  F2FP.SATFINITE.E5M2.F32.PACK_AB_MERGE_C R19, R17, R28, RZ ;  /* 0x0000001c1113723e */ /* 0x004fc600048060ff */
[----:B------:R-:W2:Y:S04]  /*e6ff0*/  LDL.LU R28, [R1+0x650] ;  /* 0x00065000011c7983 */ /* 0x000ea80000300800 */
[----:B------:R-:W2:Y:S01]  /*e7000*/  LDL.LU R17, [R1+0x654] ;  /* 0x0006540001117983 */ /* 0x000ea20000300800 */
[----:B-1----:R-:W-:Y:S01]  /*e7010*/  VIADD R0, R0, UR4 ;  /* 0x0000000400007c36 */ /* 0x002fe20008000000 */
[----:B------:R-:W-:Y:S01]  /*e7020*/  F2FP.SATFINITE.E5M2.F32.PACK_AB_MERGE_C R20, R24, R23, RZ ;  /* 0x000000171814723e */ /* 0x000fe200048060ff */
[----:B------:R-:W-:Y:S01]  /*e7030*/  ULDC UR4, c[0x0][0x248] ;  /* 0x0000920000047ab9 */ /* 0x000fe20000000800 */
[----:B------:R0:W-:Y:S04]  /*e7040*/  STL [R1+0x890], R19 ;  /* 0x0008901301007387 */ /* 0x0001e80000100800 */
        /* <DEDUP_REMOVED lines=16> */
[----:B------:R-:W-:Y:S04]  /*e7150*/  STL [R1+0xccc], R0 ;  /* 0x000ccc0001007387 */ /* 0x000fe80000100800 */
[----:B------:R-:W2:Y:S04]  /*e7160*/  LDL.LU R16, [R1+0x658] ;  /* 0x0006580001107983 */ /* 0x000ea80000300800 */
[----:B------:R0:W-:Y:S04]  /*e7170*/  STL [R1+0x8c8], R2 ;  /* 0x0008c80201007387 */ /* 0x0001e80000100800 */
[----:B------:R-:W2:Y:S01]  /*e7180*/  LDL.LU R15, [R1+0x65c] ;  /* 0x00065c00010f7983 */ /* 0x000ea20000300800 */
[----:B0-----:R-:W-:Y:S01]  /*e7190*/  VIADD R2, R0, UR4 ;  /* 0x0000000400027c36 */ /* 0x001fe20008000000 */
[----:B------:R-:W-:-:S02]  /*e71a0*/  ULDC UR4, c[0x0][0x248] ;  /* 0x0000920000047ab9 */ /* 0x000fc40000000800 */
[----:B------:R-:W2:Y:S04]  /*e71b0*/  LDL.LU R0, [R1+0x630] ;  /* 0x0006300001007983 */ /* 0x000ea80000300800 */
[----:B------:R-:W2:Y:S01]  /*e71c0*/  LDL.LU R19, [R1+0x634] ;  /* 0x0006340001137983 */ /* 0x000ea20000300800 */
[----:B---3--:R-:W-:-:S05]  /*e71d0*/  F2FP.SATFINITE.E5M2.F32.PACK_AB_MERGE_C R3, R13, R14, RZ ;  /* 0x0000000e0d03723e */ /* 0x008fca00048060ff */
[----:B------:R-:W-:Y:S04]  /*e71e0*/  STL [R1+0x8c4], R3 ;  /* 0x0008c40301007387 */ /* 0x000fe80000100800 */
[----:B------:R0:W-:Y:S04]  /*e71f0*/  STL [R1+0xcd4], R2 ;  /* 0x000cd40201007387 */ /* 0x0001e80000100800 */
[----:B------:R-:W3:Y:S04]  /*e7200*/  LDL.LU R20, [R1+0x638] ;  /* 0x0006380001147983 */ /* 0x000ee80000300800 */
[----:B------:R-:W3:Y:S04]  /*e7210*/  LDL.LU R21, [R1+0x63c] ;  /* 0x00063c0001157983 */ /* 0x000ee80000300800 */
[----:B------:R-:W3:Y:S01]  /*e7220*/  LDL.LU R14, [R1+0x600] ;  /* 0x00060000010e7983 */ /* 0x000ee20000300800 */
[----:B0-----:R-:W-:Y:S01]  /*e7230*/  VIADD R2, R2, UR4 ;  /* 0x0000000402027c36 */ /* 0x001fe20008000000 */
[----:B------:R-:W-:-:S02]  /*e7240*/  ULDC UR4, c[0x0][0x248] ;  /* 0x0000920000047ab9 */ /* 0x000fc40000000800 */
[----:B------:R-:W3:Y:S01]  /*e7250*/  LDL.LU R13, [R1+0x604] ;  /* 0x00060400010d7983 */ /* 0x000ee20000300800 */
[----:B----4-:R-:W-:-:S03]  /*e7260*/  F2FP.SATFINITE.E5M2.F32.PACK_AB_MERGE_C R3, R11, R12, RZ ;  /* 0x0000000c0b03723e */ /* 0x010fc600048060ff */
[----:B------:R-:W4:Y:S04]  /*e7270*/  LDL.LU R12, [R1+0x608] ;  /* 0x00060800010c7983 */ /* 0x000f280000300800 */
[----:B------:R0:W-:Y:S04]  /*e7280*/  STL [R1+0x8c0], R3 ;  /* 0x0008c00301007387 */ /* 0x0001e80000100800 */
[----:B------:R-:W4:Y:S04]  /*e7290*/  LDL.LU R11, [R1+0x60c] ;  /* 0x00060c00010b7983 */ /* 0x000f280000300800 */
[----:B------:R1:W-:Y:S01]  /*e72a0*/  STL [R1+0xcdc], R2 ;  /* 0x000cdc0201007387 */ /* 0x0003e20000100800 */
[----:B0-----:R-:W-:-:S05]  /*e72b0*/  F2FP.SATFINITE.E5M2.F32.PACK_AB_MERGE_C R3, R29, R4, RZ ;  /* 0x000000041d03723e */ /* 0x001fca00048060ff */
[----:B------:R2:W-:Y:S01]  /*e72c0*/  STL [R1+0x8bc], R3 ;  /* 0x0008bc0301007387 */ /* 0x0005e20000100800 */
[----:B-1----:R-:W-:Y:S01]  /*e72d0*/  VIADD R2, R2, UR4 ;  /* 0x0000000402027c36 */ /* 0x002fe20008000000 */
[----:B------:R-:W-:Y:S02]  /*e72e0*/  ULDC UR4, c[0x0][0x248] ;  /* 0x0000920000047ab9 */ /* 0x000fe40000000800 */
[----:B------:R-:W4:Y:S01]  /*e72f0*/  LDL.LU R22, [R1+0x570] ;  /* 0x0005700001167983 */ /* 0x000f220000300800 */
[----:B--2---:R-:W-:-:S05]  /*e7300*/  F2FP.SATFINITE.E5M2.F32.PACK_AB_MERGE_C R3, R17, R28, RZ ;  /* 0x0000001c1103723e */ /* 0x004fca00048060ff */
[----:B------:R0:W-:Y:S04]  /*e7310*/  STL [R1+0x8f8], R3 ;  /* 0x0008f80301007387 */ /* 0x0001e80000100800 */
[----:B------:R-:W2:Y:S04]  /*e7320*/  LDL.LU R23, [R1+0x574] ;  /* 0x0005740001177983 */ /* 0x000ea80000300800 */
[----:B------:R-:W2:Y:S04]  /*e7330*/  LDL.LU R24, [R1+0x578] ;  /* 0x0005780001187983 */ /* 0x000ea80000300800 */
[----:B------:R-:W-:Y:S04]  /*e7340*/  STL [R1+0xf70], R2 ;  /* 0x000f700201007387 */ /* 0x000fe80000100800 */
[----:B------:R-:W2:Y:S04]  /*e7350*/  LDL.LU R25, [R1+0x57c] ;  /* 0x00057c0001197983 */ /* 0x000ea80000300800 */
[----:B------:R-:W2:Y:S04]  /*e7360*/  LDL.LU R26, [R1+0x520] ;  /* 0x00052000011a7983 */ /* 0x000ea80000300800 */
[----:B------:R-:W2:Y:S04]  /*e7370*/  LDL.LU R27, [R1+0x524] ;  /* 0x00052400011b7983 */ /* 0x000ea80000300800 */
[----:B0-----:R-:W2:Y:S04]  /*e7380*/  LDL.LU R3, [R1+0x528] ;  /* 0x0005280001037983 */ /* 0x001ea80000300800 */
[----:B------:R-:W2:Y:S04]  /*e7390*/  LDL.LU R7, [R1+0x52c] ;  /* 0x00052c0001077983 */ /* 0x000ea80000300800 */
[----:B------:R-:W2:Y:S04]  /*e73a0*/  LDL.LU R6, [R1+0x4f0] ;  /* 0x0004f00001067983 */ /* 0x000ea80000300800 */
[----:B------:R-:W2:Y:S04]  /*e73b0*/  LDL.LU R5, [R1+0x4f4] ;  /* 0x0004f40001057983 */ /* 0x000ea80000300800 */
[----:B------:R-:W2:Y:S04]  /*e73c0*/  LDL.LU R4, [R1+0x4f8] ;  /* 0x0004f80001047983 */ /* 0x000ea80000300800 */
[----:B------:R-:W2:Y:S04]  /*e73d0*/  LDL.LU R29, [R1+0x4fc] ;  /* 0x0004fc00011d7983 */ /* 0x000ea80000300800 */
[----:B------:R-:W2:Y:S04]  /*e73e0*/  LDL.LU R28, [R1+0x5d0] ;  /* 0x0005d000011c7983 */ /* 0x000ea80000300800 */
[----:B------:R-:W2:Y:S01]  /*e73f0*/  LDL.LU R17, [R1+0x5d4] ;  /* 0x0005d40001117983 */ /* 0x000ea20000300800 */
[----:B------:R-:W-:-:S05]  /*e7400*/  F2FP.SATFINITE.E5M2.F32.PACK_AB_MERGE_C R15, R15, R16, RZ ;  /* 0x000000100f0f723e */ /* 0x000fca00048060ff */
[----:B------:R0:W-:Y:S04]  /*e7410*/  STL [R1+0x8f4], R15 ;  /* 0x0008f40f01007387 */ /* 0x0001e80000100800 */
[----:B------:R-:W2:Y:S01]  /*e7420*/  LDL.LU R16, [R1+0x5d8] ;  /* 0x0005d80001107983 */ /* 0x000ea20000300800 */
[----:B------:R-:W-:-:S03]  /*e7430*/  F2FP.SATFINITE.E5M2.F32.PACK_AB_MERGE_C R19, R19, R0, RZ ;  /* 0x000000001313723e */ /* 0x000fc600048060ff */
[----:B0-----:R-:W2:Y:S01]  /*e7440*/  LDL.LU R15, [R1+0x5dc] ;  /* 0x0005dc00010f7983 */ /* 0x001ea20000300800 */
[----:B------:R-:W-:Y:S01]  /*e7450*/  VIADD R2, R2, UR4 ;  /* 0x0000000402027c36 */ /* 0x000fe20008000000 */
[----:B------:R-:W-:Y:S02]  /*e7460*/  ULDC UR4, c[0x0][0x248] ;  /* 0x0000920000047ab9 */ /* 0x000fe40000000800 */
[----:B------:R-:W2:Y:S04]  /*e7470*/  LDL.LU R0, [R1+0x4098] ;  /* 0x0040980001007983 */ /* 0x000ea80000300800 */
[----:B------:R3:W-:Y:S02]  /*e7480*/  STL [R1+0x8f0], R19 ;  /* 0x0008f01301007387 */ /* 0x0007e40000100800 */
[----:B---3--:R-:W-:-:S05]  /*e7490*/  F2FP.SATFINITE.E5M2.F32.PACK_AB_MERGE_C R19, R21, R20, RZ ;  /* 0x000000141513723e */ /* 0x008fca00048060ff */
[----:B------:R-:W-:Y:S01]  /*e74a0*/  STL [R1+0x8cc], R19 ;  /* 0x0008cc1301007387 */ /* 0x000fe20000100800 */
[----:B------:R-:W-:-:S03]  /*e74b0*/  F2FP.SATFINITE.E5M2.F32.PACK_AB_MERGE_C R13, R13, R14, RZ ;  /* 0x0000000e0d0d723e */ /* 0x000fc600048060ff */
[----:B------:R0:W-:Y:S04]  /*e74c0*/  STL [R1+0xf58], R2 ;  /* 0x000f580201007387 */ /* 0x0001e80000100800 */
[----:B------:R-:W3:Y:S04]  /*e74d0*/  LDL.LU R14, [R1+0x5a0] ;  /* 0x0005a000010e7983 */ /* 0x000ee80000300800 */
[----:B------:R1:W-:Y:S01]  /*e74e0*/  STL [R1+0x908], R13 ;  /* 0x0009080d01007387 */ /* 0x0003e20000100800 */
[----:B0-----:R-:W-:Y:S01]  /*e74f0*/  VIADD R2, R2, UR4 ;  /* 0x0000000402027c36 */ /* 0x001fe20008000000 */
[----:B------:R-:W-:-:S02]  /*e7500*/  ULDC UR4, c[0x0][0x248] ;  /* 0x0000920000047ab9 */ /* 0x000fc40000000800 */
[----:B-1----:R-:W3:Y:S01]  /*e7510*/  LDL.LU R13, [R1+0x5a4] ;  /* 0x0005a400010d7983 */ /* 0x002ee20000300800 */
[----:B----4-:R-:W-:-:S03]  /*e7520*/  F2FP.SATFINITE.E5M2.F32.PACK_AB_MERGE_C R19, R11, R12, RZ ;  /* 0x0000000c0b13723e */ /* 0x010fc600048060ff */
[----:B------:R-:W4:Y:S04]  /*e7530*/  LDL.LU R12, [R1+0x5a8] ;  /* 0x0005a800010c7983 */ /* 0x000f280000300800 */
[----:B------:R-:W4:Y:S04]  /*e7540*/  LDL.LU R11, [R1+0x5ac] ;  /* 0x0005ac00010b7983 */ /* 0x000f280000300800 */
[----:B------:R-:W-:Y:S04]  /*e7550*/  STL [R1+0x904], R19 ;  /* 0x0009041301007387 */ /* 0x000fe80000100800 */
[----:B------:R0:W-:Y:S02]  /*e7560*/  STL [R1+0xf40], R2 ;  /* 0x000f400201007387 */ /* 0x0001e40000100800 */
[----:B0-----:R-:W-:Y:S01]  /*e7570*/  VIADD R2, R2, UR4 ;  /* 0x0000000402027c36 */ /* 0x001fe20008000000 */
[----:B------:R-:W-:Y:S01]  /*e7580*/  ULDC UR4, c[0x0][0x248] ;  /* 0x0000920000047ab9 */ /* 0x000fe20000000800 */
[----:B--2---:R-:W-:-:S05]  /*e7590*/  F2FP.SATFINITE.E5M2.F32.PACK_AB_MERGE_C R20, R23, R22, RZ ;  /* 0x000000161714723e */ /* 0x004fca00048060ff */
[----:B------:R-:W-:Y:S01]  /*e75a0*/  STL [R1+0x900], R20 ;  /* 0x0009001401007387 */ /* 0x000fe20000100800 */
[----:B------:R-:W-:-:S03]  /*e75b0*/  F2FP.SATFINITE.E5M2.F32.PACK_AB_MERGE_C R19, R25, R24, RZ ;  /* 0x000000181913723e */ /* 0x000fc600048060ff */
        /* <DEDUP_REMOVED lines=15> */
[----:B------:R-:W2:Y:S04]  /*e76b0*/  LDL.LU R4, [R1+0x3fd8] ;  /* 0x003fd80001047983 */ /* 0x000ea80000300800 */
[----:B------:R1:W-:Y:S01]  /*e76c0*/  STL [R1+0x90c], R3 ;  /* 0x00090c0301007387 */ /* 0x0003e20000100800 */
[----:B0-----:R-:W-:Y:S01]  /*e76d0*/  VIADD R2, R2, UR4 ;  /* 0x0000000402027c36 */ /* 0x001fe20008000000 */
[----:B------:R-:W-:Y:S01]  /*e76e0*/  ULDC UR4, c[0x0][0x248] ;  /* 0x0000920000047ab9 */ /* 0x000fe20000000800 */
[----:B-1----:R-:W-:-:S05]  /*e76f0*/  F2FP.SATFINITE.E5M2.F32.PACK_AB_MERGE_C R3, R17, R28, RZ ;  /* 0x0000001c1103723e */ /* 0x002fca00048060ff */
[----:B------:R0:W-:Y:S04]  /*e7700*/  STL [R1+0x948], R3 ;  /* 0x0009480301007387 */ /* 0x0001e80000100800 */
[----:B------:R1:W-:Y:S04]  /*e7710*/  STL [R1+0xee0], R2 ;  /* 0x000ee00201007387 */ /* 0x0003e80000100800 */
[----:B0-----:R-:W2:Y:S01]  /*e7720*/  LDL.LU R3, [R1+0x3fdc] ;  /* 0x003fdc0001037983 */ /* 0x001ea20000300800 */
[----:B------:R-:W-:Y:S02]  /*e7730*/  F2FP.SATFINITE.E5M2.F32.PACK_AB_MERGE_C R5, R15, R16, RZ ;  /* 0x000000100f05723e */ /* 0x000fe400048060ff */
[----:B------:R-:W0:Y:S01]  /*e7740*/  S2R R15, SR_TID.X ;  /* 0x00000000000f7919 */ /* 0x000e220000002100 */
[----:B-1----:R-:W-:-:S02]  /*e7750*/  VIADD R2, R2, UR4 ;  /* 0x0000000402027c36 */ /* 0x002fc40008000000 */
[----:B------:R-:W-:Y:S04]  /*e7760*/  STL [R1+0x944], R5 ;  /* 0x0009440501007387 */ /* 0x000fe80000100800 */
[----:B------:R1:W-:Y:S01]  /*e7770*/  STL [R1+0xec0], R2 ;  /* 0x000ec00201007387 */ /* 0x0003e20000100800 */
[----:B------:R-:W-:Y:S02]  /*e7780*/  UMOV UR4, 0x400 ;  /* 0x0000040000047882 */ /* 0x000fe40000000000 */
[----:B------:R-:W-:-:S03]  /*e7790*/  ULEA UR4, UR5, UR4, 0x18 ;  /* 0x0000000405047291 */ /* 0x000fc6000f8ec03f */
[----:B------:R-:W-:Y:S01]  /*e77a0*/  ULDC UR5, c[0x0][0x248] ;  /* 0x0000920000057ab9 */ /* 0x000fe20000000800 */
[----:B-1----:R-:W-:-:S05]  /*e77b0*/  VIADD R2, R2, UR6 ;  /* 0x0000000602027c36 */ /* 0x002fca0008000000 */
[----:B------:R1:W-:Y:S01]  /*e77c0*/  STL [R1+0xedc], R2 ;  /* 0x000edc0201007387 */ /* 0x0003e20000100800 */
[----:B0-----:R-:W-:Y:S02]  /*e77d0*/  IMAD.SHL.U32 R28, R15, 0x10, RZ ;  /* 0x000000100f1c7824 */ /* 0x001fe400078e00ff */
[----:B-1----:R-:W-:Y:S01]  /*e77e0*/  VIADD R2, R2, UR7 ;  /* 0x0000000702027c36 */ /* 0x002fe20008000000 */
[----:B------:R-:W-:Y:S02]  /*e77f0*/  ULDC.64 UR6, c[0x0][0x228] ;  /* 0x00008a0000067ab9 */ /* 0x000fe40000000a00 */
[----:B------:R-:W-:Y:S02]  /*e7800*/  LOP3.LUT R28, R28, 0x1f0, RZ, 0xc0, !PT ;  /* 0x000001f01c1c7812 */ /* 0x000fe400078ec0ff */
[----:B------:R-:W-:Y:S02]  /*e7810*/  LOP3.LUT R0, R0, 0xfeffffff, RZ, 0xc0, !PT ;  /* 0xfeffffff00007812 */ /* 0x000fe400078ec0ff */
[----:B---3--:R-:W-:-:S05]  /*e7820*/  F2FP.SATFINITE.E5M2.F32.PACK_AB_MERGE_C R5, R13, R14, RZ ;  /* 0x0000000e0d05723e */ /* 0x008fca00048060ff */
[----:B------:R4:W-:Y:S04]  /*e7830*/  STL [R1+0x940], R5 ;  /* 0x0009400501007387 */ /* 0x0009e80000100800 */
[----:B------:R0:W-:Y:S01]  /*e7840*/  STL [R1+0xed8], R2 ;  /* 0x000ed80201007387 */ /* 0x0001e20000100800 */
[----:B----4-:R-:W-:Y:S01]  /*e7850*/  F2FP.SATFINITE.E5M2.F32.PACK_AB_MERGE_C R5, R11, R12, RZ ;  /* 0x0000000c0b05723e */ /* 0x010fe200048060ff */
[----:B0-----:R-:W-:-:S04]  /*e7860*/  VIADD R2, R2, UR5 ;  /* 0x0000000502027c36 */ /* 0x001fc80008000000 */
[----:B------:R-:W-:Y:S01]  /*e7870*/  STL [R1+0x93c], R5 ;  /* 0x00093c0501007387 */ /* 0x000fe20000100800 */
[----:B------:R-:W-:Y:S01]  /*e7880*/  ULDC UR5, c[0x0][0x248] ;  /* 0x0000920000057ab9 */ /* 0x000fe20000000800 */
[C---:B------:R-:W-:Y:S02]  /*e7890*/  VIADD R12, R18.reuse, 0xb1 ;  /* 0x000000b1120c7836 */ /* 0x040fe40000000000 */
[----:B------:R-:W-:Y:S01]  /*e78a0*/  VIADD R11, R18, 0x1ff ;  /* 0x000001ff120b7836 */ /* 0x000fe20000000000 */
[----:B--2---:R-:W-:Y:S02]  /*e78b0*/  IADD3 R28, R28, UR4, R4 ;  /* 0x000000041c1c7c10 */ /* 0x004fe4000fffe004 */
[----:B------:R-:W-:Y:S01]  /*e78c0*/  MOV R4, UR4 ;  /* 0x0000000400047c02 */ /* 0x000fe20008000f00 */
[----:B------:R-:W-:Y:S01]  /*e78d0*/  VIADD R27, R18, 0xc0 ;  /* 0x000000c0121b7836 */ /* 0x000fe20000000000 */
[----:B------:R-:W-:Y:S01]  /*e78e0*/  ULDC UR4, c[0x0][0x22c] ;  /* 0x00008b0000047ab9 */ /* 0x000fe20000000800 */
[----:B------:R-:W-:Y:S04]  /*e78f0*/  STL [R1+0x4024], R28 ;  /* 0x0040241c01007387 */ /* 0x000fe80000100800 */
[----:B------:R0:W-:Y:S04]  /*e7900*/  STL [R1+0xed4], R2 ;  /* 0x000ed40201007387 */ /* 0x0001e80000100800 */
[----:B------:R-:W-:Y:S01]  /*e7910*/  STL [R1+0x7e8], R4 ;  /* 0x0007e80401007387 */ /* 0x000fe20000100800 */
[----:B0-----:R-:W-:Y:S01]  /*e7920*/  VIADD R2, R2, UR5 ;  /* 0x0000000502027c36 */ /* 0x001fe20008000000 */
[----:B------:R-:W-:-:S04]  /*e7930*/  ULDC UR5, c[0x0][0x248] ;  /* 0x0000920000057ab9 */ /* 0x000fc80000000800 */
[----:B------:R0:W-:Y:S01]  /*e7940*/  STL [R1+0xee8], R2 ;  /* 0x000ee80201007387 */ /* 0x0001e20000100800 */
[----:B------:R-:W-:Y:S01]  /*e7950*/  ISETP.GE.AND P6, PT, R3, UR6, PT ;  /* 0x0000000603007c0c */ /* 0x000fe2000bfc6270 */
[----:B------:R-:W-:Y:S01]  /*e7960*/  ULDC UR6, c[0x0][0x22c] ;  /* 0x00008b0000067ab9 */ /* 0x000fe20000000800 */
[----:B0-----:R-:W-:Y:S01]  /*e7970*/  VIADD R2, R2, UR5 ;  /* 0x0000000502027c36 */ /* 0x001fe20008000000 */
[----:B------:R-:W-:Y:S01]  /*e7980*/  ULDC UR5, c[0x0][0x248] ;  /* 0x0000920000057ab9 */ /* 0x000fe20000000800 */
[----:B------:R-:W-:Y:S01]  /*e7990*/  ISETP.LT.AND P0, PT, R12, UR7, !P6 ;  /* 0x000000070c007c0c */ /* 0x000fe2000f701270 */
[----:B------:R-:W-:Y:S02]  /*e79a0*/  ULDC UR7, c[0x0][0x248] ;  /* 0x0000920000077ab9 */ /* 0x000fe40000000800 */
[----:B------:R0:W-:Y:S01]  /*e79b0*/  STL [R1+0xf10], R2 ;  /* 0x000f100201007387 */ /* 0x0001e20000100800 */
[----:B------:R-:W-:Y:S01]  /*e79c0*/  ISETP.LT.AND P5, PT, R11, UR8, !P6 ;  /* 0x000000080b007c0c */ /* 0x000fe2000f7a1270 */
[----:B------:R-:W-:Y:S01]  /*e79d0*/  VIADD R11, R18, 0xb0 ;  /* 0x000000b0120b7836 */ /* 0x000fe20000000000 */
[----:B------:R-:W-:Y:S01]  /*e79e0*/  ULDC UR8, c[0x0][0x248] ;  /* 0x0000920000087ab9 */ /* 0x000fe20000000800 */
[----:B0-----:R-:W-:Y:S01]  /*e79f0*/  VIADD R2, R2, UR5 ;  /* 0x0000000502027c36 */ /* 0x001fe20008000000 */
[----:B------:R-:W-:-:S04]  /*e7a00*/  ULDC UR5, c[0x0][0x248] ;  /* 0x0000920000057ab9 */ /* 0x000fc80000000800 */
[----:B------:R0:W-:Y:S01]  /*e7a10*/  STL [R1+0xf38], R2 ;  /* 0x000f380201007387 */ /* 0x0001e20000100800 */
[----:B------:R-:W-:Y:S02]  /*e7a20*/  @P0 LOP3.LUT R0, R0, 0x1000000, RZ, 0xfc, !PT ;  /* 0x0100000000000812 */ /* 0x000fe400078efcff */
[----:B------:R-:W-:Y:S01]  /*e7a30*/  ISETP.LT.AND P0, PT, R11, UR6, !P6 ;  /* 0x000000060b007c0c */ /* 0x000fe2000f701270 */
[----:B0-----:R-:W-:Y:S01]  /*e7a40*/  VIADD R2, R2, UR5 ;  /* 0x0000000502027c36 */ /* 0x001fe20008000000 */
[----:B------:R-:W-:Y:S01]  /*e7a50*/  ULDC UR5, c[0x0][0x248] ;  /* 0x0000920000057ab9 */ /* 0x000fe20000000800 */
[----:B------:R-:W-:Y:S01]  /*e7a60*/  VIADD R11, R18, 0xaf ;  /* 0x000000af120b7836 */ /* 0x000fe20000000000 */
[----:B------:R-:W-:Y:S01]  /*e7a70*/  LOP3.LUT R0, R0, 0xff7fffff, RZ, 0xc0, !PT ;  /* 0xff7fffff00007812 */ /* 0x000fe200078ec0ff */
[----:B------:R-:W-:Y:S01]  /*e7a80*/  ULDC UR6, c[0x0][0x22c] ;  /* 0x00008b0000067ab9 */ /* 0x000fe20000000800 */
[----:B------:R0:W-:Y:S02]  /*e7a90*/  STL [R1+0xf2c], R2 ;  /* 0x000f2c0201007387 */ /* 0x0001e40000100800 */
[----:B0-----:R-:W-:Y:S01]  /*e7aa0*/  VIADD R2, R2, UR5 ;  /* 0x0000000502027c36 */ /* 0x001fe20008000000 */
[----:B------:R-:W-:-:S04]  /*e7ab0*/  ULDC UR5, c[0x0][0x248] ;  /* 0x0000920000057ab9 */ /* 0x000fc80000000800 */
[----:B------:R0:W-:Y:S01]  /*e7ac0*/  STL [R1+0xf4c], R2 ;  /* 0x000f4c0201007387 */ /* 0x0001e20000100800 */
[----:B------:R-:W-:Y:S01]  /*e7ad0*/  @P0 LOP3.LUT R0, R0, 0x800000, RZ, 0xfc, !PT ;  /* 0x0080000000000812 */ /* 0x000fe200078efcff */
[----:B0-----:R-:W-:Y:S01]  /*e7ae0*/  VIADD R2, R2, UR5 ;  /* 0x0000000502027c36 */ /* 0x001fe20008000000 */
[----:B------:R-:W-:Y:S01]  /*e7af0*/  ULDC UR5, c[0x0][0x248] ;  /* 0x0000920000057ab9 */ /* 0x000fe20000000800 */
[----:B------:R-:W-:Y:S01]  /*e7b00*/  ISETP.LT.AND P0, PT, R11, UR6, !P6 ;  /* 0x000000060b007c0c */ /* 0x000fe2000f701270 */
[----:B------:R-:W-:Y:S02]  /*e7b10*/  ULDC UR6, c[0x0][0x248] ;  /* 0x0000920000067ab9 */ /* 0x000fe40000000800 */
[----:B------:R0:W-:Y:S02]  /*e7b20*/  STL [R1+0xf68], R2 ;  /* 0x000f680201007387 */ /* 0x0001e40000100800 */
[----:B0-----:R-:W-:Y:S01]  /*e7b30*/  VIADD R2, R2, UR5 ;  /* 0x0000000502027c36 */ /* 0x001fe20008000000 */
[----:B------:R-:W-:-:S04]  /*e7b40*/  ULDC UR5, c[0x0][0x244] ;  /* 0x0000910000057ab9 */ /* 0x000fc80000000800 */
[----:B------:R0:W-:Y:S01]  /*e7b50*/  STL [R1+0xf6c], R2 ;  /* 0x000f6c0201007387 */ /* 0x0001e20000100800 */
[----:B------:R-:W-:Y:S01]  /*e7b60*/  LOP3.LUT R0, R0, 0xffbfffff, RZ, 0xc0, !PT ;  /* 0xffbfffff00007812 */ /* 0x000fe200078ec0ff */
[----:B------:R-:W-:Y:S01]  /*e7b70*/  IMAD R16, R3, UR5, RZ ;  /* 0x0000000503107c24 */ /* 0x000fe2000f8e02ff */
[----:B------:R-:W-:Y:S01]  /*e7b80*/  ULDC UR5, c[0x0][0x22c] ;  /* 0x00008b0000057ab9 */ /* 0x000fe20000000800 */
[----:B0-----:R-:W-:Y:S01]  /*e7b90*/  VIADD R2, R2, UR6 ;  /* 0x0000000602027c36 */ /* 0x001fe20008000000 */
[----:B------:R-:W-:-:S04]  /*e7ba0*/  @P0 LOP3.LUT R0, R0, 0x400000, RZ, 0xfc, !PT ;  /* 0x0040000000000812 */ /* 0x000fc800078efcff */
[----:B------:R0:W-:Y:S01]  /*e7bb0*/  STL [R1+0xf84], R2 ;  /* 0x000f840201007387 */ /* 0x0001e20000100800 */
[----:B------:R-:W-:Y:S02]  /*e7bc0*/  VIADD R11, R18, 0xae ;  /* 0x000000ae120b7836 */ /* 0x000fe40000000000 */
[----:B0-----:R-:W-:Y:S01]  /*e7bd0*/  VIADD R2, R2, UR7 ;  /* 0x0000000702027c36 */ /* 0x001fe20008000000 */
[----:B------:R-:W-:Y:S02]  /*e7be0*/  ULDC.64 UR6, c[0x0][0x220] ;  /* 0x0000880000067ab9 */ /* 0x000fe40000000a00 */
[C---:B------:R-:W-:Y:S01]  /*e7bf0*/  IADD3 R17, P0, R16.reuse, UR6, RZ ;  /* 0x0000000610117c10 */ /* 0x040fe2000ff1e0ff */
[----:B------:R-:W-:Y:S01]  /*e7c00*/  ULDC UR6, c[0x0][0x248] ;  /* 0x0000920000067ab9 */ /* 0x000fe20000000800 */
[----:B------:R0:W-:Y:S01]  /*e7c10*/  STL [R1+0xf94], R2 ;  /* 0x000f940201007387 */ /* 0x0001e20000100800 */
[----:B------:R-:W-:Y:S01]  /*e7c20*/  ISETP.LT.AND P1, PT, R11, UR5, !P6 ;  /* 0x000000050b007c0c */ /* 0x000fe2000f721270 */
[----:B------:R-:W-:Y:S01]  /*e7c30*/  ULDC UR5, c[0x0][0x248] ;  /* 0x0000920000057ab9 */ /* 0x000fe20000000800 */
[----:B------:R-:W-:Y:S01]  /*e7c40*/  LEA.HI.X.SX32 R16, R16, UR7, 0x1, P0 ;  /* 0x0000000710107c11 */ /* 0x000fe200080f0eff */
[----:B------:R-:W-:Y:S01]  /*e7c50*/  ULDC UR7, c[0x0][0x248] ;  /* 0x0000920000077ab9 */ /* 0x000fe20000000800 */
[----:B------:R-:W-:Y:S01]  /*e7c60*/  IADD3 R4, P0, R10, R17, RZ ;  /* 0x000000110a047210 */ /* 0x000fe20007f1e0ff */
[----:B0-----:R-:W-:-:S03]  /*e7c70*/  VIADD R2, R2, UR8 ;  /* 0x0000000802027c36 */ /* 0x001fc60008000000 */
[----:B------:R-:W-:Y:S01]  /*e7c80*/  LEA.HI.X.SX32 R5, R10, R16, 0x1, P0 ;  /* 0x000000100a057211 */ /* 0x000fe200000f0eff */
[----:B------:R-:W-:Y:S01]  /*e7c90*/  ULDC UR8, c[0x0][0x248] ;  /* 0x0000920000087ab9 */ /* 0x000fe20000000800 */
[----:B------:R0:W-:Y:S02]  /*e7ca0*/  STL [R1+0xfa0], R2 ;  /* 0x000fa00201007387 */ /* 0x0001e40000100800 */
[----:B0-----:R-:W-:Y:S01]  /*e7cb0*/  VIADD R2, R2, UR5 ;  /* 0x0000000502027c36 */ /* 0x001fe20008000000 */
[----:B------:R-:W-:-:S04]  /*e7cc0*/  ULDC UR5, c[0x0][0x248] ;  /* 0x0000920000057ab9 */ /* 0x000fc80000000800 */
[----:B------:R0:W-:Y:S04]  /*e7cd0*/  STL [R1+0xf9c], R2 ;  /* 0x000f9c0201007387 */ /* 0x0001e80000100800 */
[----:B------:R1:W-:Y:S01]  /*e7ce0*/  STL.64 [R1+0x368], R4 ;  /* 0x0003680401007387 */ /* 0x0003e20000100a00 */
[----:B0-----:R-:W-:Y:S01]  /*e7cf0*/  VIADD R2, R2, UR5 ;  /* 0x0000000502027c36 */ /* 0x001fe20008000000 */
[----:B------:R-:W-:Y:S01]  /*e7d00*/  ULDC UR5, c[0x0][0x248] ;  /* 0x0000920000057ab9 */ /* 0x000fe20000000800 */
[----:B-1----:R-:W-:-:S03]  /*e7d10*/  IADD3 R4, P0, R9, R17, RZ ;  /* 0x0000001109047210 */ /* 0x002fc60007f1e0ff */
[----:B------:R0:W-:Y:S01]  /*e7d20*/  STL [R1+0xfa8], R2 ;  /* 0x000fa80201007387 */ /* 0x0001e20000100800 */
[----:B------:R-:W-:Y:S01]  /*e7d30*/  LEA.HI.X.SX32 R5, R9, R16, 0x1, P0 ;  /* 0x0000001009057211 */ /* 0x000fe200000f0eff */
[----:B0-----:R-:W-:-:S04]  /*e7d40*/  VIADD R2, R2, UR6 ;  /* 0x0000000602027c36 */ /* 0x001fc80008000000 */
[----:B------:R0:W-:Y:S01]  /*e7d50*/  STL.64 [R1+0x378], R4 ;  /* 0x0003780401007387 */ /* 0x0001e20000100a00 */
[----:B------:R-:W-:-:S03]  /*e7d60*/  ULDC UR6, c[0x0][0x248] ;  /* 0x0000920000067ab9 */ /* 0x000fc60000000800 */
[----:B------:R1:W-:Y:S01]  /*e7d70*/  STL [R1+0xfb4], R2 ;  /* 0x000fb40201007387 */ /* 0x0003e20000100800 */
[----:B------:R-:W-:-:S03]  /*e7d80*/  VIADD R9, R18, 0xad ;  /* 0x000000ad12097836 */ /* 0x000fc60000000000 */
[----:B------:R-:W-:Y:S01]  /*e7d90*/  STL [R1+0x3ff0], R17 ;  /* 0x003ff01101007387 */ /* 0x000fe20000100800 */
[----:B0-----:R-:W-:Y:S01]  /*e7da0*/  IADD3 R4, P0, R8, R17, RZ ;  /* 0x0000001108047210 */ /* 0x001fe20007f1e0ff */
[----:B-1----:R-:W-:Y:S01]  /*e7db0*/  VIADD R2, R2, UR5 ;  /* 0x0000000502027c36 */ /* 0x002fe20008000000 */
[----:B------:R-:W-:Y:S02]  /*e7dc0*/  ULDC UR5, c[0x0][0x22c] ;  /* 0x00008b0000057ab9 */ /* 0x000fe40000000800 */
[----:B------:R-:W-:Y:S02]  /*e7dd0*/  LEA.HI.X.SX32 R5, R8, R16, 0x1, P0 ;  /* 0x0000001008057211 */ /* 0x000fe400000f0eff */
[----:B------:R0:W-:Y:S01]  /*e7de0*/  STL [R1+0xfb8], R2 ;  /* 0x000fb80201007387 */ /* 0x0001e20000100800 */
[----:B------:R-:W-:Y:S01]  /*e7df0*/  ISETP.LT.AND P0, PT, R9, UR5, !P6 ;  /* 0x0000000509007c0c */ /* 0x000fe2000f701270 */
[----:B------:R-:W-:Y:S02]  /*e7e00*/  ULDC UR5, c[0x0][0x248] ;  /* 0x0000920000057ab9 */ /* 0x000fe40000000800 */
[----:B------:R-:W-:Y:S01]  /*e7e10*/  STL [R1+0x3ff4], R16 ;  /* 0x003ff41001007387 */ /* 0x000fe20000100800 */
[----:B0-----:R-:W-:-:S03]  /*e7e20*/  VIADD R2, R2, UR6 ;  /* 0x0000000602027c36 */ /* 0x001fc60008000000 */
[----:B------:R-:W-:Y:S01]  /*e7e30*/  STL.64 [R1+0x380], R4 ;  /* 0x0003800401007387 */ /* 0x000fe20000100a00 */
[----:B------:R-:W-:-:S03]  /*e7e40*/  ULDC UR6, c[0x0][0x248] ;  /* 0x0000920000067ab9 */ /* 0x000fc60000000800 */
[----:B------:R0:W-:Y:S02]  /*e7e50*/  STL [R1+0xfc8], R2 ;  /* 0x000fc80201007387 */ /* 0x0001e40000100800 */
[----:B0-----:R-:W-:Y:S01]  /*e7e60*/  VIADD R2, R2, UR5 ;  /* 0x0000000502027c36 */ /* 0x001fe20008000000 */
[----:B------:R-:W-:-:S04]  /*e7e70*/  ULDC UR5, c[0x0][0x248] ;  /* 0x0000920000057ab9 */ /* 0x000fc80000000800 */
        /* <DEDUP_REMOVED lines=19> */
[----:B0-----:R-:W-:Y:S02]  /*e7fb0*/  VIADD R2, R2, UR11 ;  /* 0x0000000b02027c36 */ /* 0x001fe40008000000 */
[----:B------:R-:W-:Y:S01]  /*e7fc0*/  VIADD R3, R18, 0xa3 ;  /* 0x000000a312037836 */ /* 0x000fe20000000000 */
[----:B------:R-:W-:Y:S01]  /*e7fd0*/  LOP3.LUT R0, R0, 0xffdfffff, RZ, 0xc0, !PT ;  /* 0xffdfffff00007812 */ /* 0x000fe200078ec0ff */
[C---:B------:R-:W-:Y:S01]  /*e7fe0*/  VIADD R4, R18.reuse, 0xa4 ;  /* 0x000000a412047836 */ /* 0x040fe20000000000 */
[----:B------:R0:W-:Y:S01]  /*e7ff0*/  STL [R1+0x103c], R2 ;  /* 0x00103c0201007387 */ /* 0x0001e20000100800 */
[----:B------:R-:W-:Y:S01]  /*e8000*/  VIADD R8, R18, 0x1 ;  /* 0x0000000112087836 */ /* 0x000fe20000000000 */
[----:B------:R-:W-:Y:S01]  /*e8010*/  ULDC UR11, c[0x0][0x22c] ;  /* 0x00008b00000b7ab9 */ /* 0x000fe20000000800 */
[----:B0-----:R-:W-:Y:S01]  /*e8020*/  VIADD R2, R2, UR5 ;  /* 0x0000000502027c36 */ /* 0x001fe20008000000 */
[----:B------:R-:W-:-:S04]  /*e8030*/  ULDC UR5, c[0x0][0x248] ;  /* 0x0000920000057ab9 */ /* 0x000fc80000000800 */
[----:B------:R0:W-:Y:S02]  /*e8040*/  STL [R1+0x1044], R2 ;  /* 0x0010440201007387 */ /* 0x0001e40000100800 */
[----:B0-----:R-:W-:Y:S01]  /*e8050*/  VIADD R2, R2, UR12 ;  /* 0x0000000c02027c36 */ /* 0x001fe20008000000 */
[----:B------:R-:W-:Y:S01]  /*e8060*/  @P1 LOP3.LUT R0, R0, 0x200000, RZ, 0xfc, !PT ;  /* 0x0020000000001812 */ /* 0x000fe200078efcff */
[----:B------:R-:W-:Y:S01]  /*e8070*/  VIADD R9, R18, 0xac ;  /* 0x000000ac12097836 */ /* 0x000fe20000000000 */
[----:B------:R-:W-:Y:S02]  /*e8080*/  ULDC UR12, c[0x0][0x22c] ;  /* 0x00008b00000c7ab9 */ /* 0x000fe40000000800 */
[----:B------:R0:W-:Y:S02]  /*e8090*/  STL [R1+0x1050], R2 ;  /* 0x0010500201007387 */ /* 0x0001e40000100800 */
[----:B0-----:R-:W-:Y:S02]  /*e80a0*/  VIADD R2, R2, UR13 ;  /* 0x0000000d02027c36 */ /* 0x001fe40008000000 */
[----:B------:R-:W-:-:S02]  /*e80b0*/  VIADD R11, R18, 0xaa ;  /* 0x000000aa120b7836 */ /* 0x000fc40000000000 */
[----:B------:R-:W-:Y:S01]  /*e80c0*/  VIADD R10, R18, 0xab ;  /* 0x000000ab120a7836 */ /* 0x000fe20000000000 */
[----:B------:R0:W-:Y:S01]  /*e80d0*/  STL [R1+0x105c], R2 ;  /* 0x00105c0201007387 */ /* 0x0001e20000100800 */
[----:B------:R-:W-:Y:S01]  /*e80e0*/  LOP3.LUT R0, R0, 0xffefffff, RZ, 0xc0, !PT ;  /* 0xffefffff00007812 */ /* 0x000fe200078ec0ff */
[----:B------:R-:W-:Y:S01]  /*e80f0*/  VIADD R13, R18, 0xa8 ;  /* 0x000000a8120d7836 */ /* 0x000fe20000000000 */
[----:B------:R-:W-:Y:S01]  /*e8100*/  ULDC UR13, c[0x0][0x22c] ;  /* 0x00008b00000d7ab9 */ /* 0x000fe20000000800 */
[----:B0-----:R-:W-:Y:S01]  /*e8110*/  VIADD R2, R2, UR14 ;  /* 0x0000000e02027c36 */ /* 0x001fe20008000000 */
[----:B------:R-:W-:Y:S01]  /*e8120*/  @P0 LOP3.LUT R0, R0, 0x100000, RZ, 0xfc, !PT ;  /* 0x0010000000000812 */ /* 0x000fe200078efcff */
[----:B------:R-:W-:Y:S01]  /*e8130*/  VIADD R12, R18, 0xa9 ;  /* 0x000000a9120c7836 */ /* 0x000fe20000000000 */
[----:B------:R-:W-:Y:S02]  /*e8140*/  ULDC UR14, c[0x0][0x22c] ;  /* 0x00008b00000e7ab9 */ /* 0x000fe40000000800 */
[----:B------:R0:W-:Y:S02]  /*e8150*/  STL [R1+0x1070], R2 ;  /* 0x0010700201007387 */ /* 0x0001e40000100800 */
[----:B0-----:R-:W-:Y:S01]  /*e8160*/  VIADD R2, R2, UR15 ;  /* 0x0000000f02027c36 */ /* 0x001fe20008000000 */
[----:B------:R-:W-:Y:S01]  /*e8170*/  LOP3.LUT R0, R0, 0xfff7ffff, RZ, 0xc0, !PT ;  /* 0xfff7ffff00007812 */ /* 0x000fe200078ec0ff */
[----:B------:R-:W-:Y:S01]  /*e8180*/  VIADD R14, R18, 0xa7 ;  /* 0x000000a7120e7836 */ /* 0x000fe20000000000 */
[----:B------:R-:W-:-:S02]  /*e8190*/  ULDC UR15, c[0x0][0x22c] ;  /* 0x00008b00000f7ab9 */ /* 0x000fc40000000800 */
        /* <DEDUP_REMOVED lines=38> */
[----:B------:R-:W-:-:S03]  /*e8400*/  ULDC UR6, c[0x0][0x22c] ;  /* 0x00008b0000067ab9 */ /* 0x000fc60000000800 */
[----:B------:R-:W-:Y:S01]  /*e8410*/  VIADD R28, R2, UR5 ;  /* 0x00000005021c7c36 */ /* 0x000fe20008000000 */
[----:B------:R0:W-:Y:S01]  /*e8420*/  STL [R1+0x1160], R2 ;  /* 0x0011600201007387 */ /* 0x0001e20000100800 */
[C---:B------:R-:W-:Y:S01]  /*e8430*/  VIADD R15, R18.reuse, 0xa6 ;  /* 0x000000a6120f7836 */ /* 0x040fe20000000000 */
[----:B------:R-:W-:Y:S02]  /*e8440*/  ULDC UR5, c[0x0][0x22c] ;  /* 0x00008b0000057ab9 */ /* 0x000fe40000000800 */
[----:B------:R-:W-:Y:S04]  /*e8450*/  STL [R1+0x1168], R28 ;  /* 0x0011681c01007387 */ /* 0x000fe80000100800 */
[----:B------:R-:W-:Y:S01]  /*e8460*/  STL [R1+0x4028], R28 ;  /* 0x0040281c01007387 */ /* 0x000fe20000100800 */
[----:B0-----:R-:W-:-:S03]  /*e8470*/  VIADD R2, R18, 0xa2 ;  /* 0x000000a212027836 */ /* 0x001fc60000000000 */
[----:B------:R0:W-:Y:S04]  /*e8480*/  STL [R1+0x54c], R4 ;  /* 0x00054c0401007387 */ /* 0x0001e80000100800 */
[----:B------:R1:W-:Y:S01]  /*e8490*/  STL [R1+0x550], R3 ;  /* 0x0005500301007387 */ /* 0x0003e20000100800 */
[----:B0-----:R-:W-:-:S03]  /*e84a0*/  VIADD R4, R18, 0xa1 ;  /* 0x000000a112047836 */ /* 0x001fc60000000000 */
[----:B------:R0:W-:Y:S01]  /*e84b0*/  STL [R1+0x554], R2 ;  /* 0x0005540201007387 */ /* 0x0001e20000100800 */
[----:B-1----:R-:W-:-:S03]  /*e84c0*/  VIADD R3, R18, 0xa0 ;  /* 0x000000a012037836 */ /* 0x002fc60000000000 */
[----:B------:R1:W-:Y:S01]  /*e84d0*/  STL [R1+0x558], R4 ;  /* 0x0005580401007387 */ /* 0x0003e20000100800 */
[----:B0-----:R-:W-:-:S03]  /*e84e0*/  VIADD R2, R18, 0x9f ;  /* 0x0000009f12027836 */ /* 0x001fc60000000000 */
[----:B------:R0:W-:Y:S01]  /*e84f0*/  STL [R1+0x55c], R3 ;  /* 0x00055c0301007387 */ /* 0x0001e20000100800 */
[----:B-1----:R-:W-:-:S03]  /*e8500*/  VIADD R4, R18, 0x9e ;  /* 0x0000009e12047836 */ /* 0x002fc60000000000 */
        /* <DEDUP_REMOVED lines=13> */
[----:B0-----:R-:W-:-:S03]  /*e85e0*/  VIADD R3, R18, 0x97 ;  /* 0x0000009712037836 */ /* 0x001fc60000000000 */
[----:B------:R0:W-:Y:S04]  /*e85f0*/  STL [R1+0x578], R2 ;  /* 0x0005780201007387 */ /* 0x0001e80000100800 */
[----:B------:R2:W-:Y:S01]  /*e8600*/  STL [R1+0x580], R3 ;  /* 0x0005800301007387 */ /* 0x0005e20000100800 */
[C---:B-1----:R-:W-:Y:S02]  /*e8610*/  VIADD R4, R18.reuse, 0x96 ;  /* 0x0000009612047836 */ /* 0x042fe40000000000 */
[----:B0-----:R-:W-:-:S03]  /*e8620*/  VIADD R2, R18, 0x95 ;  /* 0x0000009512027836 */ /* 0x001fc60000000000 */
        /* <DEDUP_REMOVED lines=59> */
[C---:B-1----:R-:W-:Y:S02]  /*e89e0*/  VIADD R2, R18.reuse, 0x77 ;  /* 0x0000007712027836 */ /* 0x042fe40000000000 */
[----:B--2---:R-:W-:-:S03]  /*e89f0*/  VIADD R3, R18, 0x75 ;  /* 0x0000007512037836 */ /* 0x004fc60000000000 */
        /* <DEDUP_REMOVED lines=59> */
[C---:B--2---:R-:W-:Y:S01]  /*e8db0*/  VIADD R3, R18.reuse, 0x57 ;  /* 0x0000005712037836 */ /* 0x044fe20000000000 */
[----:B------:R0:W-:Y:S04]  /*e8dc0*/  STL [R1+0x678], R2 ;  /* 0x0006780201007387 */ /* 0x0001e80000100800 */
        /* <DEDUP_REMOVED lines=56> */
[----:B------:R-:W-:Y:S01]  /*e9150*/  STL [R1+0x6f0], R4 ;  /* 0x0006f00401007387 */ /* 0x000fe20000100800 */
[----:B--2---:R-:W-:-:S03]  /*e9160*/  VIADD R3, R18, 0x39 ;  /* 0x0000003912037836 */ /* 0x004fc60000000000 */
[----:B------:R0:W-:Y:S04]  /*e9170*/  STL [R1+0x6f4], R2 ;  /* 0x0006f40201007387 */ /* 0x0001e80000100800 */
[----:B------:R1:W-:Y:S01]  /*e9180*/  STL [R1+0x6f8], R3 ;  /* 0x0006f80301007387 */ /* 0x0003e20000100800 */
[C---:B0-----:R-:W-:Y:S02]  /*e9190*/  VIADD R2, R18.reuse, 0x37 ;  /* 0x0000003712027836 */ /* 0x041fe40000000000 */
[----:B-1----:R-:W-:-:S03]  /*e91a0*/  VIADD R3, R18, 0x36 ;  /* 0x0000003612037836 */ /* 0x002fc60000000000 */
[----:B------:R0:W-:Y:S01]  /*e91b0*/  STL [R1+0x700], R2 ;  /* 0x0007000201007387 */ /* 0x0001e20000100800 */
[----:B------:R-:W-:-:S03]  /*e91c0*/  VIADD R4, R18, 0x35 ;  /* 0x0000003512047836 */ /* 0x000fc60000000000 */
        /* <DEDUP_REMOVED lines=58> */
[----:B------:R-:W-:Y:S04]  /*e9570*/  STL [R1+0x4074], R3 ;  /* 0x0040740301007387 */ /* 0x000fe80000100800 */
[----:B------:R1:W-:Y:S01]  /*e9580*/  STL [R1+0x778], R2 ;  /* 0x0007780201007387 */ /* 0x0003e20000100800 */
[----:B0-----:R-:W-:-:S02]  /*e9590*/  VIADD R4, R18, 0x16 ;  /* 0x0000001612047836 */ /* 0x001fc40000000000 */
[C---:B-1----:R-:W-:Y:S02]  /*e95a0*/  VIADD R2, R18.reuse, 0x17 ;  /* 0x0000001712027836 */ /* 0x042fe40000000000 */
[----:B------:R-:W-:-:S03]  /*e95b0*/  VIADD R3, R18, 0x15 ;  /* 0x0000001512037836 */ /* 0x000fc60000000000 */
        /* <DEDUP_REMOVED lines=27> */
[----:B------:R1:W-:Y:S04]  /*e9770*/  STL [R1+0x4068], R2 ;  /* 0x0040680201007387 */ /* 0x0003e80000100800 */
[----:B------:R2:W-:Y:S01]  /*e9780*/  STL [R1+0x7b8], R3 ;  /* 0x0007b80301007387 */ /* 0x0005e20000100800 */
[----:B0-----:R-:W-:-:S02]  /*e9790*/  VIADD R4, R18, 0x7 ;  /* 0x0000000712047836 */ /* 0x001fc40000000000 */
[C---:B-1----:R-:W-:Y:S02]  /*e97a0*/  VIADD R2, R18.reuse, 0x5 ;  /* 0x0000000512027836 */ /* 0x042fe40000000000 */
[C---:B--2---:R-:W-:Y:S01]  /*e97b0*/  VIADD R3, R18.reuse, 0x6 ;  /* 0x0000000612037836 */ /* 0x044fe20000000000 */
[----:B------:R0:W-:Y:S04]  /*e97c0*/  STL [R1+0x7c0], R4 ;  /* 0x0007c00401007387 */ /* 0x0001e80000100800 */
[----:B------:R1:W-:Y:S04]  /*e97d0*/  STL [R1+0x7c4], R3 ;  /* 0x0007c40301007387 */ /* 0x0003e80000100800 */
[----:B------:R2:W-:Y:S01]  /*e97e0*/  STL [R1+0x7c8], R2 ;  /* 0x0007c80201007387 */ /* 0x0005e20000100800 */
[----:B0-----:R-:W-:-:S02]  /*e97f0*/  VIADD R4, R18, 0x4 ;  /* 0x0000000412047836 */ /* 0x001fc40000000000 */
[----:B-1----:R-:W-:-:S03]  /*e9800*/  VIADD R3, R18, 0x3 ;  /* 0x0000000312037836 */ /* 0x002fc60000000000 */
[----:B------:R-:W-:Y:S01]  /*e9810*/  STL [R1+0x7cc], R4 ;  /* 0x0007cc0401007387 */ /* 0x000fe20000100800 */
[----:B--2---:R-:W-:-:S03]  /*e9820*/  VIADD R2, R18, 0x2 ;  /* 0x0000000212027836 */ /* 0x004fc60000000000 */
[----:B------:R0:W-:Y:S04]  /*e9830*/  STL [R1+0x7d0], R3 ;  /* 0x0007d00301007387 */ /* 0x0001e80000100800 */
[----:B------:R-:W-:Y:S04]  /*e9840*/  STL [R1+0x406c], R8 ;  /* 0x00406c0801007387 */ /* 0x000fe80000100800 */
[----:B------:R1:W-:Y:S01]  /*e9850*/  STL [R1+0x7d4], R2 ;  /* 0x0007d40201007387 */ /* 0x0003e20000100800 */
[C---:B0-----:R-:W-:Y:S02]  /*e9860*/  VIADD R3, R18.reuse, 0xb2 ;  /* 0x000000b212037836 */ /* 0x041fe40000000000 */
[----:B------:R-:W-:-:S03]  /*e9870*/  VIADD R4, R18, 0xb4 ;  /* 0x000000b412047836 */ /* 0x000fc60000000000 */
[----:B------:R0:W-:Y:S01]  /*e9880*/  STL [R1+0x528], R3 ;  /* 0x0005280301007387 */ /* 0x0001e20000100800 */
[----:B-1----:R-:W-:-:S05]  /*e9890*/  VIADD R2, R18, 0xb3 ;  /* 0x000000b312027836 */ /* 0x002fca0000000000 */
        /* <DEDUP_REMOVED lines=22> */
[----:B------:R-:W-:Y:S04]  /*e9a00*/  STL [R1+0x4f8], R3 ;  /* 0x0004f80301007387 */ /* 0x000fe80000100800 */
[----:B------:R0:W-:Y:S04]  /*e9a10*/  STL [R1+0x4060], R27 ;  /* 0x0040601b01007387 */ /* 0x0001e80000100800 */
[----:B------:R1:W-:Y:S04]  /*e9a20*/  STL [R1+0x4f4], R2 ;  /* 0x0004f40201007387 */ /* 0x0003e80000100800 */
[----:B0-----:R-:W1:Y:S02]  /*e9a30*/  LDL.LU R27, [R1+0x100] ;  /* 0x00010000011b7983 */ /* 0x001e640000300800 */
[----:B-1----:R-:W-:-:S02]  /*e9a40*/  VIADD R2, R27, 0xc1 ;  /* 0x000000c11b027836 */ /* 0x002fc40000000000 */
[C---:B------:R-:W-:Y:S02]  /*e9a50*/  VIADD R4, R27.reuse, 0xc2 ;  /* 0x000000c21b047836 */ /* 0x040fe40000000000 */
[C---:B------:R-:W-:Y:S01]  /*e9a60*/  VIADD R3, R27.reuse, 0xc3 ;  /* 0x000000c31b037836 */ /* 0x040fe20000000000 */
        /* <DEDUP_REMOVED lines=52> */
[----:B------:R-:W-:-:S03]  /*e9db0*/  VIADD R26, R27, 0xe0 ;  /* 0x000000e01b1a7836 */ /* 0x000fc60000000000 */
[----:B------:R2:W-:Y:S01]  /*e9dc0*/  STL [R1+0x480], R2 ;  /* 0x0004800201007387 */ /* 0x0005e20000100800 */
[C---:B0-----:R-:W-:Y:S02]  /*e9dd0*/  VIADD R4, R27.reuse, 0xdd ;  /* 0x000000dd1b047836 */ /* 0x041fe40000000000 */
[----:B-1----:R-:W-:-:S03]  /*e9de0*/  VIADD R3, R27, 0xde ;  /* 0x000000de1b037836 */ /* 0x002fc60000000000 */
[----:B------:R0:W-:Y:S01]  /*e9df0*/  STL [R1+0x47c], R4 ;  /* 0x00047c0401007387 */ /* 0x0001e20000100800 */
[----:B--2---:R-:W-:-:S03]  /*e9e00*/  VIADD R2, R27, 0xdf ;  /* 0x000000df1b027836 */ /* 0x004fc60000000000 */
[----:B------:R1:W-:Y:S04]  /*e9e10*/  STL [R1+0x478], R3 ;  /* 0x0004780301007387 */ /* 0x0003e80000100800 */
[----:B------:R-:W-:Y:S04]  /*e9e20*/  STL [R1+0x4078], R26 ;  /* 0x0040781a01007387 */ /* 0x000fe80000100800 */
[----:B------:R2:W-:Y:S01]  /*e9e30*/  STL [R1+0x474], R2 ;  /* 0x0004740201007387 */ /* 0x0005e20000100800 */
[C---:B0-----:R-:W-:Y:S02]  /*e9e40*/  VIADD R4, R27.reuse, 0xe2 ;  /* 0x000000e21b047836 */ /* 0x041fe40000000000 */
[----:B-1----:R-:W-:-:S02]  /*e9e50*/  VIADD R3, R27, 0xe3 ;  /* 0x000000e31b037836 */ /* 0x002fc40000000000 */
[----:B--2---:R-:W-:-:S05]  /*e9e60*/  VIADD R2, R27, 0xe1 ;  /* 0x000000e11b027836 */ /* 0x004fca0000000000 */
        /* <DEDUP_REMOVED lines=187> */
[----:B------:R-:W-:Y:S01]  /*eaa20*/  STL [R1+0x404c], R23 ;  /* 0x00404c1701007387 */ /* 0x000fe20000100800 */
[----:B0-----:R-:W-:-:S03]  /*eaa30*/  VIADD R4, R27, 0x142 ;  /* 0x000001421b047836 */ /* 0x001fc60000000000 */
[----:B------:R0:W-:Y:S01]  /*eaa40*/  STL [R1+0x2dc], R2 ;  /* 0x0002dc0201007387 */ /* 0x0001e20000100800 */
[----:B-1----:R-:W-:-:S05]  /*eaa50*/  VIADD R3, R27, 0x141 ;  /* 0x000001411b037836 */ /* 0x002fca0000000000 */
        /* <DEDUP_REMOVED lines=185> */
[C---:B-1----:R-:W-:Y:S02]  /*eb5f0*/  VIADD R3, R27.reuse, 0x1a2 ;  /* 0x000001a21b037836 */ /* 0x042fe40000000000 */
[----:B0-----:R-:W-:-:S05]  /*eb600*/  VIADD R2, R27, 0x1a0 ;  /* 0x000001a01b027836 */ /* 0x001fca0000000000 */
        /* <DEDUP_REMOVED lines=55> */
[----:B------:R-:W-:Y:S01]  /*eb980*/  STL [R1+0xe4], R4 ;  /* 0x0000e40401007387 */ /* 0x000fe20000100800 */
[----:B------:R-:W-:-:S03]  /*eb990*/  VIADD R19, R27, 0x1bf ;  /* 0x000001bf1b137836 */ /* 0x000fc60000000000 */
[----:B------:R1:W-:Y:S01]  /*eb9a0*/  STL [R1+0xe0], R3 ;  /* 0x0000e00301007387 */ /* 0x0003e20000100800 */
[----:B0-----:R-:W-:-:S03]  /*eb9b0*/  VIADD R2, R27, 0x1be ;  /* 0x000001be1b027836 */ /* 0x001fc60000000000 */
[----:B------:R-:W-:Y:S01]  /*eb9c0*/  STL [R1+0x4038], R19 ;  /* 0x0040381301007387 */ /* 0x000fe20000100800 */
[----:B-1----:R-:W-:-:S03]  /*eb9d0*/  VIADD R3, R27, 0x1c0 ;  /* 0x000001c01b037836 */ /* 0x002fc60000000000 */
[----:B------:R0:W-:Y:S01]  /*eb9e0*/  STL [R1+0xdc], R2 ;  /* 0x0000dc0201007387 */ /* 0x0001e20000100800 */
[----:B------:R-:W-:-:S03]  /*eb9f0*/  VIADD R4, R27, 0x1c2 ;  /* 0x000001c21b047836 */ /* 0x000fc60000000000 */
[----:B------:R1:W-:Y:S01]  /*eba00*/  STL [R1+0xd4], R3 ;  /* 0x0000d40301007387 */ /* 0x0003e20000100800 */
[C---:B0-----:R-:W-:Y:S02]  /*eba10*/  VIADD R2, R27.reuse, 0x1c1 ;  /* 0x000001c11b027836 */ /* 0x041fe40000000000 */
[----:B-1----:R-:W-:-:S03]  /*eba20*/  VIADD R3, R27, 0x1c3 ;  /* 0x000001c31b037836 */ /* 0x002fc60000000000 */
        /* <DEDUP_REMOVED lines=86> */
[----:B------:R-:W-:-:S03]  /*ebf90*/  IMAD.MOV.U32 R8, RZ, RZ, R11 ;  /* 0x000000ffff087224 */ /* 0x000fc600078e000b */
[----:B------:R1:W-:Y:S01]  /*ebfa0*/  STL [R1+0x20], R3 ;  /* 0x0000200301007387 */ /* 0x0003e20000100800 */
[C---:B0-----:R-:W-:Y:S01]  /*ebfb0*/  VIADD R2, R27.reuse, 0x1ee ;  /* 0x000001ee1b027836 */ /* 0x041fe20000000000 */
[----:B------:R-:W-:Y:S01]  /*ebfc0*/  MOV R20, UR4 ;  /* 0x0000000400147c02 */ /* 0x000fe20008000f00 */
[----:B------:R-:W-:Y:S01]  /*ebfd0*/  IMAD.MOV.U32 R24, RZ, RZ, R10 ;  /* 0x000000ffff187224 */ /* 0x000fe200078e000a */
[----:B------:R-:W-:Y:S01]  /*ebfe0*/  ULDC UR4, c[0x0][0x22c] ;  /* 0x00008b0000047ab9 */ /* 0x000fe20000000800 */
[C---:B------:R-:W-:Y:S02]  /*ebff0*/  VIADD R11, R27.reuse, 0x1f0 ;  /* 0x000001f01b0b7836 */ /* 0x040fe40000000000 */
[----:B-1----:R-:W-:Y:S02]  /*ec000*/  IMAD.MOV.U32 R3, RZ, RZ, R9 ;  /* 0x000000ffff037224 */ /* 0x002fe400078e0009 */
[C---:B------:R-:W-:Y:S02]  /*ec010*/  VIADD R9, R27.reuse, 0x1ef ;  /* 0x000001ef1b097836 */ /* 0x040fe40000000000 */
[C---:B------:R-:W-:Y:S01]  /*ec020*/  VIADD R10, R27.reuse, 0x1f1 ;  /* 0x000001f11b0a7836 */ /* 0x040fe20000000000 */
[----:B------:R-:W-:Y:S01]  /*ec030*/  STL [R1+0x1c], R2 ;  /* 0x00001c0201007387 */ /* 0x000fe20000100800 */
[----:B------:R-:W-:Y:S01]  /*ec040*/  VIADD R28, R27, 0x1f3 ;  /* 0x000001f31b1c7836 */ /* 0x000fe20000000000 */
[----:B------:R-:W-:Y:S01]  /*ec050*/  ISETP.LT.AND P0, PT, R3, UR4, !P6 ;  /* 0x0000000403007c0c */ /* 0x000fe2000f701270 */
[----:B------:R-:W-:Y:S01]  /*ec060*/  IMAD.MOV.U32 R4, RZ, RZ, R13 ;  /* 0x000000ffff047224 */ /* 0x000fe200078e000d */
[----:B------:R0:W-:Y:S01]  /*ec070*/  STL [R1+0x18], R9 ;  /* 0x0000180901007387 */ /* 0x0001e20000100800 */
[----:B------:R-:W-:-:S03]  /*ec080*/  ULDC UR4, c[0x0][0x22c] ;  /* 0x00008b0000047ab9 */ /* 0x000fc60000000800 */
[----:B------:R-:W-:Y:S04]  /*ec090*/  STL [R1+0x14], R11 ;  /* 0x0000140b01007387 */ /* 0x000fe80000100800 */
[----:B------:R-:W-:Y:S01]  /*ec0a0*/  STL [R1+0x10], R10 ;  /* 0x0000100a01007387 */ /* 0x000fe20000100800 */
[----:B0-----:R-:W-:-:S03]  /*ec0b0*/  VIADD R9, R27, 0x1f2 ;  /* 0x000001f21b097836 */ /* 0x001fc60000000000 */
[----:B------:R0:W-:Y:S04]  /*ec0c0*/  STL [R1+0x403c], R28 ;  /* 0x00403c1c01007387 */ /* 0x0001e80000100800 */
[----:B------:R-:W-:Y:S01]  /*ec0d0*/  STL [R1+0xc], R9 ;  /* 0x00000c0901007387 */ /* 0x000fe20000100800 */
[----:B0-----:R-:W-:Y:S01]  /*ec0e0*/  MOV R28, UR32 ;  /* 0x00000020001c7c02 */ /* 0x001fe20008000f00 */
[----:B------:R-:W-:Y:S01]  /*ec0f0*/  ULDC UR32, c[0x0][0x22c] ;  /* 0x00008b0000207ab9 */ /* 0x000fe20000000800 */
[----:B------:R-:W-:-:S03]  /*ec100*/  @P0 LOP3.LUT R0, R0, 0x80000, RZ, 0xfc, !PT ;  /* 0x0008000000000812 */ /* 0x000fc600078efcff */
[----:B------:R0:W-:Y:S04]  /*ec110*/  STL [R1+0x7e0], R28 ;  /* 0x0007e01c01007387 */ /* 0x0001e80000100800 */
[----:B------:R-:W2:Y:S01]  /*ec120*/  LDL.LU R3, [R1+0x54c] ;  /* 0x00054c0001037983 */ /* 0x000ea20000300800 */
[----:B0-----:R-:W-:Y:S01]  /*ec130*/  MOV R28, UR61 ;  /* 0x0000003d001c7c02 */ /* 0x001fe20008000f00 */
[----:B------:R-:W-:Y:S02]  /*ec140*/  ULDC UR61, c[0x0][0x22c] ;  /* 0x00008b00003d7ab9 */ /* 0x000fe40000000800 */
[----:B------:R-:W-:Y:S01]  /*ec150*/  ISETP.LT.AND P0, PT, R24, UR61, !P6 ;  /* 0x0000003d18007c0c */ /* 0x000fe2000f701270 */
[----:B------:R-:W-:Y:S01]  /*ec160*/  IMAD.MOV.U32 R2, RZ, RZ, R12 ;  /* 0x000000ffff027224 */ /* 0x000fe200078e000c */
[----:B------:R-:W-:Y:S01]  /*ec170*/  LOP3.LUT R0, R0, 0xfffbffff, RZ, 0xc0, !PT ;  /* 0xfffbffff00007812 */ /* 0x000fe200078ec0ff */
[----:B------:R-:W-:Y:S01]  /*ec180*/  IMAD.MOV.U32 R23, RZ, RZ, R14 ;  /* 0x000000ffff177224 */ /* 0x000fe200078e000e */
[----:B------:R-:W-:Y:S01]  /*ec190*/  ISETP.LT.AND P2, PT, R8, UR32, !P6 ;  /* 0x0000002008007c0c */ /* 0x000fe2000f741270 */
[----:B------:R-:W-:Y:S01]  /*ec1a0*/  ULDC UR61, c[0x0][0x22c] ;  /* 0x00008b00003d7ab9 */ /* 0x000fe20000000800 */
[----:B------:R-:W-:Y:S01]  /*ec1b0*/  MOV R19, UR33 ;  /* 0x0000002100137c02 */ /* 0x000fe20008000f00 */
[----:B------:R-:W-:Y:S01]  /*ec1c0*/  ULDC UR33, c[0x0][0x22c] ;  /* 0x00008b0000217ab9 */ /* 0x000fe20000000800 */
[----:B------:R-:W-:-:S05]  /*ec1d0*/  IMAD.MOV.U32 R25, RZ, RZ, R15 ;  /* 0x000000ffff197224 */ /* 0x000fca00078e000f */
[----:B------:R-:W-:Y:S01]  /*ec1e0*/  @P0 LOP3.LUT R0, R0, 0x40000, RZ, 0xfc, !PT ;  /* 0x0004000000000812 */ /* 0x000fe200078efcff */
[----:B------:R-:W-:Y:S01]  /*ec1f0*/  ULDC UR32, c[0x0][0x22c] ;  /* 0x00008b0000207ab9 */ /* 0x000fe20000000800 */
[----:B------:R-:W-:Y:S01]  /*ec200*/  ISETP.LT.AND P0, PT, R4, UR4, !P6 ;  /* 0x0000000404007c0c */ /* 0x000fe2000f701270 */
[----:B------:R-:W-:Y:S01]  /*ec210*/  VIADD R16, R18, 0xa5 ;  /* 0x000000a512107836 */ /* 0x000fe20000000000 */
[----:B------:R-:W3:Y:S01]  /*ec220*/  LDL.LU R4, [R1+0x550] ;  /* 0x0005500001047983 */ /* 0x000ee20000300800 */
[----:B------:R-:W-:Y:S01]  /*ec230*/  ISETP.LT.AND P1, PT, R2, UR33, !P6 ;  /* 0x0000002102007c0c */ /* 0x000fe2000f721270 */
[----:B------:R-:W-:Y:S01]  /*ec240*/  ULDC UR33, c[0x0][0x22c] ;  /* 0x00008b0000217ab9 */ /* 0x000fe20000000800 */
[----:B------:R-:W-:Y:S01]  /*ec250*/  LOP3.LUT R0, R0, 0xfffdffff, RZ, 0xc0, !PT ;  /* 0xfffdffff00007812 */ /* 0x000fe200078ec0ff */
[----:B------:R-:W4:Y:S01]  /*ec260*/  LDL.LU R24, [R1+0x554] ;  /* 0x0005540001187983 */ /* 0x000f220000300800 */
[----:B------:R-:W-:-:S03]  /*ec270*/  ULDC UR4, c[0x0][0x22c] ;  /* 0x00008b0000047ab9 */ /* 0x000fc60000000800 */
[----:B------:R-:W4:Y:S04]  /*ec280*/  LDL.LU R8, [R1+0x558] ;  /* 0x0005580001087983 */ /* 0x000f280000300800 */
[----:B------:R-:W4:Y:S01]  /*ec290*/  LDL.LU R2, [R1+0x55c] ;  /* 0x00055c0001027983 */ /* 0x000f220000300800 */
[----:B------:R-:W-:-:S04]  /*ec2a0*/  @P2 LOP3.LUT R0, R0, 0x20000, RZ, 0xfc, !PT ;  /* 0x0002000000002812 */ /* 0x000fc800078efcff */
[----:B------:R-:W-:-:S04]  /*ec2b0*/  LOP3.LUT R0, R0, 0xfffeffff, RZ, 0xc0, !PT ;  /* 0xfffeffff00007812 */ /* 0x000fc800078ec0ff */
[----:B------:R-:W-:-:S04]  /*ec2c0*/  @P1 LOP3.LUT R0, R0, 0x10000, RZ, 0xfc, !PT ;  /* 0x0001000000001812 */ /* 0x000fc800078efcff */
[----:B------:R-:W-:-:S04]  /*ec2d0*/  LOP3.LUT R0, R0, 0xffff7fff, RZ, 0xc0, !PT ;  /* 0xffff7fff00007812 */ /* 0x000fc800078ec0ff */
[----:B------:R-:W-:Y:S02]  /*ec2e0*/  @P0 LOP3.LUT R0, R0, 0x8000, RZ, 0xfc, !PT ;  /* 0x0000800000000812 */ /* 0x000fe400078efcff */
[----:B------:R-:W-:Y:S01]  /*ec2f0*/  ISETP.LT.AND P0, PT, R23, UR61, !P6 ;  /* 0x0000003d17007c0c */ /* 0x000fe2000f701270 */
[----:B------:R-:W-:Y:S01]  /*ec300*/  IMAD.MOV.U32 R26, RZ, RZ, R16 ;  /* 0x000000ffff1a7224 */ /* 0x000fe200078e0010 */
[----:B------:R-:W4:Y:S01]  /*ec310*/  LDL.LU R23, [R1+0x560] ;  /* 0x0005600001177983 */ /* 0x000f220000300800 */
[----:B------:R-:W-:Y:S01]  /*ec320*/  ISETP.LT.AND P2, PT, R25, UR32, !P6 ;  /* 0x0000002019007c0c */ /* 0x000fe2000f741270 */
[----:B------:R-:W-:Y:S01]  /*ec330*/  ULDC UR61, c[0x0][0x22c] ;  /* 0x00008b00003d7ab9 */ /* 0x000fe20000000800 */
[----:B------:R-:W-:Y:S01]  /*ec340*/  LOP3.LUT R0, R0, 0xffffbfff, RZ, 0xc0, !PT ;  /* 0xffffbfff00007812 */ /* 0x000fe200078ec0ff */
[----:B------:R-:W4:Y:S01]  /*ec350*/  LDL.LU R25, [R1+0x564] ;  /* 0x0005640001197983 */ /* 0x000f220000300800 */
[----:B------:R-:W-:Y:S01]  /*ec360*/  ISETP.LT.AND P1, PT, R26, UR33, !P6 ;  /* 0x000000211a007c0c */ /* 0x000fe2000f721270 */
[----:B------:R-:W-:Y:S01]  /*ec370*/  ULDC UR32, c[0x0][0x22c] ;  /* 0x00008b0000207ab9 */ /* 0x000fe20000000800 */
[----:B------:R-:W-:Y:S01]  /*ec380*/  ULDC UR33, c[0x0][0x22c] ;  /* 0x00008b0000217ab9 */ /* 0x000fe20000000800 */
[----:B------:R-:W4:Y:S03]  /*ec390*/  LDL.LU R26, [R1+0x568] ;  /* 0x00056800011a7983 */ /* 0x000f260000300800 */
[----:B------:R-:W-:-:S04]  /*ec3a0*/  @P0 LOP3.LUT R0, R0, 0x4000, RZ, 0xfc, !PT ;  /* 0x0000400000000812 */ /* 0x000fc800078efcff */
[----:B------:R-:W-:-:S04]  /*ec3b0*/  LOP3.LUT R0, R0, 0xffffdfff, RZ, 0xc0, !PT ;  /* 0xffffdfff00007812 */ /* 0x000fc800078ec0ff */
[----:B------:R-:W-:-:S04]  /*ec3c0*/  @P2 LOP3.LUT R0, R0, 0x2000, RZ, 0xfc, !PT ;  /* 0x0000200000002812 */ /* 0x000fc800078efcff */
[----:B------:R-:W-:-:S04]  /*ec3d0*/  LOP3.LUT R0, R0, 0xffffefff, RZ, 0xc0, !PT ;  /* 0xffffefff00007812 */ /* 0x000fc800078ec0ff */
[----:B------:R-:W-:-:S04]  /*ec3e0*/  @P1 LOP3.LUT R0, R0, 0x1000, RZ, 0xfc, !PT ;  /* 0x0000100000001812 */ /* 0x000fc800078efcff */
[----:B------:R-:W-:Y:S02]  /*ec3f0*/  LOP3.LUT R0, R0, 0xfffff7ff, RZ, 0xc0, !PT ;  /* 0xfffff7ff00007812 */ /* 0x000fe400078ec0ff */
[----:B--2---:R-:W-:Y:S01]  /*ec400*/  ISETP.LT.AND P0, PT, R3, UR4, !P6 ;  /* 0x0000000403007c0c */ /* 0x004fe2000f701270 */
[----:B------:R-:W-:Y:S01]  /*ec410*/  ULDC UR4, c[0x0][0x22c] ;  /* 0x00008b0000047ab9 */ /* 0x000fe20000000800 */
[----:B------:R-:W2:Y:S11]  /*ec420*/  LDL.LU R3, [R1+0x56c] ;  /* 0x00056c0001037983 */ /* 0x000eb60000300800 */
[----:B------:R-:W-:-:S02]  /*ec430*/  @P0 LOP3.LUT R0, R0, 0x800, RZ, 0xfc, !PT ;  /* 0x0000080000000812 */ /* 0x000fc400078efcff */
[----:B---3--:R-:W-:Y:S01]  /*ec440*/  ISETP.LT.AND P0, PT, R4, UR61, !P6 ;  /* 0x0000003d04007c0c */ /* 0x008fe2000f701270 */
[----:B------:R-:W-:Y:S01]  /*ec450*/  ULDC UR61, c[0x0][0x22c] ;  /* 0x00008b00003d7ab9 */ /* 0x000fe20000000800 */
[----:B------:R-:W3:Y:S01]  /*ec460*/  LDL.LU R4, [R1+0x4094] ;  /* 0x0040940001047983 */ /* 0x000ee20000300800 */
[----:B----4-:R-:W-:Y:S01]  /*ec470*/  ISETP.LT.AND P2, PT, R24, UR32, !P6 ;  /* 0x0000002018007c0c */ /* 0x010fe2000f741270 */
[----:B------:R-:W-:Y:S02]  /*ec480*/  ULDC UR32, c[0x0][0x22c] ;  /* 0x00008b0000207ab9 */ /* 0x000fe40000000800 */
[----:B------:R-:W4:Y:S01]  /*ec490*/  LDL.LU R24, [R1+0x570] ;  /* 0x0005700001187983 */ /* 0x000f220000300800 */
[----:B------:R-:W-:Y:S01]  /*ec4a0*/  ISETP.LT.AND P1, PT, R8, UR33, !P6 ;  /* 0x0000002108007c0c */ /* 0x000fe2000f721270 */
[----:B------:R-:W-:Y:S02]  /*ec4b0*/  ULDC UR33, c[0x0][0x22c] ;  /* 0x00008b0000217ab9 */ /* 0x000fe40000000800 */
[----:B------:R-:W3:Y:S01]  /*ec4c0*/  LDL.LU R8, [R1+0x574] ;  /* 0x0005740001087983 */ /* 0x000ee20000300800 */
[----:B------:R-:W-:-:S04]  /*ec4d0*/  LOP3.LUT R0, R0, 0xfffffbff, RZ, 0xc0, !PT ;  /* 0xfffffbff00007812 */ /* 0x000fc800078ec0ff */
[----:B------:R-:W-:Y:S02]  /*ec4e0*/  @P0 LOP3.LUT R0, R0, 0x400, RZ, 0xfc, !PT ;  /* 0x0000040000000812 */ /* 0x000fe400078efcff */
[----:B------:R-:W-:Y:S01]  /*ec4f0*/  ISETP.LT.AND P0, PT, R2, UR4, !P6 ;  /* 0x0000000402007c0c */ /* 0x000fe2000f701270 */
[----:B------:R-:W-:Y:S01]  /*ec500*/  ULDC UR4, c[0x0][0x22c] ;  /* 0x00008b0000047ab9 */ /* 0x000fe20000000800 */
[----:B------:R-:W3:Y:S01]  /*ec510*/  LDL.LU R2, [R1+0x578] ;  /* 0x0005780001027983 */ /* 0x000ee20000300800 */
[----:B------:R-:W-:-:S04]  /*ec520*/  LOP3.LUT R0, R0, 0xfffffdff, RZ, 0xc0, !PT ;  /* 0xfffffdff00007812 */ /* 0x000fc800078ec0ff */
[----:B------:R-:W-:-:S04]  /*ec530*/  @P2 LOP3.LUT R0, R0, 0x200, RZ, 0xfc, !PT ;  /* 0x0000020000002812 */ /* 0x000fc800078efcff */
[----:B------:R-:W-:-:S04]  /*ec540*/  LOP3.LUT R0, R0, 0xfffffeff, RZ, 0xc0, !PT ;  /* 0xfffffeff00007812 */ /* 0x000fc800078ec0ff */
[----:B------:R-:W-:-:S04]  /*ec550*/  @P1 LOP3.LUT R0, R0, 0x100, RZ, 0xfc, !PT ;  /* 0x0000010000001812 */ /* 0x000fc800078efcff */
[----:B------:R-:W-:-:S04]  /*ec560*/  LOP3.LUT R0, R0, 0xffffff7f, RZ, 0xc0, !PT ;  /* 0xffffff7f00007812 */ /* 0x000fc800078ec0ff */
[----:B------:R-:W-:Y:S02]  /*ec570*/  @P0 LOP3.LUT R0, R0, 0x80, RZ, 0xfc, !PT ;  /* 0x0000008000000812 */ /* 0x000fe400078efcff */
[----:B------:R-:W-:Y:S01]  /*ec580*/  ISETP.LT.AND P0, PT, R23, UR61, !P6 ;  /* 0x0000003d17007c0c */ /* 0x000fe2000f701270 */
[----:B------:R-:W-:Y:S01]  /*ec590*/  ULDC UR61, c[0x0][0x22c] ;  /* 0x00008b00003d7ab9 */ /* 0x000fe20000000800 */
[----:B------:R-:W-:Y:S01]  /*ec5a0*/  ISETP.LT.AND P2, PT, R25, UR32, !P6 ;  /* 0x0000002019007c0c */ /* 0x000fe2000f741270 */
[----:B------:R-:W3:Y:S01]  /*ec5b0*/  LDL.LU R23, [R1+0x580] ;  /* 0x0005800001177983 */ /* 0x000ee20000300800 */
[----:B------:R-:W-:Y:S01]  /*ec5c0*/  LOP3.LUT R0, R0, 0xffffffbf, RZ, 0xc0, !PT ;  /* 0xffffffbf00007812 */ /* 0x000fe200078ec0ff */
[----:B------:R-:W-:Y:S01]  /*ec5d0*/  ULDC UR32, c[0x0][0x22c] ;  /* 0x00008b0000207ab9 */ /* 0x000fe20000000800 */
[----:B------:R-:W-:Y:S01]  /*ec5e0*/  ISETP.LT.AND P1, PT, R26, UR33, !P6 ;  /* 0x000000211a007c0c */ /* 0x000fe2000f721270 */
[----:B------:R-:W3:Y:S01]  /*ec5f0*/  LDL.LU R25, [R1+0x584] ;  /* 0x0005840001197983 */ /* 0x000ee20000300800 */
[----:B------:R-:W-:-:S03]  /*ec600*/  ULDC UR33, c[0x0][0x22c] ;  /* 0x00008b0000217ab9 */ /* 0x000fc60000000800 */
[----:B------:R-:W3:Y:S02]  /*ec610*/  LDL.LU R26, [R1+0x588] ;  /* 0x00058800011a7983 */ /* 0x000ee40000300800 */
        /* <DEDUP_REMOVED lines=9> */
[----:B------:R-:W-:-:S04]  /*ec6b0*/  @P0 LOP3.LUT R0, R0, 0x8, RZ, 0xfc, !PT ;  /* 0x0000000800000812 */ /* 0x000fc800078efcff */
[----:B------:R-:W-:Y:S02]  /*ec6c0*/  LOP3.LUT R0, R0, 0xfffffffb, RZ, 0xc0, !PT ;  /* 0xfffffffb00007812 */ /* 0x000fe400078ec0ff */
[----:B----4-:R-:W-:Y:S01]  /*ec6d0*/  ISETP.LT.AND P0, PT, R24, UR61, !P6 ;  /* 0x0000003d18007c0c */ /* 0x010fe2000f701270 */
[----:B------:R-:W-:-:S12]  /*ec6e0*/  ULDC UR61, c[0x0][0x22c] ;  /* 0x00008b00003d7ab9 */ /* 0x000fd80000000800 */
[----:B------:R-:W-:Y:S02]  /*ec6f0*/  @P0 LOP3.LUT R0, R0, 0x4, RZ, 0xfc, !PT ;  /* 0x0000000400000812 */ /* 0x000fe400078efcff */
[----:B---3--:R-:W-:Y:S01]  /*ec700*/  ISETP.LT.AND P0, PT, R4, UR4, !P6 ;  /* 0x0000000404007c0c */ /* 0x008fe2000f701270 */
[----:B------:R-:W-:Y:S01]  /*ec710*/  ULDC UR4, c[0x0][0x22c] ;  /* 0x00008b0000047ab9 */ /* 0x000fe20000000800 */
[----:B------:R-:W3:Y:S01]  /*ec720*/  LDL.LU R4, [R1+0x4090] ;  /* 0x0040900001047983 */ /* 0x000ee20000300800 */
[----:B------:R-:W-:Y:S01]  /*ec730*/  ISETP.LT.AND P2, PT, R8, UR32, !P6 ;  /* 0x0000002008007c0c */ /* 0x000fe2000f741270 */
[----:B------:R-:W-:Y:S01]  /*ec740*/  ULDC UR32, c[0x0][0x22c] ;  /* 0x00008b0000207ab9 */ /* 0x000fe20000000800 */
[----:B------:R-:W-:Y:S01]  /*ec750*/  ISETP.LT.AND P1, PT, R2, UR33, !P6 ;  /* 0x0000002102007c0c */ /* 0x000fe2000f721270 */
[----:B------:R-:W4:Y:S01]  /*ec760*/  LDL.LU R24, [R1+0x594] ;  /* 0x0005940001187983 */ /* 0x000f220000300800 */
[----:B------:R-:W-:Y:S01]  /*ec770*/  LOP3.LUT R0, R0, 0xfffffffd, RZ, 0xc0, !PT ;  /* 0xfffffffd00007812 */ /* 0x000fe200078ec0ff */
[----:B------:R-:W-:-:S02]  /*ec780*/  ULDC UR33, c[0x0][0x22c] ;  /* 0x00008b0000217ab9 */ /* 0x000fc40000000800 */
[----:B------:R-:W4:Y:S04]  /*ec790*/  LDL.LU R8, [R1+0x598] ;  /* 0x0005980001087983 */ /* 0x000f280000300800 */
[----:B------:R-:W4:Y:S02]  /*ec7a0*/  LDL.LU R2, [R1+0x59c] ;  /* 0x00059c0001027983 */ /* 0x000f240000300800 */
[----:B------:R-:W-:-:S04]  /*ec7b0*/  @P2 LOP3.LUT R0, R0, 0x2, RZ, 0xfc, !PT ;  /* 0x0000000200002812 */ /* 0x000fc800078efcff */
[----:B------:R-:W-:-:S04]  /*ec7c0*/  LOP3.LUT R0, R0, 0xfffffffe, RZ, 0xc0, !PT ;  /* 0xfffffffe00007812 */ /* 0x000fc800078ec0ff */
[----:B------:R-:W-:-:S05]  /*ec7d0*/  @P1 LOP3.LUT R0, R0, 0x1, RZ, 0xfc, !PT ;  /* 0x0000000100001812 */ /* 0x000fca00078efcff */
[----:B------:R0:W-:Y:S04]  /*ec7e0*/  STL [R1+0x3ff8], R0 ;  /* 0x003ff80001007387 */ /* 0x0001e80000100800 */
[----:B0-----:R-:W4:Y:S01]  /*ec7f0*/  LDL.LU R0, [R1+0x590] ;  /* 0x0005900001007983 */ /* 0x001f220000300800 */
[----:B------:R-:W-:Y:S01]  /*ec800*/  ISETP.LT.AND P2, PT, R25, UR32, !P6 ;  /* 0x0000002019007c0c */ /* 0x000fe2000f741270 */
[----:B------:R-:W-:Y:S01]  /*ec810*/  ULDC UR32, c[0x0][0x22c] ;  /* 0x00008b0000207ab9 */ /* 0x000fe20000000800 */
[----:B------:R-:W-:Y:S01]  /*ec820*/  ISETP.LT.AND P1, PT, R26, UR33, !P6 ;  /* 0x000000211a007c0c */ /* 0x000fe2000f721270 */
[----:B------:R-:W-:Y:S01]  /*ec830*/  ULDC UR33, c[0x0][0x22c] ;  /* 0x00008b0000217ab9 */ /* 0x000fe20000000800 */
[----:B---3--:R-:W-:-:S04]  /*ec840*/  LOP3.LUT R4, R4, 0x7fffffff, RZ, 0xc0, !PT ;  /* 0x7fffffff04047812 */ /* 0x008fc800078ec0ff */
[----:B------:R-:W-:Y:S02]  /*ec850*/  @P0 LOP3.LUT R4, R4, 0x80000000, RZ, 0xfc, !PT ;  /* 0x8000000004040812 */ /* 0x000fe400078efcff */
[----:B------:R-:W-:Y:S01]  /*ec860*/  ISETP.LT.AND P0, PT, R23, UR61, !P6 ;  /* 0x0000003d17007c0c */ /* 0x000fe2000f701270 */
[----:B------:R-:W-:Y:S01]  /*ec870*/  ULDC UR61, c[0x0][0x22c] ;  /* 0x00008b00003d7ab9 */ /* 0x000fe20000000800 */
[----:B------:R-:W3:Y:S01]  /*ec880*/  LDL.LU R23, [R1+0x5a0] ;  /* 0x0005a00001177983 */ /* 0x000ee20000300800 */
[----:B------:R-:W-:-:S03]  /*ec890*/  LOP3.LUT R4, R4, 0xbfffffff, RZ, 0xc0, !PT ;  /* 0xbfffffff04047812 */ /* 0x000fc600078ec0ff */
[----:B------:R-:W3:Y:S04]  /*ec8a0*/  LDL.LU R25, [R1+0x5a4] ;  /* 0x0005a40001197983 */ /* 0x000ee80000300800 */
[----:B------:R-:W3:Y:S03]  /*ec8b0*/  LDL.LU R26, [R1+0x5a8] ;  /* 0x0005a800011a7983 */ /* 0x000ee60000300800 */
[----:B------:R-:W-:-:S04]  /*ec8c0*/  @P0 LOP3.LUT R4, R4, 0x40000000, RZ, 0xfc, !PT ;  /* 0x4000000004040812 */ /* 0x000fc800078efcff */
[----:B------:R-:W-:-:S04]  /*ec8d0*/  LOP3.LUT R4, R4, 0xdfffffff, RZ, 0xc0, !PT ;  /* 0xdfffffff04047812 */ /* 0x000fc800078ec0ff */
[----:B------:R-:W-:Y:S02]  /*ec8e0*/  @P2 LOP3.LUT R4, R4, 0x20000000, RZ, 0xfc, !PT ;  /* 0x2000000004042812 */ /* 0x000fe400078efcff */
[----:B--2---:R-:W-:Y:S01]  /*ec8f0*/  ISETP.LT.AND P0, PT, R3, UR4, !P6 ;  /* 0x0000000403007c0c */ /* 0x004fe2000f701270 */
[----:B------:R-:W-:Y:S01]  /*ec900*/  ULDC UR4, c[0x0][0x22c] ;  /* 0x00008b0000047ab9 */ /* 0x000fe20000000800 */
[----:B------:R-:W2:Y:S01]  /*ec910*/  LDL.LU R3, [R1+0x5ac] ;  /* 0x0005ac0001037983 */ /* 0x000ea20000300800 */
[----:B------:R-:W-:-:S04]  /*ec920*/  LOP3.LUT R4, R4, 0xefffffff, RZ, 0xc0, !PT ;  /* 0xefffffff04047812 */ /* 0x000fc800078ec0ff */
[----:B------:R-:W-:-:S04]  /*ec930*/  @P1 LOP3.LUT R4, R4, 0x10000000, RZ, 0xfc, !PT ;  /* 0x1000000004041812 */ /* 0x000fc800078efcff */
[----:B------:R-:W-:Y:S02]  /*ec940*/  LOP3.LUT R4, R4, 0xf7ffffff, RZ, 0xc0, !PT ;  /* 0xf7ffffff04047812 */ /* 0x000fe400078ec0ff */
[----:B----4-:R-:W-:Y:S01]  /*ec950*/  ISETP.LT.AND P2, PT, R24, UR32, !P6 ;  /* 0x0000002018007c0c */ /* 0x010fe2000f741270 */
[----:B------:R-:W-:Y:S01]  /*ec960*/  ULDC UR32, c[0x0][0x22c] ;  /* 0x00008b0000207ab9 */ /* 0x000fe20000000800 */
[----:B------:R-:W-:Y:S02]  /*ec970*/  @P0 LOP3.LUT R4, R4, 0x8000000, RZ, 0xfc, !PT ;  /* 0x0800000004040812 */ /* 0x000fe400078efcff */
[----:B------:R-:W-:Y:S01]  /*ec980*/  ISETP.LT.AND P0, PT, R0, UR61, !P6 ;  /* 0x0000003d00007c0c */ /* 0x000fe2000f701270 */
[----:B------:R-:W-:Y:S01]  /*ec990*/  ULDC UR61, c[0x0][0x22c] ;  /* 0x00008b00003d7ab9 */ /* 0x000fe20000000800 */
[----:B------:R-:W4:Y:S04]  /*ec9a0*/  LDL.LU R0, [R1+0x5b0] ;  /* 0x0005b00001007983 */ /* 0x000f280000300800 */
[----:B------:R-:W4:Y:S01]  /*ec9b0*/  LDL.LU R24, [R1+0x5b4] ;  /* 0x0005b40001187983 */ /* 0x000f220000300800 */
[----:B------:R-:W-:-:S02]  /*ec9c0*/  LOP3.LUT R4, R4, 0xfbffffff, RZ, 0xc0, !PT ;  /* 0xfbffffff04047812 */ /* 0x000fc400078ec0ff */
[----:B------:R-:W-:Y:S01]  /*ec9d0*/  ISETP.LT.AND P1, PT, R8, UR33, !P6 ;  /* 0x0000002108007c0c */ /* 0x000fe2000f721270 */
[----:B------:R-:W-:Y:S01]  /*ec9e0*/  ULDC UR33, c[0x0][0x22c] ;  /* 0x00008b0000217ab9 */ /* 0x000fe20000000800 */
[----:B------:R-:W4:Y:S02]  /*ec9f0*/  LDL.LU R8, [R1+0x5b8] ;  /* 0x0005b80001087983 */ /* 0x000f240000300800 */
[----:B------:R-:W-:-:S04]  /*eca00*/  @P0 LOP3.LUT R4, R4, 0x4000000, RZ, 0xfc, !PT ;  /* 0x0400000004040812 */ /* 0x000fc800078efcff */
[----:B------:R-:W-:-:S04]  /*eca10*/  LOP3.LUT R4, R4, 0xfdffffff, RZ, 0xc0, !PT ;  /* 0xfdffffff04047812 */ /* 0x000fc800078ec0ff */
[----:B------:R-:W-:Y:S02]  /*eca20*/  @P2 LOP3.LUT R4, R4, 0x2000000, RZ, 0xfc, !PT ;  /* 0x0200000004042812 */ /* 0x000fe400078efcff */
[----:B------:R-:W-:Y:S01]  /*eca30*/  ISETP.LT.AND P0, PT, R2, UR4, !P6 ;  /* 0x0000000402007c0c */ /* 0x000fe2000f701270 */
[----:B------:R-:W-:Y:S01]  /*eca40*/  ULDC UR4, c[0x0][0x22c] ;  /* 0x00008b0000047ab9 */ /* 0x000fe20000000800 */
[----:B------:R-:W-:Y:S01]  /*eca50*/  LOP3.LUT R4, R4, 0xfeffffff, RZ, 0xc0, !PT ;  /* 0xfeffffff04047812 */ /* 0x000fe200078ec0ff */
[----:B------:R-:W4:Y:S03]  /*eca60*/  LDL.LU R2, [R1+0x5bc] ;  /* 0x0005bc0001027983 */ /* 0x000f260000300800 */
[----:B------:R-:W-:-:S04]  /*eca70*/  @P1 LOP3.LUT R4, R4, 0x1000000, RZ, 0xfc, !PT ;  /* 0x0100000004041812 */ /* 0x000fc800078efcff */
[----:B------:R-:W-:-:S04]  /*eca80*/  LOP3.LUT R4, R4, 0xff7fffff, RZ, 0xc0, !PT ;  /* 0xff7fffff04047812 */ /* 0x000fc800078ec0ff */
[----:B------:R-:W-:-:S04]  /*eca90*/  @P0 LOP3.LUT R4, R4, 0x800000, RZ, 0xfc, !PT ;  /* 0x0080000004040812 */ /* 0x000fc800078efcff */
[----:B------:R-:W-:Y:S02]  /*ecaa0*/  LOP3.LUT R4, R4, 0xffbfffff, RZ, 0xc0, !PT ;  /* 0xffbfffff04047812 */ /* 0x000fe400078ec0ff */
[----:B---3--:R-:W-:Y:S01]  /*ecab0*/  ISETP.LT.AND P0, PT, R23, UR61, !P6 ;  /* 0x0000003d17007c0c */ /* 0x008fe2000f701270 */
[----:B------:R-:W-:Y:S01]  /*ecac0*/  ULDC UR61, c[0x0][0x22c] ;  /* 0x00008b00003d7ab9 */ /* 0x000fe20000000800 */
[----:B------:R-:W3:Y:S01]  /*ecad0*/  LDL.LU R23, [R1+0x5c0] ;  /* 0x0005c00001177983 */ /* 0x000ee20000300800 */
[----:B------:R-:W-:Y:S01]  /*ecae0*/  ISETP.LT.AND P2, PT, R25, UR32, !P6 ;  /* 0x0000002019007c0c */ /* 0x000fe2000f741270 */
[----:B------:R-:W-:Y:S02]  /*ecaf0*/  ULDC UR32, c[0x0][0x22c] ;  /* 0x00008b0000207ab9 */ /* 0x000fe40000000800 */
[----:B------:R-:W3:Y:S01]  /*ecb00*/  LDL.LU R25, [R1+0x5c4] ;  /* 0x0005c40001197983 */ /* 0x000ee20000300800 */
[----:B------:R-:W-:Y:S01]  /*ecb10*/  ISETP.LT.AND P1, PT, R26, UR33, !P6 ;  /* 0x000000211a007c0c */ /* 0x000fe2000f721270 */
[----:B------:R-:W-:-:S02]  /*ecb20*/  ULDC UR33, c[0x0][0x22c] ;  /* 0x00008b0000217ab9 */ /* 0x000fc40000000800 */
[----:B------:R-:W3:Y:S03]  /*ecb30*/  LDL.LU R26, [R1+0x5c8] ;  /* 0x0005c800011a7983 */ /* 0x000ee60000300800 */
[----:B------:R-:W-:-:S04]  /*ecb40*/  @P0 LOP3.LUT R4, R4, 0x400000, RZ, 0xfc, !PT ;  /* 0x0040000004040812 */ /* 0x000fc800078efcff */
[----:B------:R-:W-:-:S04]  /*ecb50*/  LOP3.LUT R4, R4, 0xffdfffff, RZ, 0xc0, !PT ;  /* 0xffdfffff04047812 */ /* 0x000fc800078ec0ff */
[----:B------:R-:W-:Y:S02]  /*ecb60*/  @P2 LOP3.LUT R4, R4, 0x200000, RZ, 0xfc, !PT ;  /* 0x0020000004042812 */ /* 0x000fe400078efcff */
[----:B--2---:R-:W-:Y:S01]  /*ecb70*/  ISETP.LT.AND P0, PT, R3, UR4, !P6 ;  /* 0x0000000403007c0c */ /* 0x004fe2000f701270 */
[----:B------:R-:W-:Y:S01]  /*ecb80*/  ULDC UR4, c[0x0][0x22c] ;  /* 0x00008b0000047ab9 */ /* 0x000fe20000000800 */
[----:B------:R-:W-:Y:S01]  /*ecb90*/  LOP3.LUT R4, R4, 0xffefffff, RZ, 0xc0, !PT ;  /* 0xffefffff04047812 */ /* 0x000fe200078ec0ff */
[----:B------:R-:W2:Y:S03]  /*ecba0*/  LDL.LU R3, [R1+0x5cc] ;  /* 0x0005cc0001037983 */ /* 0x000ea60000300800 */
[----:B------:R-:W-:-:S04]  /*ecbb0*/  @P1 LOP3.LUT R4, R4, 0x100000, RZ, 0xfc, !PT ;  /* 0x0010000004041812 */ /* 0x000fc800078efcff */
[----:B------:R-:W-:-:S04]  /*ecbc0*/  LOP3.LUT R4, R4, 0xfff7ffff, RZ, 0xc0, !PT ;  /* 0xfff7ffff04047812 */ /* 0x000fc800078ec0ff */
[----:B------:R-:W-:Y:S02]  /*ecbd0*/  @P0 LOP3.LUT R4, R4, 0x80000, RZ, 0xfc, !PT ;  /* 0x0008000004040812 */ /* 0x000fe400078efcff */
[----:B----4-:R-:W-:Y:S01]  /*ecbe0*/  ISETP.LT.AND P0, PT, R0, UR61, !P6 ;  /* 0x0000003d00007c0c */ /* 0x010fe2000f701270 */
[----:B------:R-:W-:Y:S01]  /*ecbf0*/  ULDC UR61, c[0x0][0x22c] ;  /* 0x00008b00003d7ab9 */ /* 0x000fe20000000800 */
[----:B------:R-:W4:Y:S01]  /*ecc00*/  LDL.LU R0, [R1+0x5d0] ;  /* 0x0005d00001007983 */ /* 0x000f220000300800 */
[----:B------:R-:W-:Y:S01]  /*ecc10*/  ISETP.LT.AND P2, PT, R24, UR32, !P6 ;  /* 0x0000002018007c0c */ /* 0x000fe2000f741270 */
[----:B------:R-:W-:Y:S02]  /*ecc20*/  ULDC UR32, c[0x0][0x22c] ;  /* 0x00008b0000207ab9 */ /* 0x000fe40000000800 */
[----:B------:R-:W4:Y:S01]  /*ecc30*/  LDL.LU R24, [R1+0x5d4] ;  /* 0x0005d40001187983 */ /* 0x000f220000300800 */
[----:B------:R-:W-:Y:S02]  /*ecc40*/  LOP3.LUT R4, R4, 0xfffbffff, RZ, 0xc0, !PT ;  /* 0xfffbffff04047812 */ /* 0x000fe400078ec0ff */
        /* <DEDUP_REMOVED lines=8> */
[----:B------:R-:W4:Y:S01]  /*eccd0*/  LDL.LU R2, [R1+0x5dc] ;  /* 0x0005dc0001027983 */ /* 0x000f220000300800 */
[----:B------:R-:W-:-:S04]  /*ecce0*/  LOP3.LUT R4, R4, 0xfffeffff, RZ, 0xc0, !PT ;  /* 0xfffeffff04047812 */ /* 0x000fc800078ec0ff */
        /* <DEDUP_REMOVED lines=13> */
[----:B------:R-:W-:Y:S02]  /*ecdc0*/  @P0 LOP3.LUT R4, R4, 0x4000, RZ, 0xfc, !PT ;  /* 0x0000400004040812 */ /* 0x000fe400078efcff */
[----:B--2---:R-:W-:Y:S01]  /*ecdd0*/  ISETP.LT.AND P0, PT, R3, UR4, !P6 ;  /* 0x0000000403007c0c */ /* 0x004fe2000f701270 */
[----:B------:R-:W-:Y:S01]  /*ecde0*/  ULDC UR4, c[0x0][0x22c] ;  /* 0x00008b0000047ab9 */ /* 0x000fe20000000800 */
[----:B------:R-:W2:Y:S01]  /*ecdf0*/  LDL.LU R3, [R1+0x5ec] ;  /* 0x0005ec0001037983 */ /* 0x000ea20000300800 */
[----:B------:R-:W-:-:S04]  /*ece00*/  LOP3.LUT R4, R4, 0xffffdfff, RZ, 0xc0, !PT ;  /* 0xffffdfff04047812 */ /* 0x000fc800078ec0ff */
[----:B------:R-:W-:Y:S02]  /*ece10*/  @P2 LOP3.LUT R4, R4, 0x2000, RZ, 0xfc, !PT ;  /* 0x0000200004042812 */ /* 0x000fe400078efcff */
[----:B----4-:R-:W-:Y:S01]  /*ece20*/  ISETP.LT.AND P2, PT, R24, UR32, !P6 ;  /* 0x0000002018007c0c */ /* 0x010fe2000f741270 */
[----:B------:R-:W-:Y:S01]  /*ece30*/  ULDC UR32, c[0x0][0x22c] ;  /* 0x00008b0000207ab9 */ /* 0x000fe20000000800 */
[----:B------:R-:W4:Y:S01]  /*ece40*/  LDL.LU R24, [R1+0x5f0] ;  /* 0x0005f00001187983 */ /* 0x000f220000300800 */
[----:B------:R-:W-:-:S04]  /*ece50*/  LOP3.LUT R4, R4, 0xffffefff, RZ, 0xc0, !PT ;  /* 0xffffefff04047812 */ /* 0x000fc800078ec0ff */
[----:B------:R-:W-:-:S04]  /*ece60*/  @P1 LOP3.LUT R4, R4, 0x1000, RZ, 0xfc, !PT ;  /* 0x0000100004041812 */ /* 0x000fc800078efcff */
[----:B------:R-:W-:-:S04]  /*ece70*/  LOP3.LUT R4, R4, 0xfffff7ff, RZ, 0xc0, !PT ;  /* 0xfffff7ff04047812 */ /* 0x000fc800078ec0ff */
[----:B------:R-:W-:Y:S02]  /*ece80*/  @P0 LOP3.LUT R4, R4, 0x800, RZ, 0xfc, !PT ;  /* 0x0000080004040812 */ /* 0x000fe400078efcff */
[----:B------:R-:W-:Y:S01]  /*ece90*/  ISETP.LT.AND P0, PT, R0, UR61, !P6 ;  /* 0x0000003d00007c0c */ /* 0x000fe2000f701270 */
[----:B------:R-:W-:Y:S01]  /*ecea0*/  ULDC UR61, c[0x0][0x22c] ;  /* 0x00008b00003d7ab9 */ /* 0x000fe20000000800 */
[----:B------:R-:W-:Y:S02]  /*eceb0*/  LOP3.LUT R4, R4, 0xfffffbff, RZ, 0xc0, !PT ;  /* 0xfffffbff04047812 */ /* 0x000fe400078ec0ff */
[----:B------:R-:W-:Y:S01]  /*ecec0*/  ISETP.LT.AND P1, PT, R8, UR33, !P6 ;  /* 0x0000002108007c0c */ /* 0x000fe2000f721270 */
[----:B------:R-:W-:Y:S01]  /*eced0*/  ULDC UR33, c[0x0][0x22c] ;  /* 0x00008b0000217ab9 */ /* 0x000fe20000000800 */
[----:B------:R-:W4:Y:S07]  /*ecee0*/  LDL.LU R8, [R1+0x5f4] ;  /* 0x0005f40001087983 */ /* 0x000f2e0000300800 */
        /* <DEDUP_REMOVED lines=10> */
[----:B------:R-:W-:Y:S01]  /*ecf90*/  LOP3.LUT R4, R4, 0xffffffbf, RZ, 0xc0, !PT ;  /* 0xffffffbf04047812 */ /* 0x000fe200078ec0ff */
[----:B------:R-:W-:Y:S01]  /*ecfa0*/  VIADD R5, R18, 0x78 ;  /* 0x0000007812057836 */ /* 0x000fe20000000000 */
        /* <DEDUP_REMOVED lines=21> */
[----:B------:R-:W-:-:S11]  /*ed100*/  LOP3.LUT R4, R4, 0xfffffffb, RZ, 0xc0, !PT ;  /* 0xfffffffb04047812 */ /* 0x000fd600078ec0ff */
[----:B------:R-:W-:Y:S02]  /*ed110*/  @P0 LOP3.LUT R4, R4, 0x4, RZ, 0xfc, !PT ;  /* 0x0000000404040812 */ /* 0x000fe400078efcff */
[----:B------:R-:W-:Y:S01]  /*ed120*/  ISETP.LT.AND P0, PT, R5, UR4, !P6 ;  /* 0x0000000405007c0c */ /* 0x000fe2000f701270 */
[----:B------:R-:W-:Y:S01]  /*ed130*/  ULDC UR4, c[0x0][0x22c] ;  /* 0x00008b0000047ab9 */ /* 0x000fe20000000800 */
[----:B------:R-:W4:Y:S04]  /*ed140*/  LDL.LU R5, [R1+0x408c] ;  /* 0x00408c0001057983 */ /* 0x000f280000300800 */
[----:B------:R-:W2:Y:S04]  /*ed150*/  LDL.LU R0, [R1+0x610] ;  /* 0x0006100001007983 */ /* 0x000ea80000300800 */
[----:B------:R-:W2:Y:S01]  /*ed160*/  LDL.LU R24, [R1+0x614] ;  /* 0x0006140001187983 */ /* 0x000ea20000300800 */
[----:B------:R-:W-:Y:S01]  /*ed170*/  ISETP.LT.AND P2, PT, R8, UR32, !P6 ;  /* 0x0000002008007c0c */ /* 0x000fe2000f741270 */
[----:B------:R-:W-:-:S02]  /*ed180*/  ULDC UR32, c[0x0][0x22c] ;  /* 0x00008b0000207ab9 */ /* 0x000fc40000000800 */
[----:B------:R-:W2:Y:S01]  /*ed190*/  LDL.LU R8, [R1+0x618] ;  /* 0x0006180001087983 */ /* 0x000ea20000300800 */
[----:B------:R-:W-:Y:S01]  /*ed1a0*/  ISETP.LT.AND P1, PT, R2, UR33, !P6 ;  /* 0x0000002102007c0c */ /* 0x000fe2000f721270 */
[----:B------:R-:W-:Y:S02]  /*ed1b0*/  ULDC UR33, c[0x0][0x22c] ;  /* 0x00008b0000217ab9 */ /* 0x000fe40000000800 */
[----:B------:R-:W2:Y:S01]  /*ed1c0*/  LDL.LU R2, [R1+0x61c] ;  /* 0x00061c0001027983 */ /* 0x000ea20000300800 */
[----:B------:R-:W-:-:S05]  /*ed1d0*/  LOP3.LUT R4, R4, 0xfffffffd, RZ, 0xc0, !PT ;  /* 0xfffffffd04047812 */ /* 0x000fca00078ec0ff */
[----:B------:R-:W-:-:S04]  /*ed1e0*/  @P2 LOP3.LUT R4, R4, 0x2, RZ, 0xfc, !PT ;  /* 0x0000000204042812 */ /* 0x000fc800078efcff */
[----:B------:R-:W-:-:S04]  /*ed1f0*/  LOP3.LUT R4, R4, 0xfffffffe, RZ, 0xc0, !PT ;  /* 0xfffffffe04047812 */ /* 0x000fc800078ec0ff */
[----:B------:R-:W-:Y:S02]  /*ed200*/  @P1 LOP3.LUT R4, R4, 0x1, RZ, 0xfc, !PT ;  /* 0x0000000104041812 */ /* 0x000fe400078efcff */
[----:B---3--:R-:W-:Y:S01]  /*ed210*/  ISETP.LT.AND P2, PT, R25, UR32, !P6 ;  /* 0x0000002019007c0c */ /* 0x008fe2000f741270 */
[----:B------:R-:W-:Y:S01]  /*ed220*/  ULDC UR32, c[0x0][0x22c] ;  /* 0x00008b0000207ab9 */ /* 0x000fe20000000800 */
[----:B------:R-:W-:Y:S01]  /*ed230*/  ISETP.LT.AND P1, PT, R26, UR33, !P6 ;  /* 0x000000211a007c0c */ /* 0x000fe2000f721270 */
[----:B------:R-:W-:Y:S01]  /*ed240*/  ULDC UR33, c[0x0][0x22c] ;  /* 0x00008b0000217ab9 */ /* 0x000fe20000000800 */
[----:B----4-:R-:W-:-:S04]  /*ed250*/  LOP3.LUT R5, R5, 0x7fffffff, RZ, 0xc0, !PT ;  /* 0x7fffffff05057812 */ /* 0x010fc800078ec0ff */
[----:B------:R-:W-:Y:S02]  /*ed260*/  @P0 LOP3.LUT R5, R5, 0x80000000, RZ, 0xfc, !PT ;  /* 0x8000000005050812 */ /* 0x000fe400078efcff */
[----:B------:R-:W-:Y:S01]  /*ed270*/  ISETP.LT.AND P0, PT, R23, UR61, !P6 ;  /* 0x0000003d17007c0c */ /* 0x000fe2000f701270 */
[----:B------:R-:W-:Y:S01]  /*ed280*/  ULDC UR61, c[0x0][0x22c] ;  /* 0x00008b00003d7ab9 */ /* 0x000fe20000000800 */
[----:B------:R-:W3:Y:S01]  /*ed290*/  LDL.LU R23, [R1+0x620] ;  /* 0x0006200001177983 */ /* 0x000ee20000300800 */
[----:B------:R-:W-:-:S03]  /*ed2a0*/  LOP3.LUT R5, R5, 0xbfffffff, RZ, 0xc0, !PT ;  /* 0xbfffffff05057812 */ /* 0x000fc600078ec0ff */
[----:B------:R-:W4:Y:S04]  /*ed2b0*/  LDL.LU R25, [R1+0x624] ;  /* 0x0006240001197983 */ /* 0x000f280000300800 */
[----:B------:R-:W4:Y:S03]  /*ed2c0*/  LDL.LU R26, [R1+0x628] ;  /* 0x00062800011a7983 */ /* 0x000f260000300800 */
        /* <DEDUP_REMOVED lines=9> */
[----:B------:R-:W-:Y:S01]  /*ed360*/  ISETP.LT.AND P2, PT, R24, UR32, !P6 ;  /* 0x0000002018007c0c */ /* 0x000fe2000f741270 */
[----:B------:R-:W-:Y:S01]  /*ed370*/  ULDC UR32, c[0x0][0x22c] ;  /* 0x00008b0000207ab9 */ /* 0x000fe20000000800 */
[----:B------:R-:W-:Y:S02]  /*ed380*/  @P0 LOP3.LUT R5, R5, 0x8000000, RZ, 0xfc, !PT ;  /* 0x0800000005050812 */ /* 0x000fe400078efcff */
[----:B------:R-:W-:Y:S01]  /*ed390*/  ISETP.LT.AND P0, PT, R0, UR61, !P6 ;  /* 0x0000003d00007c0c */ /* 0x000fe2000f701270 */
[----:B------:R-:W-:Y:S01]  /*ed3a0*/  ULDC UR61, c[0x0][0x22c] ;  /* 0x00008b00003d7ab9 */ /* 0x000fe20000000800 */
[----:B------:R-:W2:Y:S04]  /*ed3b0*/  LDL.LU R0, [R1+0x630] ;  /* 0x0006300001007983 */ /* 0x000ea80000300800 */
[----:B------:R-:W2:Y:S01]  /*ed3c0*/  LDL.LU R24, [R1+0x634] ;  /* 0x0006340001187983 */ /* 0x000ea20000300800 */
[----:B------:R-:W-:-:S02]  /*ed3d0*/  LOP3.LUT R5, R5, 0xfbffffff, RZ, 0xc0, !PT ;  /* 0xfbffffff05057812 */ /* 0x000fc400078ec0ff */
[----:B------:R-:W-:Y:S01]  /*ed3e0*/  ISETP.LT.AND P1, PT, R8, UR33, !P6 ;  /* 0x0000002108007c0c */ /* 0x000fe2000f721270 */
[----:B------:R-:W-:Y:S01]  /*ed3f0*/  ULDC UR33, c[0x0][0x22c] ;  /* 0x00008b0000217ab9 */ /* 0x000fe20000000800 */
[----:B------:R-:W2:Y:S02]  /*ed400*/  LDL.LU R8, [R1+0x638] ;  /* 0x0006380001087983 */ /* 0x000ea40000300800 */
[----:B------:R-:W-:-:S04]  /*ed410*/  @P0 LOP3.LUT R5, R5, 0x4000000, RZ, 0xfc, !PT ;  /* 0x0400000005050812 */ /* 0x000fc800078efcff */
[----:B------:R-:W-:-:S04]  /*ed420*/  LOP3.LUT R5, R5, 0xfdffffff, RZ, 0xc0, !PT ;  /* 0xfdffffff05057812 */ /* 0x000fc800078ec0ff */
[----:B------:R-:W-:Y:S02]  /*ed430*/  @P2 LOP3.LUT R5, R5, 0x2000000, RZ, 0xfc, !PT ;  /* 0x0200000005052812 */ /* 0x000fe400078efcff */
[----:B------:R-:W-:Y:S01]  /*ed440*/  ISETP.LT.AND P0, PT, R2, UR4, !P6 ;  /* 0x0000000402007c0c */ /* 0x000fe2000f701270 */
[----:B------:R-:W-:Y:S01]  /*ed450*/  ULDC UR4, c[0x0][0x22c] ;  /* 0x00008b0000047ab9 */ /* 0x000fe20000000800 */
[----:B------:R-:W-:Y:S01]  /*ed460*/  LOP3.LUT R5, R5, 0xfeffffff, RZ, 0xc0, !PT ;  /* 0xfeffffff05057812 */ /* 0x000fe200078ec0ff */
[----:B------:R-:W2:Y:S03]  /*ed470*/  LDL.LU R2, [R1+0x63c] ;  /* 0x00063c0001027983 */ /* 0x000ea60000300800 */
[----:B------:R-:W-:-:S04]  /*ed480*/  @P1 LOP3.LUT R5, R5, 0x1000000, RZ, 0xfc, !PT ;  /* 0x0100000005051812 */ /* 0x000fc800078efcff */
[----:B------:R-:W-:-:S04]  /*ed490*/  LOP3.LUT R5, R5, 0xff7fffff, RZ, 0xc0, !PT ;  /* 0xff7fffff05057812 */ /* 0x000fc800078ec0ff */
[----:B------:R-:W-:-:S04]  /*ed4a0*/  @P0 LOP3.LUT R5, R5, 0x800000, RZ, 0xfc, !PT ;  /* 0x0080000005050812 */ /* 0x000fc800078efcff */
[----:B------:R-:W-:Y:S02]  /*ed4b0*/  LOP3.LUT R5, R5, 0xffbfffff, RZ, 0xc0, !PT ;  /* 0xffbfffff05057812 */ /* 0x000fe400078ec0ff */
[----:B---3--:R-:W-:Y:S01]  /*ed4c0*/  ISETP.LT.AND P0, PT, R23, UR61, !P6 ;  /* 0x0000003d17007c0c */ /* 0x008fe2000f701270 */
[----:B------:R-:W-:Y:S01]  /*ed4d0*/  ULDC UR61, c[0x0][0x22c] ;  /* 0x00008b00003d7ab9 */ /* 0x000fe20000000800 */
[----:B------:R-:W3:Y:S01]  /*ed4e0*/  LDL.LU R23, [R1+0x640] ;  /* 0x0006400001177983 */ /* 0x000ee20000300800 */
[----:B----4-:R-:W-:Y:S01]  /*ed4f0*/  ISETP.LT.AND P2, PT, R25, UR32, !P6 ;  /* 0x0000002019007c0c */ /* 0x010fe2000f741270 */
[----:B------:R-:W-:Y:S02]  /*ed500*/  ULDC UR32, c[0x0][0x22c] ;  /* 0x00008b0000207ab9 */ /* 0x000fe40000000800 */
[----:B------:R-:W4:Y:S01]  /*ed510*/  LDL.LU R25, [R1+0x644] ;  /* 0x0006440001197983 */ /* 0x000f220000300800 */
[----:B------:R-:W-:Y:S01]  /*ed520*/  ISETP.LT.AND P1, PT, R26, UR33, !P6 ;  /* 0x000000211a007c0c */ /* 0x000fe2000f721270 */
[----:B------:R-:W-:-:S02]  /*ed530*/  ULDC UR33, c[0x0][0x22c] ;  /* 0x00008b0000217ab9 */ /* 0x000fc40000000800 */
[----:B------:R-:W4:Y:S03]  /*ed540*/  LDL.LU R26, [R1+0x648] ;  /* 0x00064800011a7983 */ /* 0x000f260000300800 */
        /* <DEDUP_REMOVED lines=10> */
[----:B------:R-:W-:Y:S01]  /*ed5f0*/  ISETP.LT.AND P0, PT, R0, UR61, !P6 ;  /* 0x0000003d00007c0c */ /* 0x000fe2000f701270 */
[----:B------:R-:W-:Y:S01]  /*ed600*/  ULDC UR61, c[0x0][0x22c] ;  /* 0x00008b00003d7ab9 */ /* 0x000fe20000000800 */
[----:B------:R-:W2:Y:S01]  /*ed610*/  LDL.LU R0, [R1+0x650] ;  /* 0x0006500001007983 */ /* 0x000ea20000300800 */
[----:B------:R-:W-:Y:S01]  /*ed620*/  ISETP.LT.AND P2, PT, R24, UR32, !P6 ;  /* 0x0000002018007c0c */ /* 0x000fe2000f741270 */
[----:B------:R-:W-:Y:S02]  /*ed630*/  ULDC UR32, c[0x0][0x22c] ;  /* 0x00008b0000207ab9 */ /* 0x000fe40000000800 */
[----:B------:R-:W2:Y:S01]  /*ed640*/  LDL.LU R24, [R1+0x654] ;  /* 0x0006540001187983 */ /* 0x000ea20000300800 */
[----:B------:R-:W-:Y:S02]  /*ed650*/  LOP3.LUT R5, R5, 0xfffbffff, RZ, 0xc0, !PT ;  /* 0xfffbffff05057812 */ /* 0x000fe400078ec0ff */
        /* <DEDUP_REMOVED lines=8> */
[----:B------:R-:W2:Y:S01]  /*ed6e0*/  LDL.LU R2, [R1+0x65c] ;  /* 0x00065c0001027983 */ /* 0x000ea20000300800 */
        /* <DEDUP_REMOVED lines=14> */
[----:B------:R-:W-:Y:S02]  /*ed7d0*/  @P0 LOP3.LUT R5, R5, 0x4000, RZ, 0xfc, !PT ;  /* 0x0000400005050812 */ /* 0x000fe400078efcff */
[----:B--2---:R-:W-:Y:S01]  /*ed7e0*/  ISETP.LT.AND P0, PT, R3, UR4, !P6 ;  /* 0x0000000403007c0c */ /* 0x004fe2000f701270 */
[----:B------:R-:W-:Y:S01]  /*ed7f0*/  ULDC UR4, c[0x0][0x22c] ;  /* 0x00008b0000047ab9 */ /* 0x000fe20000000800 */
[----:B------:R-:W2:Y:S01]  /*ed800*/  LDL.LU R3, [R1+0x66c] ;  /* 0x00066c0001037983 */ /* 0x000ea20000300800 */
        /* <DEDUP_REMOVED lines=14> */
[----:B------:R-:W2:Y:S07]  /*ed8f0*/  LDL.LU R8, [R1+0x674] ;  /* 0x0006740001087983 */ /* 0x000eae0000300800 */
        /* <DEDUP_REMOVED lines=33> */
[----:B------:R-:W-:-:S11]  /*edb10*/  LOP3.LUT R5, R5, 0xfffffffb, RZ, 0xc0, !PT ;  /* 0xfffffffb05057812 */ /* 0x000fd600078ec0ff */
[----:B------:R-:W-:Y:S02]  /*edb20*/  @P0 LOP3.LUT R5, R5, 0x4, RZ, 0xfc, !PT ;  /* 0x0000000405050812 */ /* 0x000fe400078efcff */
[----:B------:R-:W-:Y:S01]  /*edb30*/  ISETP.LT.AND P0, PT, R6, UR4, !P6 ;  /* 0x0000000406007c0c */ /* 0x000fe2000f701270 */
[----:B------:R-:W-:Y:S01]  /*edb40*/  ULDC UR4, c[0x0][0x22c] ;  /* 0x00008b0000047ab9 */ /* 0x000fe20000000800 */
[----:B------:R-:W2:Y:S04]  /*edb50*/  LDL.LU R6, [R1+0x4088] ;  /* 0x0040880001067983 */ /* 0x000ea80000300800 */
        /* <DEDUP_REMOVED lines=12> */
[----:B----4-:R-:W-:Y:S01]  /*edc20*/  ISETP.LT.AND P2, PT, R25, UR32, !P6 ;  /* 0x0000002019007c0c */ /* 0x010fe2000f741270 */
[----:B------:R-:W-:Y:S01]  /*edc30*/  ULDC UR32, c[0x0][0x22c] ;  /* 0x00008b0000207ab9 */ /* 0x000fe20000000800 */
[----:B---3--:R-:W-:Y:S01]  /*edc40*/  ISETP.LT.AND P1, PT, R26, UR33, !P6 ;  /* 0x000000211a007c0c */ /* 0x008fe2000f721270 */
[----:B------:R-:W-:Y:S01]  /*edc50*/  ULDC UR33, c[0x0][0x22c] ;  /* 0x00008b0000217ab9 */ /* 0x000fe20000000800 */
[----:B--2---:R-:W-:-:S04]  /*edc60*/  LOP3.LUT R6, R6, 0x7fffffff, RZ, 0xc0, !PT ;  /* 0x7fffffff06067812 */ /* 0x004fc800078ec0ff */
[----:B------:R-:W-:Y:S02]  /*edc70*/  @P0 LOP3.LUT R6, R6, 0x80000000, RZ, 0xfc, !PT ;  /* 0x8000000006060812 */ /* 0x000fe400078efcff */
[----:B------:R-:W-:Y:S01]  /*edc80*/  ISETP.LT.AND P0, PT, R23, UR61, !P6 ;  /* 0x0000003d17007c0c */ /* 0x000fe2000f701270 */
[----:B------:R-:W-:Y:S01]  /*edc90*/  ULDC UR61, c[0x0][0x22c] ;  /* 0x00008b00003d7ab9 */ /* 0x000fe20000000800 */
[----:B------:R-:W2:Y:S01]  /*edca0*/  LDL.LU R23, [R1+0x6a0] ;  /* 0x0006a00001177983 */ /* 0x000ea20000300800 */
[----:B------:R-:W-:-:S03]  /*edcb0*/  LOP3.LUT R6, R6, 0xbfffffff, RZ, 0xc0, !PT ;  /* 0xbfffffff06067812 */ /* 0x000fc600078ec0ff */
[----:B------:R-:W3:Y:S04]  /*edcc0*/  LDL.LU R25, [R1+0x6a4] ;  /* 0x0006a40001197983 */ /* 0x000ee80000300800 */
[----:B------:R-:W4:Y:S03]  /*edcd0*/  LDL.LU R26, [R1+0x6a8] ;  /* 0x0006a800011a7983 */ /* 0x000f260000300800 */
        /* <DEDUP_REMOVED lines=31> */
[----:B--2---:R-:W-:Y:S01]  /*eded0*/  ISETP.LT.AND P0, PT, R23, UR61, !P6 ;  /* 0x0000003d17007c0c */ /* 0x004fe2000f701270 */
[----:B------:R-:W-:Y:S01]  /*edee0*/  ULDC UR61, c[0x0][0x22c] ;  /* 0x00008b00003d7ab9 */ /* 0x000fe20000000800 */
[----:B------:R-:W2:Y:S01]  /*edef0*/  LDL.LU R23, [R1+0x6c0] ;  /* 0x0006c00001177983 */ /* 0x000ea20000300800 */
[----:B---3--:R-:W-:Y:S01]  /*edf00*/  ISETP.LT.AND P2, PT, R25, UR32, !P6 ;  /* 0x0000002019007c0c */ /* 0x008fe2000f741270 */
[----:B------:R-:W-:Y:S02]  /*edf10*/  ULDC UR32, c[0x0][0x22c] ;  /* 0x00008b0000207ab9 */ /* 0x000fe40000000800 */
[----:B------:R-:W3:Y:S01]  /*edf20*/  LDL.LU R25, [R1+0x6c4] ;  /* 0x0006c40001197983 */ /* 0x000ee20000300800 */
[----:B----4-:R-:W-:Y:S01]  /*edf30*/  ISETP.LT.AND P1, PT, R26, UR33, !P6 ;  /* 0x000000211a007c0c */ /* 0x010fe2000f721270 */
[----:B------:R-:W-:-:S02]  /*edf40*/  ULDC UR33, c[0x0][0x22c] ;  /* 0x00008b0000217ab9 */ /* 0x000fc40000000800 */
[----:B------:R-:W4:Y:S03]  /*edf50*/  LDL.LU R26, [R1+0x6c8] ;  /* 0x0006c800011a7983 */ /* 0x000f260000300800 */
        /* <DEDUP_REMOVED lines=9> */
[----:B------:R-:W-:Y:S02]  /*edff0*/  @P0 LOP3.LUT R6, R6, 0x80000, RZ, 0xfc, !PT ;  /* 0x0008000006060812 */ /* 0x000fe400078efcff */
[----:B------:R-:W-:Y:S01]  /*ee000*/  ISETP.LT.AND P0, PT, R0, UR61, !P6 ;  /* 0x0000003d00007c0c */ /* 0x000fe2000f701270 */
        /* <DEDUP_REMOVED lines=29> */
[----:B------:R-:W-:Y:S02]  /*ee1e0*/  @P0 LOP3.LUT R6, R6, 0x4000, RZ, 0xfc, !PT ;  /* 0x0000400006060812 */ /* 0x000fe400078efcff */
[----:B------:R-:W-:Y:S01]  /*ee1f0*/  ISETP.LT.AND P0, PT, R3, UR4, !P6 ;  /* 0x0000000403007c0c */ /* 0x000fe2000f701270 */
[----:B------:R-:W-:Y:S01]  /*ee200*/  ULDC UR4, c[0x0][0x22c] ;  /* 0x00008b0000047ab9 */ /* 0x000fe20000000800 */
[----:B------:R-:W4:Y:S01]  /*ee210*/  LDL.LU R3, [R1+0x6ec] ;  /* 0x0006ec0001037983 */ /* 0x000f220000300800 */
        /* <DEDUP_REMOVED lines=22> */
[----:B------:R-:W-:Y:S01]  /*ee380*/  @P1 LOP3.LUT R6, R6, 0x100, RZ, 0xfc, !PT ;  /* 0x0000010006061812 */ /* 0x000fe200078efcff */
[----:B------:R-:W-:Y:S01]  /*ee390*/  VIADD R7, R18, 0x38 ;  /* 0x0000003812077836 */ /* 0x000fe20000000000 */
[----:B------:R-:W4:Y:S02]  /*ee3a0*/  LDL.LU R0, [R1+0x700] ;  /* 0x0007000001007983 */ /* 0x000f240000300800 */
[----:B------:R-:W-:-:S04]  /*ee3b0*/  LOP3.LUT R6, R6, 0xffffff7f, RZ, 0xc0, !PT ;  /* 0xffffff7f06067812 */ /* 0x000fc800078ec0ff */
[----:B------:R-:W-:-:S04]  /*ee3c0*/  @P0 LOP3.LUT R6, R6, 0x80, RZ, 0xfc, !PT ;  /* 0x0000008006060812 */ /* 0x000fc800078efcff */
[----:B------:R-:W-:Y:S02]  /*ee3d0*/  LOP3.LUT R6, R6, 0xffffffbf, RZ, 0xc0, !PT ;  /* 0xffffffbf06067812 */ /* 0x000fe400078ec0ff */
[----:B--2---:R-:W-:Y:S01]  /*ee3e0*/  ISETP.LT.AND P0, PT, R23, UR61, !P6 ;  /* 0x0000003d17007c0c */ /* 0x004fe2000f701270 */
[----:B------:R-:W-:Y:S01]  /*ee3f0*/  ULDC UR61, c[0x0][0x22c] ;  /* 0x00008b00003d7ab9 */ /* 0x000fe20000000800 */
[----:B---3--:R-:W-:Y:S01]  /*ee400*/  ISETP.LT.AND P2, PT, R25, UR32, !P6 ;  /* 0x0000002019007c0c */ /* 0x008fe2000f741270 */
[----:B------:R-:W-:Y:S01]  /*ee410*/  ULDC UR32, c[0x0][0x22c] ;  /* 0x00008b0000207ab9 */ /* 0x000fe20000000800 */
[----:B------:R-:W2:Y:S01]  /*ee420*/  LDL.LU R25, [R1+0x704] ;  /* 0x0007040001197983 */ /* 0x000ea20000300800 */
[----:B----4-:R-:W-:Y:S01]  /*ee430*/  ISETP.LT.AND P1, PT, R26, UR33, !P6 ;  /* 0x000000211a007c0c */ /* 0x010fe2000f721270 */
[----:B------:R-:W-:Y:S02]  /*ee440*/  ULDC UR33, c[0x0][0x22c] ;  /* 0x00008b0000217ab9 */ /* 0x000fe40000000800 */
[----:B------:R-:W3:Y:S05]  /*ee450*/  LDL.LU R26, [R1+0x708] ;  /* 0x00070800011a7983 */ /* 0x000eea0000300800 */
        /* <DEDUP_REMOVED lines=16> */
[----:B------:R-:W4:Y:S04]  /*ee560*/  LDL.LU R7, [R1+0x4084] ;  /* 0x0040840001077983 */ /* 0x000f280000300800 */
[----:B------:R-:W4:Y:S04]  /*ee570*/  LDL.LU R23, [R1+0x710] ;  /* 0x0007100001177983 */ /* 0x000f280000300800 */
[----:B------:R-:W4:Y:S01]  /*ee580*/  LDL.LU R24, [R1+0x714] ;  /* 0x0007140001187983 */ /* 0x000f220000300800 */
[----:B------:R-:W-:Y:S01]  /*ee590*/  ISETP.LT.AND P2, PT, R8, UR32, !P6 ;  /* 0x0000002008007c0c */ /* 0x000fe2000f741270 */
[----:B------:R-:W-:-:S02]  /*ee5a0*/  ULDC UR32, c[0x0][0x22c] ;  /* 0x00008b0000207ab9 */ /* 0x000fc40000000800 */
[----:B------:R-:W4:Y:S01]  /*ee5b0*/  LDL.LU R8, [R1+0x718] ;  /* 0x0007180001087983 */ /* 0x000f220000300800 */
[----:B------:R-:W-:Y:S01]  /*ee5c0*/  ISETP.LT.AND P1, PT, R2, UR33, !P6 ;  /* 0x0000002102007c0c */ /* 0x000fe2000f721270 */
[----:B------:R-:W-:Y:S02]  /*ee5d0*/  ULDC UR33, c[0x0][0x22c] ;  /* 0x00008b0000217ab9 */ /* 0x000fe40000000800 */
[----:B------:R-:W4:Y:S01]  /*ee5e0*/  LDL.LU R2, [R1+0x71c] ;  /* 0x00071c0001027983 */ /* 0x000f220000300800 */
[----:B------:R-:W-:-:S05]  /*ee5f0*/  LOP3.LUT R6, R6, 0xfffffffd, RZ, 0xc0, !PT ;  /* 0xfffffffd06067812 */ /* 0x000fca00078ec0ff */
[----:B------:R-:W-:-:S04]  /*ee600*/  @P2 LOP3.LUT R6, R6, 0x2, RZ, 0xfc, !PT ;  /* 0x0000000206062812 */ /* 0x000fc800078efcff */
[----:B------:R-:W-:-:S04]  /*ee610*/  LOP3.LUT R6, R6, 0xfffffffe, RZ, 0xc0, !PT ;  /* 0xfffffffe06067812 */ /* 0x000fc800078ec0ff */
[----:B------:R-:W-:Y:S02]  /*ee620*/  @P1 LOP3.LUT R6, R6, 0x1, RZ, 0xfc, !PT ;  /* 0x0000000106061812 */ /* 0x000fe400078efcff */
[----:B--2---:R-:W-:Y:S01]  /*ee630*/  ISETP.LT.AND P2, PT, R25, UR32, !P6 ;  /* 0x0000002019007c0c */ /* 0x004fe2000f741270 */
[----:B------:R-:W-:Y:S01]  /*ee640*/  ULDC UR32, c[0x0][0x22c] ;  /* 0x00008b0000207ab9 */ /* 0x000fe20000000800 */
[----:B---3--:R-:W-:Y:S01]  /*ee650*/  ISETP.LT.AND P1, PT, R26, UR33, !P6 ;  /* 0x000000211a007c0c */ /* 0x008fe2000f721270 */
[----:B------:R-:W-:Y:S01]  /*ee660*/  ULDC UR33, c[0x0][0x22c] ;  /* 0x00008b0000217ab9 */ /* 0x000fe20000000800 */
[----:B----4-:R-:W-:-:S04]  /*ee670*/  LOP3.LUT R7, R7, 0x7fffffff, RZ, 0xc0, !PT ;  /* 0x7fffffff07077812 */ /* 0x010fc800078ec0ff */
[----:B------:R-:W-:Y:S02]  /*ee680*/  @P0 LOP3.LUT R7, R7, 0x80000000, RZ, 0xfc, !PT ;  /* 0x8000000007070812 */ /* 0x000fe400078efcff */
[----:B------:R-:W-:Y:S01]  /*ee690*/  ISETP.LT.AND P0, PT, R0, UR61, !P6 ;  /* 0x0000003d00007c0c */ /* 0x000fe2000f701270 */
[----:B------:R-:W-:Y:S01]  /*ee6a0*/  ULDC UR61, c[0x0][0x22c] ;  /* 0x00008b00003d7ab9 */ /* 0x000fe20000000800 */
[----:B------:R-:W2:Y:S01]  /*ee6b0*/  LDL.LU R0, [R1+0x720] ;  /* 0x0007200001007983 */ /* 0x000ea20000300800 */
[----:B------:R-:W-:-:S03]  /*ee6c0*/  LOP3.LUT R7, R7, 0xbfffffff, RZ, 0xc0, !PT ;  /* 0xbfffffff07077812 */ /* 0x000fc600078ec0ff */
[----:B------:R-:W3:Y:S04]  /*ee6d0*/  LDL.LU R25, [R1+0x724] ;  /* 0x0007240001197983 */ /* 0x000ee80000300800 */
[----:B------:R-:W4:Y:S03]  /*ee6e0*/  LDL.LU R26, [R1+0x728] ;  /* 0x00072800011a7983 */ /* 0x000f260000300800 */
        /* <DEDUP_REMOVED lines=12> */
[----:B------:R-:W4:Y:S01]  /*ee7b0*/  LDL.LU R23, [R1+0x730] ;  /* 0x0007300001177983 */ /* 0x000f220000300800 */
[----:B------:R-:W-:Y:S01]  /*ee7c0*/  ISETP.LT.AND P2, PT, R24, UR32, !P6 ;  /* 0x0000002018007c0c */ /* 0x000fe2000f741270 */
[----:B------:R-:W-:Y:S01]  /*ee7d0*/  ULDC UR32, c[0x0][0x22c] ;  /* 0x00008b0000207ab9 */ /* 0x000fe20000000800 */
[----:B------:R-:W-:Y:S01]  /*ee7e0*/  LOP3.LUT R7, R7, 0xfbffffff, RZ, 0xc0, !PT ;  /* 0xfbffffff07077812 */ /* 0x000fe200078ec0ff */
[----:B------:R-:W4:Y:S01]  /*ee7f0*/  LDL.LU R24, [R1+0x734] ;  /* 0x0007340001187983 */ /* 0x000f220000300800 */
[----:B------:R-:W-:Y:S01]  /*ee800*/  ISETP.LT.AND P1, PT, R8, UR33, !P6 ;  /* 0x0000002108007c0c */ /* 0x000fe2000f721270 */
[----:B------:R-:W-:-:S02]  /*ee810*/  ULDC UR33, c[0x0][0x22c] ;  /* 0x00008b0000217ab9 */ /* 0x000fc40000000800 */
        /* <DEDUP_REMOVED lines=33> */
[----:B------:R-:W-:Y:S01]  /*eea30*/  LOP3.LUT R7, R7, 0xfffbffff, RZ, 0xc0, !PT ;  /* 0xfffbffff07077812 */ /* 0x000fe200078ec0ff */
[----:B------:R-:W4:Y:S01]  /*eea40*/  LDL.LU R23, [R1+0x750] ;  /* 0x0007500001177983 */ /* 0x000f220000300800 */
[----:B------:R-:W-:Y:S01]  /*eea50*/  ISETP.LT.AND P2, PT, R24, UR32, !P6 ;  /* 0x0000002018007c0c */ /* 0x000fe2000f741270 */
[----:B------:R-:W-:Y:S01]  /*eea60*/  ULDC UR32, c[0x0][0x22c] ;  /* 0x00008b0000207ab9 */ /* 0x000fe20000000800 */
[----:B------:R-:W-:Y:S01]  /*eea70*/  ISETP.LT.AND P1, PT, R8, UR33, !P6 ;  /* 0x0000002108007c0c */ /* 0x000fe2000f721270 */
[----:B------:R-:W-:Y:S01]  /*eea80*/  ULDC UR33, c[0x0][0x22c] ;  /* 0x00008b0000217ab9 */ /* 0x000fe20000000800 */
[----:B------:R-:W4:Y:S05]  /*eea90*/  LDL.LU R8, [R1+0x754] ;  /* 0x0007540001087983 */ /* 0x000f2a0000300800 */
        /* <DEDUP_REMOVED lines=8> */
[----:B------:R-:W4:Y:S03]  /*eeb20*/  LDL.LU R24, [R1+0x75c] ;  /* 0x00075c0001187983 */ /* 0x000f260000300800 */
        /* <DEDUP_REMOVED lines=11> */
[----:B------:R-:W-:-:S02]  /*eebe0*/  @P0 LOP3.LUT R7, R7, 0x4000, RZ, 0xfc, !PT ;  /* 0x0000400007070812 */ /* 0x000fc400078efcff */
[----:B------:R-:W-:Y:S01]  /*eebf0*/  ISETP.LT.AND P0, PT, R3, UR4, !P6 ;  /* 0x0000000403007c0c */ /* 0x000fe2000f701270 */
[----:B------:R-:W-:Y:S01]  /*eec00*/  ULDC UR4, c[0x0][0x22c] ;  /* 0x00008b0000047ab9 */ /* 0x000fe20000000800 */
[----:B------:R-:W4:Y:S01]  /*eec10*/  LDL.LU R3, [R1+0x768] ;  /* 0x0007680001037983 */ /* 0x000f220000300800 */
[----:B------:R-:W-:-:S03]  /*eec20*/  LOP3.LUT R7, R7, 0xffffdfff, RZ, 0xc0, !PT ;  /* 0xffffdfff07077812 */ /* 0x000fc600078ec0ff */
[----:B------:R-:W4:Y:S01]  /*eec30*/  LDL.LU R0, [R1+0x76c] ;  /* 0x00076c0001007983 */ /* 0x000f220000300800 */
        /* <DEDUP_REMOVED lines=10> */
[----:B------:R-:W-:Y:S02]  /*eece0*/  ULDC UR32, c[0x0][0x22c] ;  /* 0x00008b0000207ab9 */ /* 0x000fe40000000800 */
[----:B------:R-:W4:Y:S06]  /*eecf0*/  LDL.LU R8, [R1+0x774] ;  /* 0x0007740001087983 */ /* 0x000f2c0000300800 */
[----:B------:R-:W-:-:S04]  /*eed00*/  @P0 LOP3.LUT R7, R7, 0x400, RZ, 0xfc, !PT ;  /* 0x0000040007070812 */ /* 0x000fc800078efcff */
[----:B------:R-:W-:Y:S02]  /*eed10*/  LOP3.LUT R7, R7, 0xfffffdff, RZ, 0xc0, !PT ;  /* 0xfffffdff07077812 */ /* 0x000fe400078ec0ff */
[----:B------:R-:W-:Y:S01]  /*eed20*/  ISETP.LT.AND P1, PT, R2, UR33, !P6 ;  /* 0x0000002102007c0c */ /* 0x000fe2000f721270 */
[----:B------:R-:W-:Y:S01]  /*eed30*/  ULDC UR33, c[0x0][0x22c] ;  /* 0x00008b0000217ab9 */ /* 0x000fe20000000800 */
[----:B------:R-:W-:Y:S01]  /*eed40*/  @P2 LOP3.LUT R7, R7, 0x200, RZ, 0xfc, !PT ;  /* 0x0000020007072812 */ /* 0x000fe200078efcff */
[----:B------:R-:W4:Y:S01]  /*eed50*/  LDL.LU R2, [R1+0x778] ;  /* 0x0007780001027983 */ /* 0x000f220000300800 */
[----:B------:R-:W-:Y:S01]  /*eed60*/  ISETP.LT.AND P0, PT, R24, UR4, !P6 ;  /* 0x0000000418007c0c */ /* 0x000fe2000f701270 */
[----:B------:R-:W-:Y:S01]  /*eed70*/  ULDC UR4, c[0x0][0x22c] ;  /* 0x00008b0000047ab9 */ /* 0x000fe20000000800 */
[----:B------:R-:W-:Y:S01]  /*eed80*/  LOP3.LUT R7, R7, 0xfffffeff, RZ, 0xc0, !PT ;  /* 0xfffffeff07077812 */ /* 0x000fe200078ec0ff */
[----:B------:R-:W4:Y:S06]  /*eed90*/  LDL.LU R24, [R1+0x4080] ;  /* 0x0040800001187983 */ /* 0x000f2c0000300800 */
[----:B------:R-:W-:-:S04]  /*eeda0*/  @P1 LOP3.LUT R7, R7, 0x100, RZ, 0xfc, !PT ;  /* 0x0000010007071812 */ /* 0x000fc800078efcff */
[----:B------:R-:W-:-:S04]  /*eedb0*/  LOP3.LUT R7, R7, 0xffffff7f, RZ, 0xc0, !PT ;  /* 0xffffff7f07077812 */ /* 0x000fc800078ec0ff */
[----:B------:R-:W-:Y:S02]  /*eedc0*/  @P0 LOP3.LUT R7, R7, 0x80, RZ, 0xfc, !PT ;  /* 0x0000008007070812 */ /* 0x000fe400078efcff */
        /* <DEDUP_REMOVED lines=8> */
[----:B------:R-:W4:Y:S01]  /*eee50*/  LDL.LU R3, [R1+0x4074] ;  /* 0x0040740001037983 */ /* 0x000f220000300800 */
[----:B------:R-:W-:-:S04]  /*eee60*/  LOP3.LUT R7, R7, 0xffffffbf, RZ, 0xc0, !PT ;  /* 0xffffffbf07077812 */ /* 0x000fc800078ec0ff */
[----:B------:R-:W-:-:S04]  /*eee70*/  @P0 LOP3.LUT R7, R7, 0x40, RZ, 0xfc, !PT ;  /* 0x0000004007070812 */ /* 0x000fc800078efcff */
[----:B------:R-:W-:-:S04]  /*eee80*/  LOP3.LUT R7, R7, 0xffffffdf, RZ, 0xc0, !PT ;  /* 0xffffffdf07077812 */ /* 0x000fc800078ec0ff */
[----:B------:R-:W-:Y:S02]  /*eee90*/  @P2 LOP3.LUT R7, R7, 0x20, RZ, 0xfc, !PT ;  /* 0x0000002007072812 */ /* 0x000fe400078efcff */
[----:B------:R-:W-:Y:S01]  /*eeea0*/  ISETP.LT.AND P0, PT, R0, UR4, !P6 ;  /* 0x0000000400007c0c */ /* 0x000fe2000f701270 */
[----:B------:R-:W-:Y:S01]  /*eeeb0*/  ULDC UR4, c[0x0][0x22c] ;  /* 0x00008b0000047ab9 */ /* 0x000fe20000000800 */
[----:B------:R-:W-:-:S04]  /*eeec0*/  LOP3.LUT R7, R7, 0xffffffef, RZ, 0xc0, !PT ;  /* 0xffffffef07077812 */ /* 0x000fc800078ec0ff */
[----:B------:R-:W-:-:S04]  /*eeed0*/  @P1 LOP3.LUT R7, R7, 0x10, RZ, 0xfc, !PT ;  /* 0x0000001007071812 */ /* 0x000fc800078efcff */
[----:B------:R-:W-:-:S04]  /*eeee0*/  LOP3.LUT R7, R7, 0xfffffff7, RZ, 0xc0, !PT ;  /* 0xfffffff707077812 */ /* 0x000fc800078ec0ff */
[----:B------:R-:W-:Y:S02]  /*eeef0*/  @P0 LOP3.LUT R7, R7, 0x8, RZ, 0xfc, !PT ;  /* 0x0000000807070812 */ /* 0x000fe400078efcff */
[----:B------:R-:W-:Y:S01]  /*eef00*/  ISETP.LT.AND P0, PT, R23, UR61, !P6 ;  /* 0x0000003d17007c0c */ /* 0x000fe2000f701270 */
[----:B------:R-:W-:Y:S01]  /*eef10*/  ULDC UR61, c[0x0][0x22c] ;  /* 0x00008b00003d7ab9 */ /* 0x000fe20000000800 */
[----:B------:R-:W-:Y:S01]  /*eef20*/  ISETP.LT.AND P2, PT, R8, UR32, !P6 ;  /* 0x0000002008007c0c */ /* 0x000fe2000f741270 */
[----:B------:R-:W-:Y:S01]  /*eef30*/  ULDC UR32, c[0x0][0x22c] ;  /* 0x00008b0000207ab9 */ /* 0x000fe20000000800 */
[----:B------:R-:W-:-:S09]  /*eef40*/  LOP3.LUT R7, R7, 0xfffffffb, RZ, 0xc0, !PT ;  /* 0xfffffffb07077812 */ /* 0x000fd200078ec0ff */
[----:B------:R-:W-:Y:S02]  /*eef50*/  @P0 LOP3.LUT R7, R7, 0x4, RZ, 0xfc, !PT ;  /* 0x0000000407070812 */ /* 0x000fe400078efcff */
[----:B------:R-:W-:Y:S01]  /*eef60*/  ISETP.LT.AND P1, PT, R2, UR33, !P6 ;  /* 0x0000002102007c0c */ /* 0x000fe2000f721270 */
[----:B------:R-:W-:Y:S01]  /*eef70*/  ULDC UR33, c[0x0][0x22c] ;  /* 0x00008b0000217ab9 */ /* 0x000fe20000000800 */
[----:B------:R-:W-:-:S04]  /*eef80*/  LOP3.LUT R7, R7, 0xfffffffd, RZ, 0xc0, !PT ;  /* 0xfffffffd07077812 */ /* 0x000fc800078ec0ff */
[----:B------:R-:W-:-:S04]  /*eef90*/  @P2 LOP3.LUT R7, R7, 0x2, RZ, 0xfc, !PT ;  /* 0x0000000207072812 */ /* 0x000fc800078efcff */
[----:B------:R-:W-:-:S04]  /*eefa0*/  LOP3.LUT R7, R7, 0xfffffffe, RZ, 0xc0, !PT ;  /* 0xfffffffe07077812 */ /* 0x000fc800078ec0ff */
[----:B------:R-:W-:Y:S02]  /*eefb0*/  @P1 LOP3.LUT R7, R7, 0x1, RZ, 0xfc, !PT ;  /* 0x0000000107071812 */ /* 0x000fe400078efcff */
[----:B----4-:R-:W-:Y:S01]  /*eefc0*/  ISETP.LT.AND P0, PT, R3, UR4, !P6 ;  /* 0x0000000403007c0c */ /* 0x010fe2000f701270 */
[----:B------:R-:W-:Y:S01]  /*eefd0*/  ULDC UR4, c[0x0][0x22c] ;  /* 0x00008b0000047ab9 */ /* 0x000fe20000000800 */
[----:B------:R-:W4:Y:S04]  /*eefe0*/  LDL.LU R3, [R1+0x4070] ;  /* 0x0040700001037983 */ /* 0x000f280000300800 */
[----:B------:R-:W2:Y:S04]  /*eeff0*/  LDL.LU R8, [R1+0x790] ;  /* 0x0007900001087983 */ /* 0x000ea80000300800 */
[----:B------:R-:W3:Y:S04]  /*ef000*/  LDL.LU R0, [R1+0x794] ;  /* 0x0007940001007983 */ /* 0x000ee80000300800 */
[----:B------:R-:W3:Y:S04]  /*ef010*/  LDL.LU R23, [R1+0x798] ;  /* 0x0007980001177983 */ /* 0x000ee80000300800 */
[----:B------:R-:W3:Y:S04]  /*ef020*/  LDL.LU R2, [R1+0x79c] ;  /* 0x00079c0001027983 */ /* 0x000ee80000300800 */
[----:B------:R0:W-:Y:S04]  /*ef030*/  STL.64 [R1+0x3fe8], R6 ;  /* 0x003fe80601007387 */ /* 0x0001e80000100a00 */
[----:B0-----:R-:W2:Y:S04]  /*ef040*/  LDL.LU R6, [R1+0x788] ;  /* 0x0007880001067983 */ /* 0x001ea80000300800 */
[----:B------:R-:W3:Y:S04]  /*ef050*/  LDL.LU R7, [R1+0x78c] ;  /* 0x00078c0001077983 */ /* 0x000ee80000300800 */
[----:B------:R0:W-:Y:S04]  /*ef060*/  STL.64 [R1+0x3fe0], R4 ;  /* 0x003fe00401007387 */ /* 0x0001e80000100a00 */
[----:B0-----:R-:W3:Y:S04]  /*ef070*/  LDL.LU R4, [R1+0x780] ;  /* 0x0007800001047983 */ /* 0x001ee80000300800 */
[----:B------:R-:W3:Y:S01]  /*ef080*/  LDL.LU R5, [R1+0x784] ;  /* 0x0007840001057983 */ /* 0x000ee20000300800 */
[----:B----4-:R-:W-:-:S04]  /*ef090*/  LOP3.LUT R3, R3, 0x7fffffff, RZ, 0xc0, !PT ;  /* 0x7fffffff03037812 */ /* 0x010fc800078ec0ff */
[----:B------:R-:W-:-:S04]  /*ef0a0*/  @P0 LOP3.LUT R3, R3, 0x80000000, RZ, 0xfc, !PT ;  /* 0x8000000003030812 */ /* 0x000fc800078efcff */
[----:B------:R-:W-:Y:S02]  /*ef0b0*/  LOP3.LUT R3, R3, 0xbfffffff, RZ, 0xc0, !PT ;  /* 0xbfffffff03037812 */ /* 0x000fe400078ec0ff */
[----:B--2---:R-:W-:Y:S01]  /*ef0c0*/  ISETP.LT.AND P1, PT, R6, UR33, !P6 ;  /* 0x0000002106007c0c */ /* 0x004fe2000f721270 */
[----:B------:R-:W-:Y:S01]  /*ef0d0*/  ULDC UR33, c[0x0][0x22c] ;  /* 0x00008b0000217ab9 */ /* 0x000fe20000000800 */
[----:B---3--:R-:W-:Y:S01]  /*ef0e0*/  ISETP.LT.AND P0, PT, R4, UR61, !P6 ;  /* 0x0000003d04007c0c */ /* 0x008fe2000f701270 */
[----:B------:R-:W-:Y:S01]  /*ef0f0*/  ULDC UR61, c[0x0][0x22c] ;  /* 0x00008b00003d7ab9 */ /* 0x000fe20000000800 */
[----:B------:R-:W2:Y:S01]  /*ef100*/  LDL.LU R4, [R1+0x7a0] ;  /* 0x0007a00001047983 */ /* 0x000ea20000300800 */
[----:B------:R-:W-:Y:S01]  /*ef110*/  ISETP.LT.AND P2, PT, R5, UR32, !P6 ;  /* 0x0000002005007c0c */ /* 0x000fe2000f741270 */
[----:B------:R-:W-:Y:S02]  /*ef120*/  ULDC UR32, c[0x0][0x22c] ;  /* 0x00008b0000207ab9 */ /* 0x000fe40000000800 */
[----:B------:R-:W3:Y:S04]  /*ef130*/  LDL.LU R5, [R1+0x7a4] ;  /* 0x0007a40001057983 */ /* 0x000ee80000300800 */
        /* <DEDUP_REMOVED lines=13> */
[----:B------:R-:W-:Y:S01]  /*ef210*/  LOP3.LUT R3, R3, 0xfbffffff, RZ, 0xc0, !PT ;  /* 0xfbffffff03037812 */ /* 0x000fe200078ec0ff */
[----:B------:R-:W4:Y:S10]  /*ef220*/  LDL.LU R8, [R1+0x406c] ;  /* 0x00406c0001087983 */ /* 0x000f340000300800 */
[----:B------:R-:W-:-:S02]  /*ef230*/  @P0 LOP3.LUT R3, R3, 0x4000000, RZ, 0xfc, !PT ;  /* 0x0400000003030812 */ /* 0x000fc400078efcff */
[----:B------:R-:W-:Y:S01]  /*ef240*/  ISETP.LT.AND P0, PT, R2, UR4, !P6 ;  /* 0x0000000402007c0c */ /* 0x000fe2000f701270 */
[----:B------:R-:W-:Y:S01]  /*ef250*/  ULDC UR4, c[0x0][0x22c] ;  /* 0x00008b0000047ab9 */ /* 0x000fe20000000800 */
[----:B------:R-:W4:Y:S01]  /*ef260*/  LDL.LU R2, [R1+0x7b0] ;  /* 0x0007b00001027983 */ /* 0x000f220000300800 */
[----:B------:R-:W-:Y:S01]  /*ef270*/  ISETP.LT.AND P2, PT, R0, UR32, !P6 ;  /* 0x0000002000007c0c */ /* 0x000fe2000f741270 */
[----:B------:R-:W-:Y:S01]  /*ef280*/  ULDC UR32, c[0x0][0x22c] ;  /* 0x00008b0000207ab9 */ /* 0x000fe20000000800 */
[----:B------:R-:W-:Y:S01]  /*ef290*/  ISETP.LT.AND P1, PT, R23, UR33, !P6 ;  /* 0x0000002117007c0c */ /* 0x000fe2000f721270 */
[----:B------:R-:W-:Y:S01]  /*ef2a0*/  ULDC UR33, c[0x0][0x22c] ;  /* 0x00008b0000217ab9 */ /* 0x000fe20000000800 */
[----:B------:R-:W-:Y:S01]  /*ef2b0*/  LOP3.LUT R3, R3, 0xfdffffff, RZ, 0xc0, !PT ;  /* 0xfdffffff03037812 */ /* 0x000fe200078ec0ff */
[----:B------:R-:W4:Y:S04]  /*ef2c0*/  LDL.LU R0, [R1+0x7b4] ;  /* 0x0007b40001007983 */ /* 0x000f280000300800 */
[----:B------:R-:W4:Y:S04]  /*ef2d0*/  LDL.LU R23, [R1+0x7b8] ;  /* 0x0007b80001177983 */ /* 0x000f280000300800 */
        /* <DEDUP_REMOVED lines=27> */
[----:B------:R-:W2:Y:S01]  /*ef490*/  LDL.LU R2, [R1+0x4068] ;  /* 0x0040680001027983 */ /* 0x000ea20000300800 */
[----:B------:R-:W-:-:S10]  /*ef4a0*/  LOP3.LUT R3, R3, 0xfffbffff, RZ, 0xc0, !PT ;  /* 0xfffbffff03037812 */ /* 0x000fd400078ec0ff */
[----:B------:R-:W-:Y:S02]  /*ef4b0*/  @P0 LOP3.LUT R3, R3, 0x40000, RZ, 0xfc, !PT ;  /* 0x0004000003030812 */ /* 0x000fe400078efcff */
[----:B------:R-:W-:Y:S01]  /*ef4c0*/  ISETP.LT.AND P2, PT, R0, UR32, !P6 ;  /* 0x0000002000007c0c */ /* 0x000fe2000f741270 */
[----:B------:R-:W-:Y:S01]  /*ef4d0*/  ULDC UR32, c[0x0][0x22c] ;  /* 0x00008b0000207ab9 */ /* 0x000fe20000000800 */
[----:B------:R-:W-:Y:S01]  /*ef4e0*/  ISETP.LT.AND P1, PT, R23, UR33, !P6 ;  /* 0x0000002117007c0c */ /* 0x000fe2000f721270 */
[----:B------:R-:W-:Y:S01]  /*ef4f0*/  ULDC UR33, c[0x0][0x22c] ;  /* 0x00008b0000217ab9 */ /* 0x000fe20000000800 */
[----:B------:R-:W-:Y:S02]  /*ef500*/  LOP3.LUT R3, R3, 0xfffdffff, RZ, 0xc0, !PT ;  /* 0xfffdffff03037812 */ /* 0x000fe400078ec0ff */
[----:B--2---:R-:W-:Y:S01]  /*ef510*/  ISETP.LT.AND P0, PT, R2, UR4, !P6 ;  /* 0x0000000402007c0c */ /* 0x004fe2000f701270 */
[----:B------:R-:W-:Y:S01]  /*ef520*/  ULDC UR4, c[0x0][0x22c] ;  /* 0x00008b0000047ab9 */ /* 0x000fe20000000800 */
[----:B------:R-:W2:Y:S04]  /*ef530*/  LDL.LU R2, [R1+0x4064] ;  /* 0x0040640001027983 */ /* 0x000ea80000300800 */
[----:B------:R-:W2:Y:S04]  /*ef540*/  LDL.LU R0, [R1+0x7d0] ;  /* 0x0007d00001007983 */ /* 0x000ea80000300800 */
[----:B------:R-:W2:Y:S01]  /*ef550*/  LDL.LU R23, [R1+0x7d4] ;  /* 0x0007d40001177983 */ /* 0x000ea20000300800 */
[----:B------:R-:W-:-:S04]  /*ef560*/  @P2 LOP3.LUT R3, R3, 0x20000, RZ, 0xfc, !PT ;  /* 0x0002000003032812 */ /* 0x000fc800078efcff */
[----:B------:R-:W-:-:S04]  /*ef570*/  LOP3.LUT R3, R3, 0xfffeffff, RZ, 0xc0, !PT ;  /* 0xfffeffff03037812 */ /* 0x000fc800078ec0ff */
[----:B------:R-:W-:-:S04]  /*ef580*/  @P1 LOP3.LUT R3, R3, 0x10000, RZ, 0xfc, !PT ;  /* 0x0001000003031812 */ /* 0x000fc800078efcff */
[----:B------:R-:W-:Y:S02]  /*ef590*/  LOP3.LUT R3, R3, 0xffff7fff, RZ, 0xc0, !PT ;  /* 0xffff7fff03037812 */ /* 0x000fe400078ec0ff */
[----:B---3--:R-:W-:Y:S01]  /*ef5a0*/  ISETP.LT.AND P2, PT, R5, UR32, !P6 ;  /* 0x0000002005007c0c */ /* 0x008fe2000f741270 */
[----:B------:R-:W-:Y:S01]  /*ef5b0*/  VIADD R22, R27, 0x160 ;  /* 0x000001601b167836 */ /* 0x000fe20000000000 */
[----:B------:R-:W-:Y:S01]  /*ef5c0*/  @P0 LOP3.LUT R3, R3, 0x8000, RZ, 0xfc, !PT ;  /* 0x0000800003030812 */ /* 0x000fe200078efcff */
[----:B------:R-:W-:Y:S01]  /*ef5d0*/  VIADD R21, R27, 0x180 ;  /* 0x000001801b157836 */ /* 0x000fe20000000000 */
[----:B------:R-:W-:Y:S01]  /*ef5e0*/  ISETP.LT.AND P0, PT, R4, UR61, !P6 ;  /* 0x0000003d04007c0c */ /* 0x000fe2000f701270 */
[----:B------:R-:W-:Y:S01]  /*ef5f0*/  ULDC UR61, c[0x0][0x22c] ;  /* 0x00008b00003d7ab9 */ /* 0x000fe20000000800 */
[----:B----4-:R-:W-:Y:S01]  /*ef600*/  ISETP.LT.AND P1, PT, R6, UR33, !P6 ;  /* 0x0000002106007c0c */ /* 0x010fe2000f721270 */
[----:B------:R-:W3:Y:S01]  /*ef610*/  LDL.LU R4, [R1+0x524] ;  /* 0x0005240001047983 */ /* 0x000ee20000300800 */
[----:B------:R-:W-:Y:S01]  /*ef620*/  LOP3.LUT R3, R3, 0xffffbfff, RZ, 0xc0, !PT ;  /* 0xffffbfff03037812 */ /* 0x000fe200078ec0ff */
[----:B------:R-:W-:Y:S01]  /*ef630*/  ULDC UR33, c[0x0][0x22c] ;  /* 0x00008b0000217ab9 */ /* 0x000fe20000000800 */
[C---:B------:R-:W-:Y:S01]  /*ef640*/  VIADD R17, R27.reuse, 0x1f4 ;  /* 0x000001f41b117836 */ /* 0x040fe20000000000 */
[----:B------:R-:W4:Y:S01]  /*ef650*/  LDL.LU R5, [R1+0x520] ;  /* 0x0005200001057983 */ /* 0x000f220000300800 */
[----:B------:R-:W-:Y:S01]  /*ef660*/  VIADD R16, R27, 0x1f5 ;  /* 0x000001f51b107836 */ /* 0x000fe20000000000 */
[----:B------:R-:W-:-:S04]  /*ef670*/  ULDC UR32, c[0x0][0x22c] ;  /* 0x00008b0000207ab9 */ /* 0x000fc80000000800 */
[----:B------:R-:W-:Y:S01]  /*ef680*/  @P0 LOP3.LUT R3, R3, 0x4000, RZ, 0xfc, !PT ;  /* 0x0000400003030812 */ /* 0x000fe200078efcff */
[----:B------:R-:W-:Y:S01]  /*ef690*/  VIADD R29, R27, 0x1f6 ;  /* 0x000001f61b1d7836 */ /* 0x000fe20000000000 */
[----:B------:R-:W-:Y:S01]  /*ef6a0*/  ISETP.LT.AND P0, PT, R7, UR4, !P6 ;  /* 0x0000000407007c0c */ /* 0x000fe2000f701270 */
[C---:B------:R-:W-:Y:S01]  /*ef6b0*/  VIADD R9, R27.reuse, 0x1f7 ;  /* 0x000001f71b097836 */ /* 0x040fe20000000000 */
[----:B------:R-:W4:Y:S01]  /*ef6c0*/  LDL.LU R6, [R1+0x51c] ;  /* 0x00051c0001067983 */ /* 0x000f220000300800 */
[C---:B------:R-:W-:Y:S01]  /*ef6d0*/  VIADD R10, R27.reuse, 0x1f8 ;  /* 0x000001f81b0a7836 */ /* 0x040fe20000000000 */
[C---:B------:R-:W-:Y:S01]  /*ef6e0*/  ISETP.LT.AND P4, PT, R27.reuse, UR33, !P6 ;  /* 0x000000211b007c0c */ /* 0x040fe2000f781270 */
[C---:B------:R-:W-:Y:S01]  /*ef6f0*/  VIADD R11, R27.reuse, 0x1f9 ;  /* 0x000001f91b0b7836 */ /* 0x040fe20000000000 */
[----:B------:R-:W-:Y:S01]  /*ef700*/  ULDC UR4, c[0x0][0x22c] ;  /* 0x00008b0000047ab9 */ /* 0x000fe20000000800 */
[C---:B------:R-:W-:Y:S02]  /*ef710*/  VIADD R12, R27.reuse, 0x1fa ;  /* 0x000001fa1b0c7836 */ /* 0x040fe40000000000 */
[----:B------:R-:W-:-:S02]  /*ef720*/  VIADD R13, R27, 0x1fb ;  /* 0x000001fb1b0d7836 */ /* 0x000fc40000000000 */
[C---:B------:R-:W-:Y:S02]  /*ef730*/  VIADD R14, R27.reuse, 0x1fc ;  /* 0x000001fc1b0e7836 */ /* 0x040fe40000000000 */
[C---:B------:R-:W-:Y:S02]  /*ef740*/  VIADD R15, R27.reuse, 0x1fd ;  /* 0x000001fd1b0f7836 */ /* 0x040fe40000000000 */
[----:B------:R-:W-:Y:S01]  /*ef750*/  VIADD R18, R27, 0x1fe ;  /* 0x000001fe1b127836 */ /* 0x000fe20000000000 */
[----:B--2---:R-:W-:Y:S01]  /*ef760*/  LOP3.LUT R2, R2, 0xffffffdf, RZ, 0xc0, !PT ;  /* 0xffffffdf02027812 */ /* 0x004fe200078ec0ff */
[----:B------:R-:W2:Y:S01]  /*ef770*/  LDL.LU R27, [R1+0x518] ;  /* 0x00051800011b7983 */ /* 0x000ea20000300800 */
[----:B------:R-:W-:Y:S01]  /*ef780*/  LOP3.LUT R3, R3, 0xffffdfff, RZ, 0xc0, !PT ;  /* 0xffffdfff03037812 */ /* 0x000fe200078ec0ff */
[----:B------:R-:W-:Y:S01]  /*ef790*/  ULDC UR33, c[0x0][0x22c] ;  /* 0x00008b0000217ab9 */ /* 0x000fe20000000800 */
[----:B------:R-:W-:Y:S01]  /*ef7a0*/  @P2 LOP3.LUT R2, R2, 0x20, RZ, 0xfc, !PT ;  /* 0x0000002002022812 */ /* 0x000fe200078efcff */
[----:B------:R-:W2:Y:S03]  /*ef7b0*/  LDL.LU R7, [R1+0x514] ;  /* 0x0005140001077983 */ /* 0x000ea60000300800 */
[----:B------:R-:W-:-:S04]  /*ef7c0*/  LOP3.LUT R2, R2, 0xffffffef, RZ, 0xc0, !PT ;  /* 0xffffffef02027812 */ /* 0x000fc800078ec0ff */
[----:B------:R-:W-:-:S04]  /*ef7d0*/  @P1 LOP3.LUT R2, R2, 0x10, RZ, 0xfc, !PT ;  /* 0x0000001002021812 */ /* 0x000fc800078efcff */
[----:B------:R-:W-:-:S04]  /*ef7e0*/  LOP3.LUT R2, R2, 0xfffffff7, RZ, 0xc0, !PT ;  /* 0xfffffff702027812 */ /* 0x000fc800078ec0ff */
[----:B------:R-:W-:Y:S02]  /*ef7f0*/  @P0 LOP3.LUT R2, R2, 0x8, RZ, 0xfc, !PT ;  /* 0x0000000802020812 */ /* 0x000fe400078efcff */
[----:B------:R-:W-:Y:S01]  /*ef800*/  ISETP.LT.AND P0, PT, R0, UR61, !P6 ;  /* 0x0000003d00007c0c */ /* 0x000fe2000f701270 */
[----:B------:R-:W-:Y:S01]  /*ef810*/  ULDC UR61, c[0x0][0x22c] ;  /* 0x00008b00003d7ab9 */ /* 0x000fe20000000800 */
[----:B------:R-:W-:Y:S01]  /*ef820*/  LOP3.LUT R2, R2, 0xfffffffb, RZ, 0xc0, !PT ;  /* 0xfffffffb02027812 */ /* 0x000fe200078ec0ff */
[----:B------:R-:W2:Y:S01]  /*ef830*/  LDL.LU R0, [R1+0x510] ;  /* 0x0005100001007983 */ /* 0x000ea20000300800 */
[----:B------:R-:W-:Y:S01]  /*ef840*/  ISETP.LT.AND P1, PT, R23, UR32, !P6 ;  /* 0x0000002017007c0c */ /* 0x000fe2000f721270 */
[----:B------:R-:W-:Y:S02]  /*ef850*/  ULDC UR32, c[0x0][0x22c] ;  /* 0x00008b0000207ab9 */ /* 0x000fe40000000800 */
[----:B------:R-:W2:Y:S06]  /*ef860*/  LDL.LU R23, [R1+0x50c] ;  /* 0x00050c0001177983 */ /* 0x000eac0000300800 */
[----:B------:R-:W-:-:S02]  /*ef870*/  @P0 LOP3.LUT R2, R2, 0x4, RZ, 0xfc, !PT ;  /* 0x0000000402020812 */ /* 0x000fc400078efcff */
[----:B------:R-:W-:Y:S01]  /*ef880*/  ISETP.LT.AND P0, PT, R8, UR4, !P6 ;  /* 0x0000000408007c0c */ /* 0x000fe2000f701270 */
[----:B------:R-:W-:Y:S01]  /*ef890*/  ULDC UR4, c[0x0][0x22c] ;  /* 0x00008b0000047ab9 */ /* 0x000fe20000000800 */
[----:B------:R-:W2:Y:S01]  /*ef8a0*/  LDL.LU R8, [R1+0x528] ;  /* 0x0005280001087983 */ /* 0x000ea20000300800 */
[----:B------:R-:W-:-:S04]  /*ef8b0*/  LOP3.LUT R2, R2, 0xfffffffd, RZ, 0xc0, !PT ;  /* 0xfffffffd02027812 */ /* 0x000fc800078ec0ff */
[----:B------:R-:W-:-:S04]  /*ef8c0*/  @P1 LOP3.LUT R2, R2, 0x2, RZ, 0xfc, !PT ;  /* 0x0000000202021812 */ /* 0x000fc800078efcff */
[----:B------:R-:W-:-:S04]  /*ef8d0*/  LOP3.LUT R2, R2, 0xfffffffe, RZ, 0xc0, !PT ;  /* 0xfffffffe02027812 */ /* 0x000fc800078ec0ff */
[----:B------:R-:W-:Y:S02]  /*ef8e0*/  @P0 LOP3.LUT R2, R2, 0x1, RZ, 0xfc, !PT ;  /* 0x0000000102020812 */ /* 0x000fe400078efcff */
[----:B---3--:R-:W-:Y:S01]  /*ef8f0*/  ISETP.LT.AND P2, PT, R4, UR32, !P6 ;  /* 0x0000002004007c0c */ /* 0x008fe2000f741270 */
[----:B------:R-:W-:Y:S01]  /*ef900*/  ULDC UR32, c[0x0][0x22c] ;  /* 0x00008b0000207ab9 */ /* 0x000fe20000000800 */
[----:B----4-:R-:W-:Y:S01]  /*ef910*/  ISETP.LT.AND P1, PT, R5, UR33, !P6 ;  /* 0x0000002105007c0c */ /* 0x010fe2000f721270 */
[----:B------:R-:W-:Y:S01]  /*ef920*/  ULDC UR33, c[0x0][0x22c] ;  /* 0x00008b0000217ab9 */ /* 0x000fe20000000800 */
[----:B--2---:R-:W-:Y:S01]  /*ef930*/  ISETP.LT.AND P0, PT, R8, UR61, !P6 ;  /* 0x0000003d08007c0c */ /* 0x004fe2000f701270 */
[----:B------:R-:W-:Y:S01]  /*ef940*/  ULDC UR61, c[0x0][0x22c] ;  /* 0x00008b00003d7ab9 */ /* 0x000fe20000000800 */
[----:B------:R-:W2:Y:S04]  /*ef950*/  LDL.LU R8, [R1+0x508] ;  /* 0x0005080001087983 */ /* 0x000ea80000300800 */
        /* <DEDUP_REMOVED lines=18> */
[----:B------:R-:W-:Y:S01]  /*efa80*/  ISETP.LT.AND P1, PT, R0, UR33, !P6 ;  /* 0x0000002100007c0c */ /* 0x000fe2000f721270 */
[----:B------:R-:W-:-:S02]  /*efa90*/  ULDC UR33, c[0x0][0x22c] ;  /* 0x00008b0000217ab9 */ /* 0x000fc40000000800 */
        /* <DEDUP_REMOVED lines=24> */
[----:B------:R-:W-:-:S04]  /*efc20*/  @P2 LOP3.LUT R3, R3, 0x10, RZ, 0xfc, !PT ;  /* 0x0000001003032812 */ /* 0x000fc800078efcff */
[----:B------:R-:W-:Y:S02]  /*efc30*/  LOP3.LUT R3, R3, 0xfffffff7, RZ, 0xc0, !PT ;  /* 0xfffffff703037812 */ /* 0x000fe400078ec0ff */
[----:B------:R-:W-:Y:S01]  /*efc40*/  ISETP.LT.AND P0, PT, R6, UR4, !P6 ;  /* 0x0000000406007c0c */ /* 0x000fe2000f701270 */
[----:B------:R-:W-:Y:S01]  /*efc50*/  ULDC UR4, c[0x0][0x22c] ;  /* 0x00008b0000047ab9 */ /* 0x000fe20000000800 */
[----:B------:R-:W-:Y:S01]  /*efc60*/  @P1 LOP3.LUT R3, R3, 0x8, RZ, 0xfc, !PT ;  /* 0x0000000803031812 */ /* 0x000fe200078efcff */
[----:B------:R-:W4:Y:S01]  /*efc70*/  LDL.LU R6, [R1+0x4dc] ;  /* 0x0004dc0001067983 */ /* 0x000f220000300800 */
[----:B------:R-:W-:Y:S01]  /*efc80*/  ISETP.LT.AND P1, PT, R27, UR33, !P6 ;  /* 0x000000211b007c0c */ /* 0x000fe2000f721270 */
[----:B------:R-:W-:Y:S02]  /*efc90*/  ULDC UR33, c[0x0][0x22c] ;  /* 0x00008b0000217ab9 */ /* 0x000fe40000000800 */
[----:B------:R-:W2:Y:S01]  /*efca0*/  LDL.LU R27, [R1+0x405c] ;  /* 0x00405c00011b7983 */ /* 0x000ea20000300800 */
[----:B------:R-:W-:-:S05]  /*efcb0*/  LOP3.LUT R3, R3, 0xfffffffb, RZ, 0xc0, !PT ;  /* 0xfffffffb03037812 */ /* 0x000fca00078ec0ff */
[----:B------:R-:W-:Y:S02]  /*efcc0*/  @P0 LOP3.LUT R3, R3, 0x4, RZ, 0xfc, !PT ;  /* 0x0000000403030812 */ /* 0x000fe400078efcff */
[----:B------:R-:W-:Y:S01]  /*efcd0*/  ISETP.LT.AND P0, PT, R7, UR61, !P6 ;  /* 0x0000003d07007c0c */ /* 0x000fe2000f701270 */
[----:B------:R-:W-:Y:S01]  /*efce0*/  ULDC UR61, c[0x0][0x22c] ;  /* 0x00008b00003d7ab9 */ /* 0x000fe20000000800 */
[----:B------:R-:W-:Y:S01]  /*efcf0*/  ISETP.LT.AND P2, PT, R0, UR32, !P6 ;  /* 0x0000002000007c0c */ /* 0x000fe2000f741270 */
[----:B------:R-:W4:Y:S01]  /*efd00*/  LDL.LU R7, [R1+0x4d4] ;  /* 0x0004d40001077983 */ /* 0x000f220000300800 */
[----:B------:R-:W-:Y:S01]  /*efd10*/  LOP3.LUT R3, R3, 0xfffffffd, RZ, 0xc0, !PT ;  /* 0xfffffffd03037812 */ /* 0x000fe200078ec0ff */
[----:B------:R-:W-:Y:S02]  /*efd20*/  ULDC UR32, c[0x0][0x22c] ;  /* 0x00008b0000207ab9 */ /* 0x000fe40000000800 */
[----:B------:R-:W4:Y:S06]  /*efd30*/  LDL.LU R0, [R1+0x4d0] ;  /* 0x0004d00001007983 */ /* 0x000f2c0000300800 */
[----:B------:R-:W-:-:S04]  /*efd40*/  @P0 LOP3.LUT R3, R3, 0x2, RZ, 0xfc, !PT ;  /* 0x0000000203030812 */ /* 0x000fc800078efcff */
[----:B------:R-:W-:-:S04]  /*efd50*/  LOP3.LUT R3, R3, 0xfffffffe, RZ, 0xc0, !PT ;  /* 0xfffffffe03037812 */ /* 0x000fc800078ec0ff */
[----:B------:R-:W-:Y:S02]  /*efd60*/  @P2 LOP3.LUT R3, R3, 0x1, RZ, 0xfc, !PT ;  /* 0x0000000103032812 */ /* 0x000fe400078efcff */
[----:B------:R-:W-:Y:S01]  /*efd70*/  ISETP.LT.AND P0, PT, R23, UR4, !P6 ;  /* 0x0000000417007c0c */ /* 0x000fe2000f701270 */
[----:B------:R-:W-:Y:S01]  /*efd80*/  ULDC UR4, c[0x0][0x22c] ;  /* 0x00008b0000047ab9 */ /* 0x000fe20000000800 */
[----:B------:R-:W4:Y:S04]  /*efd90*/  LDL.LU R23, [R1+0x4cc] ;  /* 0x0004cc0001177983 */ /* 0x000f280000300800 */
[----:B------:R0:W-:Y:S04]  /*efda0*/  STL [R1+0x3ffc], R3 ;  /* 0x003ffc0301007387 */ /* 0x0001e80000100800 */
[----:B0-----:R-:W4:Y:S01]  /*efdb0*/  LDL.LU R3, [R1+0x4d8] ;  /* 0x0004d80001037983 */ /* 0x001f220000300800 */
[----:B---3--:R-:W-:Y:S01]  /*efdc0*/  ISETP.LT.AND P2, PT, R4, UR32, !P6 ;  /* 0x0000002004007c0c */ /* 0x008fe2000f741270 */
[----:B------:R-:W-:Y:S01]  /*efdd0*/  ULDC UR32, c[0x0][0x22c] ;  /* 0x00008b0000207ab9 */ /* 0x000fe20000000800 */
[----:B--2---:R-:W-:-:S04]  /*efde0*/  LOP3.LUT R27, R27, 0x7fffffff, RZ, 0xc0, !PT ;  /* 0x7fffffff1b1b7812 */ /* 0x004fc800078ec0ff */
[----:B------:R-:W-:-:S04]  /*efdf0*/  @P1 LOP3.LUT R27, R27, 0x80000000, RZ, 0xfc, !PT ;  /* 0x800000001b1b1812 */ /* 0x000fc800078efcff */
[----:B------:R-:W-:-:S04]  /*efe00*/  LOP3.LUT R27, R27, 0xbfffffff, RZ, 0xc0, !PT ;  /* 0xbfffffff1b1b7812 */ /* 0x000fc800078ec0ff */
[----:B------:R-:W-:Y:S02]  /*efe10*/  @P0 LOP3.LUT R27, R27, 0x40000000, RZ, 0xfc, !PT ;  /* 0x400000001b1b0812 */ /* 0x000fe400078efcff */
[----:B------:R-:W-:Y:S01]  /*efe20*/  ISETP.LT.AND P0, PT, R8, UR61, !P6 ;  /* 0x0000003d08007c0c */ /* 0x000fe2000f701270 */
[----:B------:R-:W-:Y:S01]  /*efe30*/  ULDC UR61, c[0x0][0x22c] ;  /* 0x00008b00003d7ab9 */ /* 0x000fe20000000800 */
[----:B------:R-:W2:Y:S04]  /*efe40*/  LDL.LU R8, [R1+0x4c8] ;  /* 0x0004c80001087983 */ /* 0x000ea80000300800 */
[----:B------:R-:W3:Y:S01]  /*efe50*/  LDL.LU R4, [R1+0x4c4] ;  /* 0x0004c40001047983 */ /* 0x000ee20000300800 */
[----:B----4-:R-:W-:Y:S01]  /*efe60*/  ISETP.LT.AND P1, PT, R5, UR33, !P6 ;  /* 0x0000002105007c0c */ /* 0x010fe2000f721270 */
        /* <DEDUP_REMOVED lines=63> */
[----:B------:R-:W-:-:S02]  /*f0260*/  @P0 LOP3.LUT R27, R27, 0x20000, RZ, 0xfc, !PT ;  /* 0x000200001b1b0812 */ /* 0x000fc400078efcff */
        /* <DEDUP_REMOVED lines=33> */
[----:B------:R-:W4:Y:S01]  /*f0480*/  LDL.LU R7, [R1+0x478] ;  /* 0x0004780001077983 */ /* 0x000f220000300800 */
[----:B------:R-:W-:Y:S02]  /*f0490*/  LOP3.LUT R27, R27, 0xfffffdff, RZ, 0xc0, !PT ;  /* 0xfffffdff1b1b7812 */ /* 0x000fe400078ec0ff */
[----:B------:R-:W-:Y:S01]  /*f04a0*/  ISETP.LT.AND P1, PT, R0, UR33, !P6 ;  /* 0x0000002100007c0c */ /* 0x000fe2000f721270 */
[----:B------:R-:W-:Y:S01]  /*f04b0*/  ULDC UR33, c[0x0][0x22c] ;  /* 0x00008b0000217ab9 */ /* 0x000fe20000000800 */
[----:B------:R-:W4:Y:S04]  /*f04c0*/  LDL.LU R0, [R1+0x474] ;  /* 0x0004740001007983 */ /* 0x000f280000300800 */
        /* <DEDUP_REMOVED lines=31> */
[----:B------:R-:W-:-:S03]  /*f06c0*/  LOP3.LUT R27, R27, 0xfffffffb, RZ, 0xc0, !PT ;  /* 0xfffffffb1b1b7812 */ /* 0x000fc600078ec0ff */
[----:B------:R-:W4:Y:S02]  /*f06d0*/  LDL.LU R3, [R1+0x458] ;  /* 0x0004580001037983 */ /* 0x000f240000300800 */
[----:B------:R-:W-:Y:S02]  /*f06e0*/  @P0 LOP3.LUT R27, R27, 0x4, RZ, 0xfc, !PT ;  /* 0x000000041b1b0812 */ /* 0x000fe400078efcff */
[----:B------:R-:W-:Y:S01]  /*f06f0*/  ISETP.LT.AND P0, PT, R7, UR61, !P6 ;  /* 0x0000003d07007c0c */ /* 0x000fe2000f701270 */
[----:B------:R-:W-:Y:S01]  /*f0700*/  ULDC UR61, c[0x0][0x22c] ;  /* 0x00008b00003d7ab9 */ /* 0x000fe20000000800 */
[----:B------:R-:W4:Y:S01]  /*f0710*/  LDL.LU R7, [R1+0x454] ;  /* 0x0004540001077983 */ /* 0x000f220000300800 */
[----:B------:R-:W-:Y:S02]  /*f0720*/  LOP3.LUT R27, R27, 0xfffffffd, RZ, 0xc0, !PT ;  /* 0xfffffffd1b1b7812 */ /* 0x000fe400078ec0ff */
[----:B------:R-:W-:Y:S01]  /*f0730*/  ISETP.LT.AND P2, PT, R0, UR32, !P6 ;  /* 0x0000002000007c0c */ /* 0x000fe2000f741270 */
[----:B------:R-:W-:Y:S01]  /*f0740*/  ULDC UR32, c[0x0][0x22c] ;  /* 0x00008b0000207ab9 */ /* 0x000fe20000000800 */
[----:B------:R-:W4:Y:S06]  /*f0750*/  LDL.LU R0, [R1+0x450] ;  /* 0x0004500001007983 */ /* 0x000f2c0000300800 */
[----:B------:R-:W-:-:S02]  /*f0760*/  @P0 LOP3.LUT R27, R27, 0x2, RZ, 0xfc, !PT ;  /* 0x000000021b1b0812 */ /* 0x000fc400078efcff */
[----:B------:R-:W-:Y:S01]  /*f0770*/  ISETP.LT.AND P0, PT, R23, UR4, !P6 ;  /* 0x0000000417007c0c */ /* 0x000fe2000f701270 */
[----:B------:R-:W-:Y:S01]  /*f0780*/  ULDC UR4, c[0x0][0x22c] ;  /* 0x00008b0000047ab9 */ /* 0x000fe20000000800 */
[----:B------:R-:W4:Y:S01]  /*f0790*/  LDL.LU R23, [R1+0x44c] ;  /* 0x00044c0001177983 */ /* 0x000f220000300800 */
[----:B------:R-:W-:-:S04]  /*f07a0*/  LOP3.LUT R27, R27, 0xfffffffe, RZ, 0xc0, !PT ;  /* 0xfffffffe1b1b7812 */ /* 0x000fc800078ec0ff */
[----:B------:R-:W-:Y:S02]  /*f07b0*/  @P2 LOP3.LUT R27, R27, 0x1, RZ, 0xfc, !PT ;  /* 0x000000011b1b2812 */ /* 0x000fe400078efcff */
        /* <DEDUP_REMOVED lines=260> */
[----:B------:R-:W4:Y:S01]  /*f1800*/  LDL.LU R6, [R1+0x364] ;  /* 0x0003640001067983 */ /* 0x000f220000300800 */
[----:B------:R-:W-:-:S04]  /*f1810*/  @P1 LOP3.LUT R25, R25, 0x800, RZ, 0xfc, !PT ;  /* 0x0000080019191812 */ /* 0x000fc800078efcff */
[----:B------:R-:W-:-:S06]  /*f1820*/  LOP3.LUT R25, R25, 0xfffffbff, RZ, 0xc0, !PT ;  /* 0xfffffbff19197812 */ /* 0x000fcc00078ec0ff */
        /* <DEDUP_REMOVED lines=34> */
[----:B------:R-:W-:-:S04]  /*f1a50*/  LOP3.LUT R25, R25, 0xfffffff7, RZ, 0xc0, !PT ;  /* 0xfffffff719197812 */ /* 0x000fc800078ec0ff */
[----:B------:R-:W-:Y:S02]  /*f1a60*/  @P1 LOP3.LUT R25, R25, 0x8, RZ, 0xfc, !PT ;  /* 0x0000000819191812 */ /* 0x000fe400078efcff */
[----:B------:R-:W-:Y:S01]  /*f1a70*/  ISETP.LT.AND P1, PT, R24, UR33, !P6 ;  /* 0x0000002118007c0c */ /* 0x000fe2000f721270 */
[----:B------:R-:W-:Y:S01]  /*f1a80*/  ULDC UR33, c[0x0][0x22c] ;  /* 0x00008b0000217ab9 */ /* 0x000fe20000000800 */
[----:B------:R-:W3:Y:S01]  /*f1a90*/  LDL.LU R24, [R1+0x4050] ;  /* 0x0040500001187983 */ /* 0x000ee20000300800 */
[----:B------:R-:W-:Y:S01]  /*f1aa0*/  ISETP.LT.AND P0, PT, R6, UR4, !P6 ;  /* 0x0000000406007c0c */ /* 0x000fe2000f701270 */
[----:B------:R-:W-:Y:S01]  /*f1ab0*/  ULDC UR4, c[0x0][0x22c] ;  /* 0x00008b0000047ab9 */ /* 0x000fe20000000800 */
[----:B------:R-:W-:Y:S01]  /*f1ac0*/  LOP3.LUT R25, R25, 0xfffffffb, RZ, 0xc0, !PT ;  /* 0xfffffffb19197812 */ /* 0x000fe200078ec0ff */
[----:B------:R-:W4:Y:S10]  /*f1ad0*/  LDL.LU R6, [R1+0x340] ;  /* 0x0003400001067983 */ /* 0x000f340000300800 */
[----:B------:R-:W-:-:S02]  /*f1ae0*/  @P0 LOP3.LUT R25, R25, 0x4, RZ, 0xfc, !PT ;  /* 0x0000000419190812 */ /* 0x000fc400078efcff */
[----:B------:R-:W-:Y:S01]  /*f1af0*/  ISETP.LT.AND P0, PT, R7, UR61, !P6 ;  /* 0x0000003d07007c0c */ /* 0x000fe2000f701270 */
[----:B------:R-:W-:Y:S01]  /*f1b00*/  ULDC UR61, c[0x0][0x22c] ;  /* 0x00008b00003d7ab9 */ /* 0x000fe20000000800 */
[----:B------:R-:W-:Y:S01]  /*f1b10*/  LOP3.LUT R25, R25, 0xfffffffd, RZ, 0xc0, !PT ;  /* 0xfffffffd19197812 */ /* 0x000fe200078ec0ff */
[----:B------:R-:W4:Y:S01]  /*f1b20*/  LDL.LU R7, [R1+0x33c] ;  /* 0x00033c0001077983 */ /* 0x000f220000300800 */
[----:B------:R-:W-:Y:S01]  /*f1b30*/  ISETP.LT.AND P2, PT, R0, UR32, !P6 ;  /* 0x0000002000007c0c */ /* 0x000fe2000f741270 */
[----:B------:R-:W-:Y:S02]  /*f1b40*/  ULDC UR32, c[0x0][0x22c] ;  /* 0x00008b0000207ab9 */ /* 0x000fe40000000800 */
[----:B------:R-:W4:Y:S06]  /*f1b50*/  LDL.LU R0, [R1+0x338] ;  /* 0x0003380001007983 */ /* 0x000f2c0000300800 */
[----:B------:R-:W-:-:S02]  /*f1b60*/  @P0 LOP3.LUT R25, R25, 0x2, RZ, 0xfc, !PT ;  /* 0x0000000219190812 */ /* 0x000fc400078efcff */
[----:B------:R-:W-:Y:S01]  /*f1b70*/  ISETP.LT.AND P0, PT, R23, UR4, !P6 ;  /* 0x0000000417007c0c */ /* 0x000fe2000f701270 */
[----:B------:R-:W-:Y:S01]  /*f1b80*/  ULDC UR4, c[0x0][0x22c] ;  /* 0x00008b0000047ab9 */ /* 0x000fe20000000800 */
[----:B------:R-:W4:Y:S01]  /*f1b90*/  LDL.LU R23, [R1+0x334] ;  /* 0x0003340001177983 */ /* 0x000f220000300800 */
[----:B------:R-:W-:-:S04]  /*f1ba0*/  LOP3.LUT R25, R25, 0xfffffffe, RZ, 0xc0, !PT ;  /* 0xfffffffe19197812 */ /* 0x000fc800078ec0ff */
[----:B------:R-:W-:Y:S02]  /*f1bb0*/  @P2 LOP3.LUT R25, R25, 0x1, RZ, 0xfc, !PT ;  /* 0x0000000119192812 */ /* 0x000fe400078efcff */
[----:B--2---:R-:W-:Y:S01]  /*f1bc0*/  ISETP.LT.AND P2, PT, R8, UR32, !P6 ;  /* 0x0000002008007c0c */ /* 0x004fe2000f741270 */
[----:B------:R-:W-:Y:S01]  /*f1bd0*/  ULDC UR32, c[0x0][0x22c] ;  /* 0x00008b0000207ab9 */ /* 0x000fe20000000800 */
[----:B---3--:R-:W-:-:S04]  /*f1be0*/  LOP3.LUT R24, R24, 0x7fffffff, RZ, 0xc0, !PT ;  /* 0x7fffffff18187812 */ /* 0x008fc800078ec0ff */
[----:B------:R-:W-:-:S04]  /*f1bf0*/  @P1 LOP3.LUT R24, R24, 0x80000000, RZ, 0xfc, !PT ;  /* 0x8000000018181812 */ /* 0x000fc800078efcff */
[----:B------:R-:W-:-:S04]  /*f1c00*/  LOP3.LUT R24, R24, 0xbfffffff, RZ, 0xc0, !PT ;  /* 0xbfffffff18187812 */ /* 0x000fc800078ec0ff */
[----:B------:R-:W-:Y:S02]  /*f1c10*/  @P0 LOP3.LUT R24, R24, 0x40000000, RZ, 0xfc, !PT ;  /* 0x4000000018180812 */ /* 0x000fe400078efcff */
[----:B------:R-:W-:Y:S01]  /*f1c20*/  ISETP.LT.AND P0, PT, R3, UR61, !P6 ;  /* 0x0000003d03007c0c */ /* 0x000fe2000f701270 */
[----:B------:R-:W-:Y:S01]  /*f1c30*/  ULDC UR61, c[0x0][0x22c] ;  /* 0x00008b00003d7ab9 */ /* 0x000fe20000000800 */
[----:B------:R-:W2:Y:S01]  /*f1c40*/  LDL.LU R3, [R1+0x330] ;  /* 0x0003300001037983 */ /* 0x000ea20000300800 */
[----:B------:R-:W-:-:S03]  /*f1c50*/  LOP3.LUT R24, R24, 0xdfffffff, RZ, 0xc0, !PT ;  /* 0xdfffffff18187812 */ /* 0x000fc600078ec0ff */
[----:B------:R-:W3:Y:S01]  /*f1c60*/  LDL.LU R8, [R1+0x32c] ;  /* 0x00032c0001087983 */ /* 0x000ee20000300800 */
[----:B------:R-:W-:Y:S01]  /*f1c70*/  ISETP.LT.AND P1, PT, R4, UR33, !P6 ;  /* 0x0000002104007c0c */ /* 0x000fe2000f721270 */
[----:B------:R-:W-:Y:S02]  /*f1c80*/  ULDC UR33, c[0x0][0x22c] ;  /* 0x00008b0000217ab9 */ /* 0x000fe40000000800 */
[----:B------:R-:W3:Y:S03]  /*f1c90*/  LDL.LU R4, [R1+0x328] ;  /* 0x0003280001047983 */ /* 0x000ee60000300800 */
[----:B------:R-:W-:-:S04]  /*f1ca0*/  @P0 LOP3.LUT R24, R24, 0x20000000, RZ, 0xfc, !PT ;  /* 0x2000000018180812 */ /* 0x000fc800078efcff */
        /* <DEDUP_REMOVED lines=12> */
[----:B------:R-:W-:Y:S02]  /*f1d70*/  LOP3.LUT R24, R24, 0xfdffffff, RZ, 0xc0, !PT ;  /* 0xfdffffff18187812 */ /* 0x000fe400078ec0ff */
[----:B------:R-:W-:Y:S01]  /*f1d80*/  ISETP.LT.AND P2, PT, R7, UR32, !P6 ;  /* 0x0000002007007c0c */ /* 0x000fe2000f741270 */
[----:B------:R-:W-:Y:S01]  /*f1d90*/  ULDC UR32, c[0x0][0x22c] ;  /* 0x00008b0000207ab9 */ /* 0x000fe20000000800 */
[----:B------:R-:W-:Y:S01]  /*f1da0*/  ISETP.LT.AND P1, PT, R0, UR33, !P6 ;  /* 0x0000002100007c0c */ /* 0x000fe2000f721270 */
[----:B------:R-:W4:Y:S01]  /*f1db0*/  LDL.LU R7, [R1+0x31c] ;  /* 0x00031c0001077983 */ /* 0x000f220000300800 */
[----:B------:R-:W-:-:S03]  /*f1dc0*/  ULDC UR33, c[0x0][0x22c] ;  /* 0x00008b0000217ab9 */ /* 0x000fc60000000800 */
[----:B------:R-:W4:Y:S01]  /*f1dd0*/  LDL.LU R0, [R1+0x318] ;  /* 0x0003180001007983 */ /* 0x000f220000300800 */
        /* <DEDUP_REMOVED lines=23> */
[----:B----4-:R-:W-:Y:S01]  /*f1f50*/  ISETP.LT.AND P0, PT, R5, UR4, !P6 ;  /* 0x0000000405007c0c */ /* 0x010fe2000f701270 */
        /* <DEDUP_REMOVED lines=13> */
[----:B------:R-:W4:Y:S01]  /*f2030*/  LDL.LU R6, [R1+0x2fc] ;  /* 0x0002fc0001067983 */ /* 0x000f220000300800 */
[----:B------:R-:W-:Y:S01]  /*f2040*/  ISETP.LT.AND P2, PT, R7, UR32, !P6 ;  /* 0x0000002007007c0c */ /* 0x000fe2000f741270 */
[----:B------:R-:W-:Y:S01]  /*f2050*/  ULDC UR32, c[0x0][0x22c] ;  /* 0x00008b0000207ab9 */ /* 0x000fe20000000800 */
[----:B------:R-:W-:Y:S01]  /*f2060*/  ISETP.LT.AND P1, PT, R0, UR33, !P6 ;  /* 0x0000002100007c0c */ /* 0x000fe2000f721270 */
[----:B------:R-:W4:Y:S01]  /*f2070*/  LDL.LU R7, [R1+0x2f8] ;  /* 0x0002f80001077983 */ /* 0x000f220000300800 */
[----:B------:R-:W-:Y:S01]  /*f2080*/  LOP3.LUT R24, R24, 0xfffeffff, RZ, 0xc0, !PT ;  /* 0xfffeffff18187812 */ /* 0x000fe200078ec0ff */
[----:B------:R-:W-:-:S02]  /*f2090*/  ULDC UR33, c[0x0][0x22c] ;  /* 0x00008b0000217ab9 */ /* 0x000fc40000000800 */
[----:B------:R-:W4:Y:S06]  /*f20a0*/  LDL.LU R0, [R1+0x2f4] ;  /* 0x0002f40001007983 */ /* 0x000f2c0000300800 */
        /* <DEDUP_REMOVED lines=54> */
[----:B------:R-:W2:Y:S03]  /*f2410*/  LDL.LU R4, [R1+0x2c8] ;  /* 0x0002c80001047983 */ /* 0x000ea60000300800 */
[----:B------:R-:W-:-:S04]  /*f2420*/  @P0 LOP3.LUT R24, R24, 0x20, RZ, 0xfc, !PT ;  /* 0x0000002018180812 */ /* 0x000fc800078efcff */
[----:B------:R-:W-:-:S04]  /*f2430*/  LOP3.LUT R24, R24, 0xffffffef, RZ, 0xc0, !PT ;  /* 0xffffffef18187812 */ /* 0x000fc800078ec0ff */
[----:B------:R-:W-:-:S04]  /*f2440*/  @P2 LOP3.LUT R24, R24, 0x10, RZ, 0xfc, !PT ;  /* 0x0000001018182812 */ /* 0x000fc800078efcff */
[----:B------:R-:W-:Y:S02]  /*f2450*/  LOP3.LUT R24, R24, 0xfffffff7, RZ, 0xc0, !PT ;  /* 0xfffffff718187812 */ /* 0x000fe400078ec0ff */
[----:B----4-:R-:W-:Y:S01]  /*f2460*/  ISETP.LT.AND P0, PT, R5, UR4, !P6 ;  /* 0x0000000405007c0c */ /* 0x010fe2000f701270 */
        /* <DEDUP_REMOVED lines=18> */
[----:B------:R-:W4:Y:S04]  /*f2590*/  LDL.LU R0, [R1+0x2b4] ;  /* 0x0002b40001007983 */ /* 0x000f280000300800 */
[----:B------:R0:W-:Y:S04]  /*f25a0*/  STL.64 [R1+0x4008], R26 ;  /* 0x0040081a01007387 */ /* 0x0001e80000100a00 */
[----:B0-----:R-:W4:Y:S01]  /*f25b0*/  LDL.LU R27, [R1+0x2c0] ;  /* 0x0002c000011b7983 */ /* 0x001f220000300800 */
[----:B------:R-:W-:-:S04]  /*f25c0*/  LOP3.LUT R24, R24, 0xfffffffe, RZ, 0xc0, !PT ;  /* 0xfffffffe18187812 */ /* 0x000fc800078ec0ff */
[----:B------:R-:W-:-:S05]  /*f25d0*/  @P2 LOP3.LUT R24, R24, 0x1, RZ, 0xfc, !PT ;  /* 0x0000000118182812 */ /* 0x000fca00078efcff */
[----:B------:R0:W-:Y:S01]  /*f25e0*/  STL.64 [R1+0x4000], R24 ;  /* 0x0040001801007387 */ /* 0x0001e20000100a00 */
        /* <DEDUP_REMOVED lines=10> */
[----:B------:R-:W-:Y:S01]  /*f2690*/  ISETP.LT.AND P1, PT, R4, UR33, !P6 ;  /* 0x0000002104007c0c */ /* 0x000fe2000f721270 */
[----:B------:R-:W-:-:S02]  /*f26a0*/  ULDC UR33, c[0x0][0x22c] ;  /* 0x00008b0000217ab9 */ /* 0x000fc40000000800 */
[----:B------:R-:W3:Y:S01]  /*f26b0*/  LDL.LU R4, [R1+0x2a8] ;  /* 0x0002a80001047983 */ /* 0x000ee20000300800 */
        /* <DEDUP_REMOVED lines=137> */
[----:B------:R-:W-:Y:S01]  /*f2f50*/  ISETP.LT.AND P2, PT, R7, UR32, !P6 ;  /* 0x0000002007007c0c */ /* 0x000fe2000f741270 */
[----:B------:R-:W-:Y:S02]  /*f2f60*/  ULDC UR32, c[0x0][0x22c] ;  /* 0x00008b0000207ab9 */ /* 0x000fe40000000800 */
[----:B------:R-:W4:Y:S01]  /*f2f70*/  LDL.LU R7, [R1+0x238] ;  /* 0x0002380001077983 */ /* 0x000f220000300800 */
[----:B------:R-:W-:-:S06]  /*f2f80*/  LOP3.LUT R23, R23, 0xfffffffd, RZ, 0xc0, !PT ;  /* 0xfffffffd17177812 */ /* 0x000fcc00078ec0ff */
[----:B------:R-:W-:Y:S02]  /*f2f90*/  @P0 LOP3.LUT R23, R23, 0x2, RZ, 0xfc, !PT ;  /* 0x0000000217170812 */ /* 0x000fe400078efcff */
        /* <DEDUP_REMOVED lines=134> */
[----:B------:R-:W-:Y:S01]  /*f3800*/  ULDC UR32, c[0x0][0x22c] ;  /* 0x00008b0000207ab9 */ /* 0x000fe20000000800 */
[----:B------:R-:W-:Y:S01]  /*f3810*/  ISETP.LT.AND P1, PT, R4, UR33, !P6 ;  /* 0x0000002104007c0c */ /* 0x000fe2000f721270 */
[----:B------:R-:W-:Y:S01]  /*f3820*/  ULDC UR33, c[0x0][0x22c] ;  /* 0x00008b0000217ab9 */ /* 0x000fe20000000800 */
[----:B------:R-:W3:Y:S06]  /*f3830*/  LDL.LU R4, [R1+0x1c8] ;  /* 0x0001c80001047983 */ /* 0x000eec0000300800 */
        /* <DEDUP_REMOVED lines=10> */
[----:B------:R-:W3:Y:S01]  /*f38e0*/  LDL.LU R21, [R1+0x4040] ;  /* 0x0040400001157983 */ /* 0x000ee20000300800 */
[----:B------:R-:W-:-:S05]  /*f38f0*/  LOP3.LUT R22, R22, 0xfffffffb, RZ, 0xc0, !PT ;  /* 0xfffffffb16167812 */ /* 0x000fca00078ec0ff */
        /* <DEDUP_REMOVED lines=26> */
[----:B------:R-:W2:Y:S04]  /*f3aa0*/  LDL.LU R4, [R1+0x1b0] ;  /* 0x0001b00001047983 */ /* 0x000ea80000300800 */
[----:B0-----:R-:W3:Y:S03]  /*f3ab0*/  LDL.LU R24, [R1+0x1ac] ;  /* 0x0001ac0001187983 */ /* 0x001ee60000300800 */
        /* <DEDUP_REMOVED lines=19> */
[----:B------:R-:W-:-:S03]  /*f3bf0*/  LOP3.LUT R21, R21, 0xfdffffff, RZ, 0xc0, !PT ;  /* 0xfdffffff15157812 */ /* 0x000fc600078ec0ff */
[----:B------:R-:W4:Y:S01]  /*f3c00*/  LDL.LU R8, [R1+0x7e8] ;  /* 0x0007e80001087983 */ /* 0x000f220000300800 */
[----:B------:R-:W-:Y:S02]  /*f3c10*/  @P0 LOP3.LUT R21, R21, 0x2000000, RZ, 0xfc, !PT ;  /* 0x0200000015150812 */ /* 0x000fe400078efcff */
[----:B------:R-:W-:Y:S01]  /*f3c20*/  ISETP.LT.AND P0, PT, R0, UR4, !P6 ;  /* 0x0000000400007c0c */ /* 0x000fe2000f701270 */
[----:B------:R-:W4:Y:S01]  /*f3c30*/  LDL.LU R26, [R1+0x19c] ;  /* 0x00019c00011a7983 */ /* 0x000f220000300800 */
[----:B------:R-:W-:Y:S01]  /*f3c40*/  LOP3.LUT R21, R21, 0xfeffffff, RZ, 0xc0, !PT ;  /* 0xfeffffff15157812 */ /* 0x000fe200078ec0ff */
[----:B------:R-:W-:Y:S02]  /*f3c50*/  ULDC UR4, c[0x0][0x22c] ;  /* 0x00008b0000047ab9 */ /* 0x000fe40000000800 */
[----:B------:R-:W4:Y:S01]  /*f3c60*/  LDL.LU R0, [R1+0xeb4] ;  /* 0x000eb40001007983 */ /* 0x000f220000300800 */
[----:B------:R-:W-:-:S03]  /*f3c70*/  @P2 LOP3.LUT R21, R21, 0x1000000, RZ, 0xfc, !PT ;  /* 0x0100000015152812 */ /* 0x000fc600078efcff */
[----:B------:R-:W4:Y:S01]  /*f3c80*/  LDL.LU R27, [R1+0x198] ;  /* 0x00019800011b7983 */ /* 0x000f220000300800 */
[----:B------:R-:W-:-:S04]  /*f3c90*/  LOP3.LUT R21, R21, 0xff7fffff, RZ, 0xc0, !PT ;  /* 0xff7fffff15157812 */ /* 0x000fc800078ec0ff */
[----:B------:R-:W-:-:S04]  /*f3ca0*/  @P1 LOP3.LUT R21, R21, 0x800000, RZ, 0xfc, !PT ;  /* 0x0080000015151812 */ /* 0x000fc800078efcff */
[----:B------:R-:W-:-:S04]  /*f3cb0*/  LOP3.LUT R21, R21, 0xffbfffff, RZ, 0xc0, !PT ;  /* 0xffbfffff15157812 */ /* 0x000fc800078ec0ff */
[----:B------:R-:W-:-:S04]  /*f3cc0*/  @P0 LOP3.LUT R21, R21, 0x400000, RZ, 0xfc, !PT ;  /* 0x0040000015150812 */ /* 0x000fc800078efcff */
[----:B------:R-:W-:Y:S02]  /*f3cd0*/  LOP3.LUT R21, R21, 0xffdfffff, RZ, 0xc0, !PT ;  /* 0xffdfffff15157812 */ /* 0x000fe400078ec0ff */
[----:B--2---:R-:W-:Y:S02]  /*f3ce0*/  ISETP.LT.AND P1, PT, R4, UR61, !P6 ;  /* 0x0000003d04007c0c */ /* 0x004fe4000f721270 */
[----:B------:R-:W2:Y:S01]  /*f3cf0*/  LDL.LU R4, [R1+0xe88] ;  /* 0x000e880001047983 */ /* 0x000ea20000300800 */
[----:B------:R-:W-:-:S03]  /*f3d00*/  R2UR UR61, R28 ;  /* 0x000000001c3d72ca */ /* 0x000fc600000e0000 */
[----:B------:R-:W2:Y:S04]  /*f3d10*/  LDL.LU R28, [R1+0x403c] ;  /* 0x00403c00011c7983 */ /* 0x000ea80000300800 */
[----:B------:R-:W2:Y:S01]  /*f3d20*/  LDL.LU R3, [R1+0x194] ;  /* 0x0001940001037983 */ /* 0x000ea20000300800 */
[----:B---3--:R-:W-:Y:S02]  /*f3d30*/  ISETP.LT.AND P0, PT, R24, UR32, !P6 ;  /* 0x0000002018007c0c */ /* 0x008fe4000f701270 */
[----:B------:R-:W-:Y:S02]  /*f3d40*/  @P1 LOP3.LUT R21, R21, 0x200000, RZ, 0xfc, !PT ;  /* 0x0020000015151812 */ /* 0x000fe400078efcff */
[----:B----4-:R-:W-:Y:S02]  /*f3d50*/  R2UR UR32, R5 ;  /* 0x00000000052072ca */ /* 0x010fe400000e0000 */
[----:B------:R-:W3:Y:S01]  /*f3d60*/  LDL.LU R5, [R1+0x190] ;  /* 0x0001900001057983 */ /* 0x000ee20000300800 */
[----:B------:R-:W-:-:S02]  /*f3d70*/  ISETP.LT.AND P1, PT, R6, UR33, !P6 ;  /* 0x0000002106007c0c */ /* 0x000fc4000f721270 */
[----:B------:R-:W-:Y:S02]  /*f3d80*/  R2UR UR33, R19 ;  /* 0x00000000132172ca */ /* 0x000fe400000e0000 */
[----:B------:R-:W4:Y:S04]  /*f3d90*/  LDL.LU R19, [R1+0x4038] ;  /* 0x0040380001137983 */ /* 0x000f280000300800 */
[----:B------:R-:W4:Y:S01]  /*f3da0*/  LDL.LU R6, [R1+0x18c] ;  /* 0x00018c0001067983 */ /* 0x000f220000300800 */
[----:B------:R-:W-:-:S04]  /*f3db0*/  LOP3.LUT R21, R21, 0xffefffff, RZ, 0xc0, !PT ;  /* 0xffefffff15157812 */ /* 0x000fc800078ec0ff */
[----:B------:R-:W-:Y:S02]  /*f3dc0*/  @P0 LOP3.LUT R21, R21, 0x100000, RZ, 0xfc, !PT ;  /* 0x0010000015150812 */ /* 0x000fe400078efcff */
[----:B------:R-:W-:Y:S02]  /*f3dd0*/  ISETP.LT.AND P0, PT, R7, UR4, !P6 ;  /* 0x0000000407007c0c */ /* 0x000fe4000f701270 */
[----:B------:R-:W-:Y:S02]  /*f3de0*/  R2UR UR4, R20 ;  /* 0x00000000140472ca */ /* 0x000fe400000e0000 */
[----:B------:R-:W4:Y:S01]  /*f3df0*/  LDL.LU R20, [R1+0x4034] ;  /* 0x0040340001147983 */ /* 0x000f220000300800 */
[----:B------:R-:W-:-:S03]  /*f3e00*/  LOP3.LUT R21, R21, 0xfff7ffff, RZ, 0xc0, !PT ;  /* 0xfff7ffff15157812 */ /* 0x000fc600078ec0ff */
[----:B------:R-:W4:Y:S01]  /*f3e10*/  LDL.LU R7, [R1+0x188] ;  /* 0x0001880001077983 */ /* 0x000f220000300800 */
[----:B------:R-:W-:-:S06]  /*f3e20*/  @P1 LOP3.LUT R21, R21, 0x80000, RZ, 0xfc, !PT ;  /* 0x0008000015151812 */ /* 0x000fcc00078efcff */
[----:B------:R-:W-:Y:S02]  /*f3e30*/  ISETP.LT.AND P1, PT, R25, UR4, !P6 ;  /* 0x0000000419007c0c */ /* 0x000fe4000f721270 */
[----:B------:R-:W-:Y:S02]  /*f3e40*/  R2UR UR4, R8 ;  /* 0x00000000080472ca */ /* 0x000fe400000e0000 */
[----:B------:R-:W4:Y:S01]  /*f3e50*/  LDL.LU R8, [R1+0x184] ;  /* 0x0001840001087983 */ /* 0x000f220000300800 */
[----:B------:R-:W-:-:S04]  /*f3e60*/  LOP3.LUT R21, R21, 0xfffbffff, RZ, 0xc0, !PT ;  /* 0xfffbffff15157812 */ /* 0x000fc800078ec0ff */
[----:B------:R-:W-:Y:S02]  /*f3e70*/  @P0 LOP3.LUT R21, R21, 0x40000, RZ, 0xfc, !PT ;  /* 0x0004000015150812 */ /* 0x000fe400078efcff */
[----:B------:R-:W-:Y:S02]  /*f3e80*/  ISETP.LT.AND P0, PT, R26, UR33, !P6 ;  /* 0x000000211a007c0c */ /* 0x000fe4000f701270 */
[----:B------:R-:W-:Y:S02]  /*f3e90*/  R2UR UR33, R0 ;  /* 0x00000000002172ca */ /* 0x000fe400000e0000 */
[----:B------:R-:W4:Y:S01]  /*f3ea0*/  LDL.LU R0, [R1+0x180] ;  /* 0x0001800001007983 */ /* 0x000f220000300800 */
[----:B------:R-:W-:-:S04]  /*f3eb0*/  LOP3.LUT R21, R21, 0xfffdffff, RZ, 0xc0, !PT ;  /* 0xfffdffff15157812 */ /* 0x000fc800078ec0ff */
[----:B------:R-:W-:Y:S02]  /*f3ec0*/  @P1 LOP3.LUT R21, R21, 0x20000, RZ, 0xfc, !PT ;  /* 0x0002000015151812 */ /* 0x000fe400078efcff */
[----:B------:R-:W-:Y:S02]  /*f3ed0*/  ISETP.LT.AND P1, PT, R27, UR32, !P6 ;  /* 0x000000201b007c0c */ /* 0x000fe4000f721270 */
[----:B------:R-:W-:-:S04]  /*f3ee0*/  LOP3.LUT R21, R21, 0xfffeffff, RZ, 0xc0, !PT ;  /* 0xfffeffff15157812 */ /* 0x000fc800078ec0ff */
[----:B------:R-:W-:-:S04]  /*f3ef0*/  @P0 LOP3.LUT R21, R21, 0x10000, RZ, 0xfc, !PT ;  /* 0x0001000015150812 */ /* 0x000fc800078efcff */
[----:B------:R-:W-:-:S04]  /*f3f00*/  LOP3.LUT R21, R21, 0xffff7fff, RZ, 0xc0, !PT ;  /* 0xffff7fff15157812 */ /* 0x000fc800078ec0ff */
[----:B------:R-:W-:-:S04]  /*f3f10*/  @P1 LOP3.LUT R21, R21, 0x8000, RZ, 0xfc, !PT ;  /* 0x0000800015151812 */ /* 0x000fc800078efcff */
[----:B------:R-:W-:Y:S02]  /*f3f20*/  LOP3.LUT R21, R21, 0xffffbfff, RZ, 0xc0, !PT ;  /* 0xffffbfff15157812 */ /* 0x000fe400078ec0ff */
[----:B--2---:R-:W-:Y:S02]  /*f3f30*/  R2UR UR32, R4 ;  /* 0x00000000042072ca */ /* 0x004fe400000e0000 */
[----:B------:R-:W2:Y:S01]  /*f3f40*/  LDL.LU R4, [R1+0x17c] ;  /* 0x00017c0001047983 */ /* 0x000ea20000300800 */
[----:B------:R-:W-:Y:S01]  /*f3f50*/  ISETP.LT.AND P0, PT, R3, UR61, !P6 ;  /* 0x0000003d03007c0c */ /* 0x000fe2000f701270 */
[----:B------:R-:W-:Y:S02]  /*f3f60*/  ULDC UR61, c[0x0][0x22c] ;  /* 0x00008b00003d7ab9 */ /* 0x000fe40000000800 */
[----:B------:R-:W2:Y:S01]  /*f3f70*/  LDL.LU R3, [R1+0x178] ;  /* 0x0001780001037983 */ /* 0x000ea20000300800 */
[----:B---3--:R-:W-:Y:S01]  /*f3f80*/  ISETP.LT.AND P1, PT, R5, UR60, !P6 ;  /* 0x0000003c05007c0c */ /* 0x008fe2000f721270 */
[----:B------:R-:W-:-:S02]  /*f3f90*/  ULDC UR60, c[0x0][0x22c] ;  /* 0x00008b00003c7ab9 */ /* 0x000fc40000000800 */
[----:B------:R-:W3:Y:S06]  /*f3fa0*/  LDL.LU R5, [R1+0x174] ;  /* 0x0001740001057983 */ /* 0x000eec0000300800 */
[----:B------:R-:W-:Y:S02]  /*f3fb0*/  @P0 LOP3.LUT R21, R21, 0x4000, RZ, 0xfc, !PT ;  /* 0x0000400015150812 */ /* 0x000fe400078efcff */
[----:B----4-:R-:W-:Y:S01]  /*f3fc0*/  ISETP.LT.AND P0, PT, R6, UR59, !P6 ;  /* 0x0000003b06007c0c */ /* 0x010fe2000f701270 */
[----:B------:R-:W-:Y:S01]  /*f3fd0*/  ULDC UR59, c[0x0][0x22c] ;  /* 0x00008b00003b7ab9 */ /* 0x000fe20000000800 */
[----:B------:R-:W4:Y:S01]  /*f3fe0*/  LDL.LU R6, [R1+0x170] ;  /* 0x0001700001067983 */ /* 0x000f220000300800 */
[----:B------:R-:W-:-:S04]  /*f3ff0*/  LOP3.LUT R21, R21, 0xffffdfff, RZ, 0xc0, !PT ;  /* 0xffffdfff15157812 */ /* 0x000fc800078ec0ff */
[----:B------:R-:W-:-:S04]  /*f4000*/  @P1 LOP3.LUT R21, R21, 0x2000, RZ, 0xfc, !PT ;  /* 0x0000200015151812 */ /* 0x000fc800078efcff */
[----:B------:R-:W-:Y:S02]  /*f4010*/  LOP3.LUT R21, R21, 0xffffefff, RZ, 0xc0, !PT ;  /* 0xffffefff15157812 */ /* 0x000fe400078ec0ff */
[----:B------:R-:W-:Y:S01]  /*f4020*/  ISETP.LT.AND P1, PT, R7, UR58, !P6 ;  /* 0x0000003a07007c0c */ /* 0x000fe2000f721270 */
[----:B------:R-:W-:Y:S01]  /*f4030*/  ULDC UR58, c[0x0][0x22c] ;  /* 0x00008b00003a7ab9 */ /* 0x000fe20000000800 */
[----:B------:R-:W4:Y:S01]  /*f4040*/  LDL.LU R7, [R1+0x16c] ;  /* 0x00016c0001077983 */ /* 0x000f220000300800 */
[----:B------:R-:W-:-:S04]  /*f4050*/  @P0 LOP3.LUT R21, R21, 0x1000, RZ, 0xfc, !PT ;  /* 0x0000100015150812 */ /* 0x000fc800078efcff */
[----:B------:R-:W-:Y:S02]  /*f4060*/  LOP3.LUT R21, R21, 0xfffff7ff, RZ, 0xc0, !PT ;  /* 0xfffff7ff15157812 */ /* 0x000fe400078ec0ff */
        /* <DEDUP_REMOVED lines=15> */
[----:B------:R-:W-:Y:S01]  /*f4160*/  ISETP.LT.AND P1, PT, R3, UR54, !P6 ;  /* 0x0000003603007c0c */ /* 0x000fe2000f721270 */
[----:B------:R-:W-:-:S09]  /*f4170*/  ULDC UR54, c[0x0][0x22c] ;  /* 0x00008b0000367ab9 */ /* 0x000fd20000000800 */
[----:B------:R-:W-:-:S04]  /*f4180*/  @P0 LOP3.LUT R21, R21, 0x100, RZ, 0xfc, !PT ;  /* 0x0000010015150812 */ /* 0x000fc800078efcff */
[----:B------:R-:W-:Y:S02]  /*f4190*/  LOP3.LUT R21, R21, 0xffffff7f, RZ, 0xc0, !PT ;  /* 0xffffff7f15157812 */ /* 0x000fe400078ec0ff */
[----:B---3--:R-:W-:Y:S01]  /*f41a0*/  ISETP.LT.AND P0, PT, R5, UR53, !P6 ;  /* 0x0000003505007c0c */ /* 0x008fe2000f701270 */
[----:B------:R-:W-:Y:S01]  /*f41b0*/  ULDC UR53, c[0x0][0x22c] ;  /* 0x00008b0000357ab9 */ /* 0x000fe20000000800 */
[----:B------:R-:W3:Y:S01]  /*f41c0*/  LDL.LU R5, [R1+0x158] ;  /* 0x0001580001057983 */ /* 0x000ee20000300800 */
[----:B------:R-:W-:Y:S02]  /*f41d0*/  @P1 LOP3.LUT R21, R21, 0x80, RZ, 0xfc, !PT ;  /* 0x0000008015151812 */ /* 0x000fe400078efcff */
[----:B----4-:R-:W-:Y:S01]  /*f41e0*/  ISETP.LT.AND P1, PT, R6, UR52, !P6 ;  /* 0x0000003406007c0c */ /* 0x010fe2000f721270 */
[----:B------:R-:W-:Y:S01]  /*f41f0*/  ULDC UR52, c[0x0][0x22c] ;  /* 0x00008b0000347ab9 */ /* 0x000fe20000000800 */
[----:B------:R-:W4:Y:S01]  /*f4200*/  LDL.LU R6, [R1+0x154] ;  /* 0x0001540001067983 */ /* 0x000f220000300800 */
[----:B------:R-:W-:-:S05]  /*f4210*/  LOP3.LUT R21, R21, 0xffffffbf, RZ, 0xc0, !PT ;  /* 0xffffffbf15157812 */ /* 0x000fca00078ec0ff */
[----:B------:R-:W-:-:S04]  /*f4220*/  @P0 LOP3.LUT R21, R21, 0x40, RZ, 0xfc, !PT ;  /* 0x0000004015150812 */ /* 0x000fc800078efcff */
[----:B------:R-:W-:Y:S02]  /*f4230*/  LOP3.LUT R21, R21, 0xffffffdf, RZ, 0xc0, !PT ;  /* 0xffffffdf15157812 */ /* 0x000fe400078ec0ff */
[----:B------:R-:W-:Y:S01]  /*f4240*/  ISETP.LT.AND P0, PT, R7, UR51, !P6 ;  /* 0x0000003307007c0c */ /* 0x000fe2000f701270 */
[----:B------:R-:W-:Y:S01]  /*f4250*/  ULDC UR51, c[0x0][0x22c] ;  /* 0x00008b0000337ab9 */ /* 0x000fe20000000800 */
[----:B------:R-:W-:Y:S01]  /*f4260*/  @P1 LOP3.LUT R21, R21, 0x20, RZ, 0xfc, !PT ;  /* 0x0000002015151812 */ /* 0x000fe200078efcff */
[----:B------:R-:W4:Y:S03]  /*f4270*/  LDL.LU R7, [R1+0x150] ;  /* 0x0001500001077983 */ /* 0x000f260000300800 */
[----:B------:R-:W-:Y:S01]  /*f4280*/  LOP3.LUT R21, R21, 0xffffffef, RZ, 0xc0, !PT ;  /* 0xffffffef15157812 */ /* 0x000fe200078ec0ff */
[----:B------:R-:W4:Y:S01]  /*f4290*/  LDL.LU R3, [R1+0x14c] ;  /* 0x00014c0001037983 */ /* 0x000f220000300800 */
[----:B------:R-:W-:Y:S01]  /*f42a0*/  ISETP.LT.AND P1, PT, R8, UR50, !P6 ;  /* 0x0000003208007c0c */ /* 0x000fe2000f721270 */
[----:B------:R-:W-:-:S04]  /*f42b0*/  ULDC UR50, c[0x0][0x22c] ;  /* 0x00008b0000327ab9 */ /* 0x000fc80000000800 */
[----:B------:R-:W-:-:S04]  /*f42c0*/  @P0 LOP3.LUT R21, R21, 0x10, RZ, 0xfc, !PT ;  /* 0x0000001015150812 */ /* 0x000fc800078efcff */
[----:B------:R-:W-:Y:S02]  /*f42d0*/  LOP3.LUT R21, R21, 0xfffffff7, RZ, 0xc0, !PT ;  /* 0xfffffff715157812 */ /* 0x000fe400078ec0ff */
[----:B------:R-:W-:Y:S01]  /*f42e0*/  ISETP.LT.AND P0, PT, R0, UR49, !P6 ;  /* 0x0000003100007c0c */ /* 0x000fe2000f701270 */
[----:B------:R-:W-:Y:S01]  /*f42f0*/  ULDC UR49, c[0x0][0x22c] ;  /* 0x00008b0000317ab9 */ /* 0x000fe20000000800 */
[----:B------:R-:W-:Y:S01]  /*f4300*/  @P1 LOP3.LUT R21, R21, 0x8, RZ, 0xfc, !PT ;  /* 0x0000000815151812 */ /* 0x000fe200078efcff */
[----:B------:R-:W4:Y:S03]  /*f4310*/  LDL.LU R0, [R1+0x148] ;  /* 0x0001480001007983 */ /* 0x000f260000300800 */
[----:B------:R-:W-:Y:S01]  /*f4320*/  LOP3.LUT R21, R21, 0xfffffffb, RZ, 0xc0, !PT ;  /* 0xfffffffb15157812 */ /* 0x000fe200078ec0ff */
[----:B------:R-:W4:Y:S06]  /*f4330*/  LDL.LU R8, [R1+0x144] ;  /* 0x0001440001087983 */ /* 0x000f2c0000300800 */
[----:B------:R-:W-:-:S02]  /*f4340*/  @P0 LOP3.LUT R21, R21, 0x4, RZ, 0xfc, !PT ;  /* 0x0000000415150812 */ /* 0x000fc400078efcff */
[----:B------:R-:W-:Y:S01]  /*f4350*/  ISETP.LT.AND P0, PT, R20, UR47, !P6 ;  /* 0x0000002f14007c0c */ /* 0x000fe2000f701270 */
[----:B------:R-:W-:Y:S01]  /*f4360*/  ULDC UR47, c[0x0][0x22c] ;  /* 0x00008b00002f7ab9 */ /* 0x000fe20000000800 */
[----:B------:R-:W4:Y:S01]  /*f4370*/  LDL.LU R20, [R1+0x4030] ;  /* 0x0040300001147983 */ /* 0x000f220000300800 */
[----:B------:R-:W-:Y:S02]  /*f4380*/  LOP3.LUT R21, R21, 0xfffffffd, RZ, 0xc0, !PT ;  /* 0xfffffffd15157812 */ /* 0x000fe400078ec0ff */
[----:B--2---:R-:W-:Y:S01]  /*f4390*/  ISETP.LT.AND P1, PT, R4, UR48, !P6 ;  /* 0x0000003004007c0c */ /* 0x004fe2000f721270 */
[----:B------:R-:W-:Y:S01]  /*f43a0*/  ULDC UR48, c[0x0][0x22c] ;  /* 0x00008b0000307ab9 */ /* 0x000fe20000000800 */
[----:B------:R-:W2:Y:S11]  /*f43b0*/  LDL.LU R4, [R1+0x140] ;  /* 0x0001400001047983 */ /* 0x000eb60000300800 */
        /* <DEDUP_REMOVED lines=44> */
[----:B------:R-:W-:-:S06]  /*f4680*/  LOP3.LUT R20, R20, 0xfeffffff, RZ, 0xc0, !PT ;  /* 0xfeffffff14147812 */ /* 0x000fcc00078ec0ff */
[----:B------:R-:W-:-:S04]  /*f4690*/  @P0 LOP3.LUT R20, R20, 0x1000000, RZ, 0xfc, !PT ;  /* 0x0100000014140812 */ /* 0x000fc800078efcff */
[----:B------:R-:W-:-:S04]  /*f46a0*/  LOP3.LUT R20, R20, 0xff7fffff, RZ, 0xc0, !PT ;  /* 0xff7fffff14147812 */ /* 0x000fc800078ec0ff */
[----:B------:R-:W-:-:S04]  /*f46b0*/  @P1 LOP3.LUT R20, R20, 0x800000, RZ, 0xfc, !PT ;  /* 0x0080000014141812 */ /* 0x000fc800078efcff */
[----:B------:R-:W-:Y:S02]  /*f46c0*/  LOP3.LUT R20, R20, 0xffbfffff, RZ, 0xc0, !PT ;  /* 0xffbfffff14147812 */ /* 0x000fe400078ec0ff */
[----:B------:R-:W-:Y:S01]  /*f46d0*/  ISETP.LT.AND P0, PT, R7, UR37, !P6 ;  /* 0x0000002507007c0c */ /* 0x000fe2000f701270 */
[----:B------:R-:W-:Y:S01]  /*f46e0*/  ULDC UR37, c[0x0][0x22c] ;  /* 0x00008b0000257ab9 */ /* 0x000fe20000000800 */
[----:B------:R-:W4:Y:S11]  /*f46f0*/  LDL.LU R7, [R1+0x118] ;  /* 0x0001180001077983 */ /* 0x000f360000300800 */
[----:B------:R-:W-:-:S02]  /*f4700*/  @P0 LOP3.LUT R20, R20, 0x400000, RZ, 0xfc, !PT ;  /* 0x0040000014140812 */ /* 0x000fc400078efcff */
        /* <DEDUP_REMOVED lines=74> */
[----:B------:R-:W-:Y:S01]  /*f4bb0*/  ULDC UR20, c[0x0][0x22c] ;  /* 0x00008b0000147ab9 */ /* 0x000fe20000000800 */
[----:B------:R-:W-:-:S11]  /*f4bc0*/  LOP3.LUT R20, R20, 0xffffff7f, RZ, 0xc0, !PT ;  /* 0xffffff7f14147812 */ /* 0x000fd600078ec0ff */
        /* <DEDUP_REMOVED lines=15> */
[----:B------:R-:W-:Y:S01]  /*f4cc0*/  LOP3.LUT R20, R20, 0xfffffff7, RZ, 0xc0, !PT ;  /* 0xfffffff714147812 */ /* 0x000fe200078ec0ff */
[----:B------:R-:W3:Y:S10]  /*f4cd0*/  LDL.LU R5, [R1+0xc8] ;  /* 0x0000c80001057983 */ /* 0x000ef40000300800 */
[----:B------:R-:W-:-:S02]  /*f4ce0*/  @P1 LOP3.LUT R20, R20, 0x8, RZ, 0xfc, !PT ;  /* 0x0000000814141812 */ /* 0x000fc400078efcff */
[----:B----4-:R-:W-:Y:S01]  /*f4cf0*/  ISETP.LT.AND P0, PT, R6, UR15, !P6 ;  /* 0x0000000f06007c0c */ /* 0x010fe2000f701270 */
[----:B------:R-:W-:Y:S01]  /*f4d00*/  ULDC UR15, c[0x0][0x22c] ;  /* 0x00008b00000f7ab9 */ /* 0x000fe20000000800 */
[----:B------:R-:W-:Y:S01]  /*f4d10*/  LOP3.LUT R20, R20, 0xfffffffb, RZ, 0xc0, !PT ;  /* 0xfffffffb14147812 */ /* 0x000fe200078ec0ff */
[----:B------:R-:W4:Y:S10]  /*f4d20*/  LDL.LU R6, [R1+0xc4] ;  /* 0x0000c40001067983 */ /* 0x000f340000300800 */
[----:B------:R-:W-:-:S02]  /*f4d30*/  @P0 LOP3.LUT R20, R20, 0x4, RZ, 0xfc, !PT ;  /* 0x0000000414140812 */ /* 0x000fc400078efcff */
[----:B------:R-:W-:Y:S01]  /*f4d40*/  ISETP.LT.AND P0, PT, R19, UR13, !P6 ;  /* 0x0000000d13007c0c */ /* 0x000fe2000f701270 */
[----:B------:R-:W-:Y:S01]  /*f4d50*/  ULDC UR13, c[0x0][0x22c] ;  /* 0x00008b00000d7ab9 */ /* 0x000fe20000000800 */
[----:B------:R-:W2:Y:S01]  /*f4d60*/  LDL.LU R19, [R1+0x402c] ;  /* 0x00402c0001137983 */ /* 0x000ea20000300800 */
        /* <DEDUP_REMOVED lines=8> */
[----:B------:R-:W-:-:S04]  /*f4df0*/  LOP3.LUT R20, R20, 0xfffffffe, RZ, 0xc0, !PT ;  /* 0xfffffffe14147812 */ /* 0x000fc800078ec0ff */
[----:B------:R-:W-:Y:S01]  /*f4e00*/  @P0 LOP3.LUT R20, R20, 0x1, RZ, 0xfc, !PT ;  /* 0x0000000114140812 */ /* 0x000fe200078efcff */
[----:B------:R-:W-:Y:S04]  /*f4e10*/  STL.64 [R1+0x4018], R22 ;  /* 0x0040181601007387 */ /* 0x000fe80000100a00 */
[----:B------:R0:W-:Y:S04]  /*f4e20*/  STL.64 [R1+0x4010], R20 ;  /* 0x0040101401007387 */ /* 0x0001e80000100a00 */
[----:B------:R-:W4:Y:S01]  /*f4e30*/  LDL.LU R3, [R1+0xb8] ;  /* 0x0000b80001037983 */ /* 0x000f220000300800 */
[----:B------:R-:W-:Y:S01]  /*f4e40*/  ISETP.LT.AND P0, PT, R8, UR11, !P6 ;  /* 0x0000000b08007c0c */ /* 0x000fe2000f701270 */
[----:B------:R-:W-:-:S02]  /*f4e50*/  ULDC UR11, c[0x0][0x22c] ;  /* 0x00008b00000b7ab9 */ /* 0x000fc40000000800 */
[----:B------:R-:W4:Y:S04]  /*f4e60*/  LDL.LU R8, [R1+0xb4] ;  /* 0x0000b40001087983 */ /* 0x000f280000300800 */
[----:B------:R-:W4:Y:S01]  /*f4e70*/  LDL.LU R26, [R1+0xb0] ;  /* 0x0000b000011a7983 */ /* 0x000f220000300800 */
[----:B--2---:R-:W-:-:S04]  /*f4e80*/  LOP3.LUT R19, R19, 0x7fffffff, RZ, 0xc0, !PT ;  /* 0x7fffffff13137812 */ /* 0x004fc800078ec0ff */
[----:B------:R-:W-:Y:S02]  /*f4e90*/  @P1 LOP3.LUT R19, R19, 0x80000000, RZ, 0xfc, !PT ;  /* 0x8000000013131812 */ /* 0x000fe400078efcff */
[----:B------:R-:W-:Y:S01]  /*f4ea0*/  ISETP.LT.AND P1, PT, R4, UR10, !P6 ;  /* 0x0000000a04007c0c */ /* 0x000fe2000f721270 */
[----:B------:R-:W-:Y:S01]  /*f4eb0*/  ULDC UR10, c[0x0][0x22c] ;  /* 0x00008b00000a7ab9 */ /* 0x000fe20000000800 */
[----:B------:R-:W2:Y:S01]  /*f4ec0*/  LDL.LU R4, [R1+0xac] ;  /* 0x0000ac0001047983 */ /* 0x000ea20000300800 */
[----:B------:R-:W-:-:S04]  /*f4ed0*/  LOP3.LUT R19, R19, 0xbfffffff, RZ, 0xc0, !PT ;  /* 0xbfffffff13137812 */ /* 0x000fc800078ec0ff */
[----:B------:R-:W-:Y:S02]  /*f4ee0*/  @P0 LOP3.LUT R19, R19, 0x40000000, RZ, 0xfc, !PT ;  /* 0x4000000013130812 */ /* 0x000fe400078efcff */
[----:B---3--:R-:W-:Y:S01]  /*f4ef0*/  ISETP.LT.AND P0, PT, R5, UR9, !P6 ;  /* 0x0000000905007c0c */ /* 0x008fe2000f701270 */
[----:B------:R-:W-:Y:S01]  /*f4f00*/  ULDC UR9, c[0x0][0x22c] ;  /* 0x00008b0000097ab9 */ /* 0x000fe20000000800 */
        /* <DEDUP_REMOVED lines=12> */
[----:B------:R-:W-:-:S03]  /*f4fd0*/  @P1 LOP3.LUT R19, R19, 0x8000000, RZ, 0xfc, !PT ;  /* 0x0800000013131812 */ /* 0x000fc600078efcff */
[----:B------:R-:W4:Y:S01]  /*f4fe0*/  LDL.LU R27, [R1+0x9c] ;  /* 0x00009c00011b7983 */ /* 0x000f220000300800 */
[----:B------:R-:W-:Y:S01]  /*f4ff0*/  ISETP.LT.AND P1, PT, R0, UR6, !P6 ;  /* 0x0000000600007c0c */ /* 0x000fe2000f721270 */
[----:B------:R-:W-:Y:S02]  /*f5000*/  ULDC UR6, c[0x0][0x22c] ;  /* 0x00008b0000067ab9 */ /* 0x000fe40000000800 */
[----:B------:R-:W4:Y:S01]  /*f5010*/  LDL.LU R0, [R1+0x98] ;  /* 0x0000980001007983 */ /* 0x000f220000300800 */
[----:B------:R-:W-:-:S04]  /*f5020*/  LOP3.LUT R19, R19, 0xfbffffff, RZ, 0xc0, !PT ;  /* 0xfbffffff13137812 */ /* 0x000fc800078ec0ff */
[----:B------:R-:W-:-:S04]  /*f5030*/  @P0 LOP3.LUT R19, R19, 0x4000000, RZ, 0xfc, !PT ;  /* 0x0400000013130812 */ /* 0x000fc800078efcff */
[----:B------:R-:W-:Y:S02]  /*f5040*/  LOP3.LUT R19, R19, 0xfdffffff, RZ, 0xc0, !PT ;  /* 0xfdffffff13137812 */ /* 0x000fe400078ec0ff */
[----:B------:R-:W-:Y:S01]  /*f5050*/  ISETP.LT.AND P0, PT, R3, UR5, !P6 ;  /* 0x0000000503007c0c */ /* 0x000fe2000f701270 */
[----:B------:R-:W-:Y:S01]  /*f5060*/  ULDC UR5, c[0x0][0x22c] ;  /* 0x00008b0000057ab9 */ /* 0x000fe20000000800 */
[----:B------:R-:W4:Y:S01]  /*f5070*/  LDL.LU R3, [R1+0x94] ;  /* 0x0000940001037983 */ /* 0x000f220000300800 */
[----:B------:R-:W-:Y:S02]  /*f5080*/  @P1 LOP3.LUT R19, R19, 0x2000000, RZ, 0xfc, !PT ;  /* 0x0200000013131812 */ /* 0x000fe400078efcff */
[----:B------:R-:W-:Y:S01]  /*f5090*/  ISETP.LT.AND P1, PT, R8, UR5, !P6 ;  /* 0x0000000508007c0c */ /* 0x000fe2000f721270 */
[----:B------:R-:W-:Y:S01]  /*f50a0*/  ULDC UR5, c[0x0][0x248] ;  /* 0x0000920000057ab9 */ /* 0x000fe20000000800 */
[----:B------:R-:W4:Y:S01]  /*f50b0*/  LDL.LU R8, [R1+0x90] ;  /* 0x0000900001087983 */ /* 0x000f220000300800 */
[----:B------:R-:W-:-:S05]  /*f50c0*/  LOP3.LUT R19, R19, 0xfeffffff, RZ, 0xc0, !PT ;  /* 0xfeffffff13137812 */ /* 0x000fca00078ec0ff */
[----:B------:R-:W-:Y:S02]  /*f50d0*/  @P0 LOP3.LUT R19, R19, 0x1000000, RZ, 0xfc, !PT ;  /* 0x0100000013130812 */ /* 0x000fe400078efcff */
[----:B------:R-:W-:Y:S02]  /*f50e0*/  ISETP.LT.AND P0, PT, R26, UR6, !P6 ;  /* 0x000000061a007c0c */ /* 0x000fe4000f701270 */
[----:B------:R-:W-:-:S04]  /*f50f0*/  LOP3.LUT R19, R19, 0xff7fffff, RZ, 0xc0, !PT ;  /* 0xff7fffff13137812 */ /* 0x000fc800078ec0ff */
[----:B------:R-:W-:-:S04]  /*f5100*/  @P1 LOP3.LUT R19, R19, 0x800000, RZ, 0xfc, !PT ;  /* 0x0080000013131812 */ /* 0x000fc800078efcff */
[----:B------:R-:W-:-:S04]  /*f5110*/  LOP3.LUT R19, R19, 0xffbfffff, RZ, 0xc0, !PT ;  /* 0xffbfffff13137812 */ /* 0x000fc800078ec0ff */
[----:B------:R-:W-:-:S04]  /*f5120*/  @P0 LOP3.LUT R19, R19, 0x400000, RZ, 0xfc, !PT ;  /* 0x0040000013130812 */ /* 0x000fc800078efcff */
[----:B------:R-:W-:Y:S02]  /*f5130*/  LOP3.LUT R19, R19, 0xffdfffff, RZ, 0xc0, !PT ;  /* 0xffdfffff13137812 */ /* 0x000fe400078ec0ff */
[----:B--2---:R-:W-:Y:S02]  /*f5140*/  ISETP.LT.AND P2, PT, R4, UR7, !P6 ;  /* 0x0000000704007c0c */ /* 0x004fe4000f741270 */
[----:B------:R-:W2:Y:S01]  /*f5150*/  LDL.LU R4, [R1+0x8c] ;  /* 0x00008c0001047983 */ /* 0x000ea20000300800 */
[----:B---3--:R-:W-:-:S03]  /*f5160*/  ISETP.LT.AND P1, PT, R5, UR8, !P6 ;  /* 0x0000000805007c0c */ /* 0x008fc6000f721270 */
[----:B------:R-:W3:Y:S01]  /*f5170*/  LDL.LU R5, [R1+0x88] ;  /* 0x0000880001057983 */ /* 0x000ee20000300800 */
[----:B----4-:R-:W-:-:S03]  /*f5180*/  ISETP.LT.AND P0, PT, R6, UR9, !P6 ;  /* 0x0000000906007c0c */ /* 0x010fc6000f701270 */
[----:B------:R-:W4:Y:S03]  /*f5190*/  LDL.LU R6, [R1+0x84] ;  /* 0x0000840001067983 */ /* 0x000f260000300800 */
[----:B------:R-:W-:-:S04]  /*f51a0*/  @P2 LOP3.LUT R19, R19, 0x200000, RZ, 0xfc, !PT ;  /* 0x0020000013132812 */ /* 0x000fc800078efcff */
[----:B------:R-:W-:-:S04]  /*f51b0*/  LOP3.LUT R19, R19, 0xffefffff, RZ, 0xc0, !PT ;  /* 0xffefffff13137812 */ /* 0x000fc800078ec0ff */
[----:B------:R-:W-:-:S04]  /*f51c0*/  @P1 LOP3.LUT R19, R19, 0x100000, RZ, 0xfc, !PT ;  /* 0x0010000013131812 */ /* 0x000fc800078efcff */
[----:B------:R-:W-:Y:S02]  /*f51d0*/  LOP3.LUT R19, R19, 0xfff7ffff, RZ, 0xc0, !PT ;  /* 0xfff7ffff13137812 */ /* 0x000fe400078ec0ff */
[----:B------:R-:W-:Y:S02]  /*f51e0*/  ISETP.LT.AND P2, PT, R7, UR10, !P6 ;  /* 0x0000000a07007c0c */ /* 0x000fe4000f741270 */
[----:B------:R-:W4:Y:S01]  /*f51f0*/  LDL.LU R7, [R1+0x80] ;  /* 0x0000800001077983 */ /* 0x000f220000300800 */
[----:B------:R-:W-:Y:S02]  /*f5200*/  @P0 LOP3.LUT R19, R19, 0x80000, RZ, 0xfc, !PT ;  /* 0x0008000013130812 */ /* 0x000fe400078efcff */
[----:B------:R-:W-:Y:S02]  /*f5210*/  ISETP.LT.AND P1, PT, R27, UR11, !P6 ;  /* 0x0000000b1b007c0c */ /* 0x000fe4000f721270 */
[----:B------:R-:W4:Y:S01]  /*f5220*/  LDL.LU R27, [R1+0x7c] ;  /* 0x00007c00011b7983 */ /* 0x000f220000300800 */
[----:B------:R-:W-:-:S03]  /*f5230*/  ISETP.LT.AND P0, PT, R0, UR12, !P6 ;  /* 0x0000000c00007c0c */ /* 0x000fc6000f701270 */
[----:B------:R-:W4:Y:S01]  /*f5240*/  LDL.LU R0, [R1+0x78] ;  /* 0x0000780001007983 */ /* 0x000f220000300800 */
[----:B------:R-:W-:-:S04]  /*f5250*/  LOP3.LUT R19, R19, 0xfffbffff, RZ, 0xc0, !PT ;  /* 0xfffbffff13137812 */ /* 0x000fc800078ec0ff */
[----:B------:R-:W-:-:S04]  /*f5260*/  @P2 LOP3.LUT R19, R19, 0x40000, RZ, 0xfc, !PT ;  /* 0x0004000013132812 */ /* 0x000fc800078efcff */
[----:B------:R-:W-:Y:S02]  /*f5270*/  LOP3.LUT R19, R19, 0xfffdffff, RZ, 0xc0, !PT ;  /* 0xfffdffff13137812 */ /* 0x000fe400078ec0ff */
[----:B------:R-:W-:Y:S02]  /*f5280*/  ISETP.LT.AND P2, PT, R3, UR13, !P6 ;  /* 0x0000000d03007c0c */ /* 0x000fe4000f741270 */
[----:B------:R-:W4:Y:S01]  /*f5290*/  LDL.LU R3, [R1+0x74] ;  /* 0x0000740001037983 */ /* 0x000f220000300800 */
[----:B------:R-:W-:Y:S02]  /*f52a0*/  @P1 LOP3.LUT R19, R19, 0x20000, RZ, 0xfc, !PT ;  /* 0x0002000013131812 */ /* 0x000fe400078efcff */
[----:B------:R-:W-:Y:S01]  /*f52b0*/  ISETP.LT.AND P1, PT, R8, UR14, !P6 ;  /* 0x0000000e08007c0c */ /* 0x000fe2000f721270 */
        /* <DEDUP_REMOVED lines=24> */
[----:B------:R-:W-:-:S02]  /*f5440*/  ISETP.LT.AND P2, PT, R27, UR19, !P6 ;  /* 0x000000131b007c0c */ /* 0x000fc4000f741270 */
[----:B------:R-:W-:Y:S01]  /*f5450*/  LOP3.LUT R19, R19, 0xfffffbff, RZ, 0xc0, !PT ;  /* 0xfffffbff13137812 */ /* 0x000fe200078ec0ff */
[----:B------:R-:W4:Y:S03]  /*f5460*/  LDL.LU R27, [R1+0x54] ;  /* 0x00005400011b7983 */ /* 0x000f260000300800 */
[----:B------:R-:W-:-:S04]  /*f5470*/  @P0 LOP3.LUT R19, R19, 0x400, RZ, 0xfc, !PT ;  /* 0x0000040013130812 */ /* 0x000fc800078efcff */
[----:B------:R-:W-:Y:S02]  /*f5480*/  LOP3.LUT R19, R19, 0xfffffdff, RZ, 0xc0, !PT ;  /* 0xfffffdff13137812 */ /* 0x000fe400078ec0ff */
[----:B------:R-:W-:Y:S02]  /*f5490*/  ISETP.LT.AND P0, PT, R3, UR21, !P6 ;  /* 0x0000001503007c0c */ /* 0x000fe4000f701270 */
[----:B------:R-:W-:Y:S01]  /*f54a0*/  @P2 LOP3.LUT R19, R19, 0x200, RZ, 0xfc, !PT ;  /* 0x0000020013132812 */ /* 0x000fe200078efcff */
[----:B------:R-:W4:Y:S03]  /*f54b0*/  LDL.LU R3, [R1+0x50] ;  /* 0x0000500001037983 */ /* 0x000f260000300800 */
[----:B------:R-:W-:-:S04]  /*f54c0*/  LOP3.LUT R19, R19, 0xfffffeff, RZ, 0xc0, !PT ;  /* 0xfffffeff13137812 */ /* 0x000fc800078ec0ff */
[----:B------:R-:W-:Y:S02]  /*f54d0*/  @P1 LOP3.LUT R19, R19, 0x100, RZ, 0xfc, !PT ;  /* 0x0000010013131812 */ /* 0x000fe400078efcff */
[----:B------:R-:W-:Y:S02]  /*f54e0*/  ISETP.LT.AND P1, PT, R8, UR23, !P6 ;  /* 0x0000001708007c0c */ /* 0x000fe4000f721270 */
[----:B------:R-:W4:Y:S01]  /*f54f0*/  LDL.LU R8, [R1+0x4c] ;  /* 0x00004c0001087983 */ /* 0x000f220000300800 */
[----:B------:R-:W-:Y:S02]  /*f5500*/  ISETP.LT.AND P2, PT, R26, UR22, !P6 ;  /* 0x000000161a007c0c */ /* 0x000fe4000f741270 */
[----:B------:R-:W-:-:S04]  /*f5510*/  LOP3.LUT R19, R19, 0xffffff7f, RZ, 0xc0, !PT ;  /* 0xffffff7f13137812 */ /* 0x000fc800078ec0ff */
        /* <DEDUP_REMOVED lines=14> */
[----:B------:R-:W-:Y:S02]  /*f5600*/  @P2 LOP3.LUT R19, R19, 0x8, RZ, 0xfc, !PT ;  /* 0x0000000813132812 */ /* 0x000fe400078efcff */
[----:B------:R-:W-:Y:S02]  /*f5610*/  ISETP.LT.AND P0, PT, R7, UR27, !P6 ;  /* 0x0000001b07007c0c */ /* 0x000fe4000f701270 */
[----:B------:R-:W4:Y:S01]  /*f5620*/  LDL.LU R7, [R1+0x3c] ;  /* 0x00003c0001077983 */ /* 0x000f220000300800 */
[----:B------:R-:W-:-:S03]  /*f5630*/  ISETP.LT.AND P2, PT, R0, UR28, !P6 ;  /* 0x0000001c00007c0c */ /* 0x000fc6000f741270 */
[----:B------:R-:W4:Y:S04]  /*f5640*/  LDL.LU R0, [R1+0x38] ;  /* 0x0000380001007983 */ /* 0x000f280000300800 */
[----:B------:R-:W4:Y:S04]  /*f5650*/  LDL.LU R24, [R1+0x34] ;  /* 0x0000340001187983 */ /* 0x000f280000300800 */
[----:B------:R-:W4:Y:S01]  /*f5660*/  LDL.LU R25, [R1+0x30] ;  /* 0x0000300001197983 */ /* 0x000f220000300800 */
[----:B------:R-:W-:-:S03]  /*f5670*/  LOP3.LUT R19, R19, 0xfffffffb, RZ, 0xc0, !PT ;  /* 0xfffffffb13137812 */ /* 0x000fc600078ec0ff */
[----:B------:R-:W4:Y:S01]  /*f5680*/  LDL.LU R26, [R1+0x2c] ;  /* 0x00002c00011a7983 */ /* 0x000f220000300800 */
[----:B------:R-:W-:Y:S02]  /*f5690*/  @P1 LOP3.LUT R19, R19, 0x4, RZ, 0xfc, !PT ;  /* 0x0000000413131812 */ /* 0x000fe400078efcff */
[----:B------:R-:W-:Y:S02]  /*f56a0*/  ISETP.LT.AND P1, PT, R27, UR29, !P6 ;  /* 0x0000001d1b007c0c */ /* 0x000fe4000f721270 */
[----:B------:R-:W4:Y:S01]  /*f56b0*/  LDL.LU R27, [R1+0x28] ;  /* 0x00002800011b7983 */ /* 0x000f220000300800 */
[----:B------:R-:W-:-:S04]  /*f56c0*/  LOP3.LUT R19, R19, 0xfffffffd, RZ, 0xc0, !PT ;  /* 0xfffffffd13137812 */ /* 0x000fc800078ec0ff */
        /* <DEDUP_REMOVED lines=26> */
[----:B------:R-:W4:Y:S01]  /*f5870*/  LDL.LU R0, [R1+0xc] ;  /* 0x00000c0001007983 */ /* 0x000f220000300800 */
[----:B------:R-:W-:-:S04]  /*f5880*/  LOP3.LUT R2, R2, 0xfbffffff, RZ, 0xc0, !PT ;  /* 0xfbffffff02027812 */ /* 0x000fc800078ec0ff */
[----:B------:R-:W-:-:S04]  /*f5890*/  @P2 LOP3.LUT R2, R2, 0x4000000, RZ, 0xfc, !PT ;  /* 0x0400000002022812 */ /* 0x000fc800078efcff */
[----:B------:R-:W-:-:S04]  /*f58a0*/  LOP3.LUT R2, R2, 0xfdffffff, RZ, 0xc0, !PT ;  /* 0xfdffffff02027812 */ /* 0x000fc800078ec0ff */
[----:B------:R-:W-:Y:S02]  /*f58b0*/  @P1 LOP3.LUT R2, R2, 0x2000000, RZ, 0xfc, !PT ;  /* 0x0200000002021812 */ /* 0x000fe400078efcff */
[----:B------:R-:W-:Y:S02]  /*f58c0*/  ISETP.LT.AND P2, PT, R24, UR39, !P6 ;  /* 0x0000002718007c0c */ /* 0x000fe4000f741270 */
        /* <DEDUP_REMOVED lines=21> */
[----:B---3--:R-:W-:-:S11]  /*f5a20*/  ISETP.LT.AND P1, PT, R5, UR46, !P6 ;  /* 0x0000002e05007c0c */ /* 0x008fd6000f721270 */
[----:B------:R-:W-:-:S04]  /*f5a30*/  @P2 LOP3.LUT R2, R2, 0x20000, RZ, 0xfc, !PT ;  /* 0x0002000002022812 */ /* 0x000fc800078efcff */
[----:B------:R-:W-:Y:S02]  /*f5a40*/  LOP3.LUT R2, R2, 0xfffeffff, RZ, 0xc0, !PT ;  /* 0xfffeffff02027812 */ /* 0x000fe400078ec0ff */
[----:B----4-:R-:W-:Y:S02]  /*f5a50*/  ISETP.LT.AND P0, PT, R6, UR47, !P6 ;  /* 0x0000002f06007c0c */ /* 0x010fe4000f701270 */
[----:B------:R-:W-:-:S04]  /*f5a60*/  @P1 LOP3.LUT R2, R2, 0x10000, RZ, 0xfc, !PT ;  /* 0x0001000002021812 */ /* 0x000fc800078efcff */
[----:B------:R-:W-:-:S07]  /*f5a70*/  LOP3.LUT R2, R2, 0xffff7fff, RZ, 0xc0, !PT ;  /* 0xffff7fff02027812 */ /* 0x000fce00078ec0ff */
[----:B------:R-:W-:Y:S02]  /*f5a80*/  @P0 LOP3.LUT R2, R2, 0x8000, RZ, 0xfc, !PT ;  /* 0x0000800002020812 */ /* 0x000fe400078efcff */
[----:B------:R-:W-:Y:S02]  /*f5a90*/  ISETP.LT.AND P0, PT, R28, UR50, !P6 ;  /* 0x000000321c007c0c */ /* 0x000fe4000f701270 */
[----:B------:R-:W2:Y:S01]  /*f5aa0*/  LDL.LU R28, [R1+0x4028] ;  /* 0x00402800011c7983 */ /* 0x000ea20000300800 */
[----:B------:R-:W-:Y:S02]  /*f5ab0*/  ISETP.LT.AND P2, PT, R7, UR48, !P6 ;  /* 0x0000003007007c0c */ /* 0x000fe4000f741270 */
[----:B------:R-:W-:Y:S01]  /*f5ac0*/  LOP3.LUT R2, R2, 0xffffbfff, RZ, 0xc0, !PT ;  /* 0xffffbfff02027812 */ /* 0x000fe200078ec0ff */
[----:B------:R-:W3:Y:S10]  /*f5ad0*/  LDL.LU R8, [R1+0xeb0] ;  /* 0x000eb00001087983 */ /* 0x000ef40000300800 */
[----:B------:R-:W-:-:S02]  /*f5ae0*/  @P2 LOP3.LUT R2, R2, 0x4000, RZ, 0xfc, !PT ;  /* 0x0000400002022812 */ /* 0x000fc400078efcff */
[----:B------:R-:W-:Y:S02]  /*f5af0*/  ISETP.LT.AND P1, PT, R0, UR49, !P6 ;  /* 0x0000003100007c0c */ /* 0x000fe4000f721270 */
[----:B------:R-:W-:Y:S02]  /*f5b00*/  LOP3.LUT R2, R2, 0xffffdfff, RZ, 0xc0, !PT ;  /* 0xffffdfff02027812 */ /* 0x000fe400078ec0ff */
[----:B------:R-:W-:-:S09]  /*f5b10*/  ISETP.LT.AND P2, PT, R17, UR51, !P6 ;  /* 0x0000003311007c0c */ /* 0x000fd2000f741270 */
[----:B------:R-:W-:-:S04]  /*f5b20*/  @P1 LOP3.LUT R2, R2, 0x2000, RZ, 0xfc, !PT ;  /* 0x0000200002021812 */ /* 0x000fc800078efcff */
[----:B------:R-:W-:-:S04]  /*f5b30*/  LOP3.LUT R2, R2, 0xffffefff, RZ, 0xc0, !PT ;  /* 0xffffefff02027812 */ /* 0x000fc800078ec0ff */
[----:B------:R-:W-:Y:S02]  /*f5b40*/  @P0 LOP3.LUT R2, R2, 0x1000, RZ, 0xfc, !PT ;  /* 0x0000100002020812 */ /* 0x000fe400078efcff */
[----:B------:R-:W-:Y:S02]  /*f5b50*/  ISETP.LT.AND P1, PT, R16, UR52, !P6 ;  /* 0x0000003410007c0c */ /* 0x000fe4000f721270 */
[----:B------:R-:W-:Y:S01]  /*f5b60*/  LOP3.LUT R2, R2, 0xfffff7ff, RZ, 0xc0, !PT ;  /* 0xfffff7ff02027812 */ /* 0x000fe200078ec0ff */
[----:B------:R-:W4:Y:S03]  /*f5b70*/  LDL.LU R16, [R1+0xbc8] ;  /* 0x000bc80001107983 */ /* 0x000f260000300800 */
[----:B------:R-:W-:Y:S01]  /*f5b80*/  @P2 LOP3.LUT R2, R2, 0x800, RZ, 0xfc, !PT ;  /* 0x0000080002022812 */ /* 0x000fe200078efcff */
[----:B------:R-:W4:Y:S01]  /*f5b90*/  LDL.LU R17, [R1+0xbe8] ;  /* 0x000be80001117983 */ /* 0x000f220000300800 */
[----:B------:R-:W-:-:S03]  /*f5ba0*/  ISETP.LT.AND P0, PT, R29, UR53, !P6 ;  /* 0x000000351d007c0c */ /* 0x000fc6000f701270 */
[----:B0-----:R-:W3:Y:S01]  /*f5bb0*/  LDL.LU R20, [R1+0x888] ;  /* 0x0008880001147983 */ /* 0x001ee20000300800 */
[----:B------:R-:W-:-:S03]  /*f5bc0*/  LOP3.LUT R2, R2, 0xfffffbff, RZ, 0xc0, !PT ;  /* 0xfffffbff02027812 */ /* 0x000fc600078ec0ff */
[----:B------:R-:W3:Y:S04]  /*f5bd0*/  LDL.LU R21, [R1+0x874] ;  /* 0x0008740001157983 */ /* 0x000ee80000300800 */
[----:B------:R-:W3:Y:S01]  /*f5be0*/  LDL.LU R22, [R1+0x884] ;  /* 0x0008840001167983 */ /* 0x000ee20000300800 */
[----:B------:R-:W-:-:S03]  /*f5bf0*/  @P1 LOP3.LUT R2, R2, 0x400, RZ, 0xfc, !PT ;  /* 0x0000040002021812 */ /* 0x000fc600078efcff */
[----:B------:R-:W3:Y:S04]  /*f5c00*/  LDL.LU R23, [R1+0x7f4] ;  /* 0x0007f40001177983 */ /* 0x000ee80000300800 */
[----:B------:R-:W3:Y:S04]  /*f5c10*/  LDL.LU R24, [R1+0x7fc] ;  /* 0x0007fc0001187983 */ /* 0x000ee80000300800 */
[----:B------:R-:W3:Y:S04]  /*f5c20*/  LDL.LU R25, [R1+0x7f0] ;  /* 0x0007f00001197983 */ /* 0x000ee80000300800 */
[----:B------:R-:W3:Y:S01]  /*f5c30*/  LDL.LU R26, [R1+0x7f8] ;  /* 0x0007f800011a7983 */ /* 0x000ee20000300800 */
[----:B------:R-:W-:-:S03]  /*f5c40*/  LOP3.LUT R2, R2, 0xfffffdff, RZ, 0xc0, !PT ;  /* 0xfffffdff02027812 */ /* 0x000fc600078ec0ff */
[----:B------:R-:W3:Y:S04]  /*f5c50*/  LDL.LU R27, [R1+0xecc] ;  /* 0x000ecc00011b7983 */ /* 0x000ee80000300800 */
[----:B------:R-:W3:Y:S04]  /*f5c60*/  LDL.LU R3, [R1+0xef4] ;  /* 0x000ef40001037983 */ /* 0x000ee80000300800 */
[----:B------:R-:W3:Y:S01]  /*f5c70*/  LDL.LU R4, [R1+0xec8] ;  /* 0x000ec80001047983 */ /* 0x000ee20000300800 */
[----:B------:R-:W-:-:S03]  /*f5c80*/  ISETP.LT.AND P2, PT, R9, UR54, !P6 ;  /* 0x0000003609007c0c */ /* 0x000fc6000f741270 */
[----:B------:R-:W3:Y:S01]  /*f5c90*/  LDL.LU R5, [R1+0xeec] ;  /* 0x000eec0001057983 */ /* 0x000ee20000300800 */
[----:B------:R-:W-:-:S03]  /*f5ca0*/  ISETP.LT.AND P1, PT, R10, UR55, !P6 ;  /* 0x000000370a007c0c */ /* 0x000fc6000f721270 */
[----:B------:R-:W3:Y:S01]  /*f5cb0*/  LDL.LU R6, [R1+0xbb8] ;  /* 0x000bb80001067983 */ /* 0x000ee20000300800 */
[----:B------:R-:W-:-:S03]  /*f5cc0*/  @P0 LOP3.LUT R2, R2, 0x200, RZ, 0xfc, !PT ;  /* 0x0000020002020812 */ /* 0x000fc600078efcff */
[----:B------:R-:W3:Y:S01]  /*f5cd0*/  LDL.LU R7, [R1+0xc48] ;  /* 0x000c480001077983 */ /* 0x000ee20000300800 */
[----:B------:R-:W-:-:S03]  /*f5ce0*/  ISETP.LT.AND P0, PT, R11, UR56, !P6 ;  /* 0x000000380b007c0c */ /* 0x000fc6000f701270 */
[----:B------:R-:W3:Y:S04]  /*f5cf0*/  LDL.LU R29, [R1+0x87c] ;  /* 0x00087c00011d7983 */ /* 0x000ee80000300800 */
[----:B------:R-:W3:Y:S04]  /*f5d00*/  LDL.LU R9, [R1+0xea4] ;  /* 0x000ea40001097983 */ /* 0x000ee80000300800 */
[----:B------:R-:W4:Y:S04]  /*f5d10*/  LDL.LU R10, [R1+0xc28] ;  /* 0x000c2800010a7983 */ /* 0x000f280000300800 */
[----:B------:R-:W4:Y:S01]  /*f5d20*/  LDL.LU R11, [R1+0xbd8] ;  /* 0x000bd800010b7983 */ /* 0x000f220000300800 */
[----:B------:R-:W-:-:S02]  /*f5d30*/  LOP3.LUT R2, R2, 0xfffffeff, RZ, 0xc0, !PT ;  /* 0xfffffeff02027812 */ /* 0x000fc400078ec0ff */
[----:B------:R-:W-:Y:S02]  /*f5d40*/  ISETP.LT.AND P3, PT, R12, UR57, !P6 ;  /* 0x000000390c007c0c */ /* 0x000fe4000f761270 */
[----:B------:R-:W-:Y:S01]  /*f5d50*/  @P2 LOP3.LUT R2, R2, 0x100, RZ, 0xfc, !PT ;  /* 0x0000010002022812 */ /* 0x000fe200078efcff */
[----:B------:R-:W3:Y:S01]  /*f5d60*/  LDL.LU R12, [R1+0xe8c] ;  /* 0x000e8c00010c7983 */ /* 0x000ee20000300800 */
[----:B------:R-:W-:-:S03]  /*f5d70*/  ISETP.LT.AND P2, PT, R13, UR58, !P6 ;  /* 0x0000003a0d007c0c */ /* 0x000fc6000f741270 */
[----:B------:R-:W3:Y:S01]  /*f5d80*/  LDL.LU R13, [R1+0xe9c] ;  /* 0x000e9c00010d7983 */ /* 0x000ee20000300800 */
[----:B--2---:R-:W-:Y:S01]  /*f5d90*/  VIADD R0, R28, UR5 ;  /* 0x000000051c007c36 */ /* 0x004fe20008000000 */
[----:B------:R-:W-:Y:S02]  /*f5da0*/  ULDC UR5, c[0x0][0x248] ;  /* 0x0000920000057ab9 */ /* 0x000fe40000000800 */
[----:B------:R-:W2:Y:S04]  /*f5db0*/  LDL.LU R28, [R1+0x4024] ;  /* 0x00402400011c7983 */ /* 0x000ea80000300800 */
[----:B------:R0:W-:Y:S02]  /*f5dc0*/  STL [R1+0xe88], R0 ;  /* 0x000e880001007387 */ /* 0x0001e40000100800 */
[----:B0-----:R-:W-:Y:S01]  /*f5dd0*/  VIADD R0, R0, UR5 ;  /* 0x0000000500007c36 */ /* 0x001fe20008000000 */
[----:B------:R-:W-:-:S04]  /*f5de0*/  ULDC UR5, c[0x0][0x248] ;  /* 0x0000920000057ab9 */ /* 0x000fc80000000800 */
[----:B------:R0:W-:Y:S01]  /*f5df0*/  STL [R1+0xe9c], R0 ;  /* 0x000e9c0001007387 */ /* 0x0001e20000100800 */
[----:B----4-:R-:W-:Y:S02]  /*f5e00*/  PRMT R10, R10, 0x5410, R11 ;  /* 0x000054100a0a7816 */ /* 0x010fe4000000000b */
[----:B------:R-:W-:Y:S02]  /*f5e10*/  PRMT R11, R17, 0x5410, R16 ;  /* 0x00005410110b7816 */ /* 0x000fe40000000010 */
[----:B------:R-:W4:Y:S04]  /*f5e20*/  LDL.LU R16, [R1+0xba8] ;  /* 0x000ba80001107983 */ /* 0x000f280000300800 */
[----:B------:R-:W4:Y:S01]  /*f5e30*/  LDL.LU R17, [R1+0xc38] ;  /* 0x000c380001117983 */ /* 0x000f220000300800 */
[----:B0-----:R-:W-:Y:S01]  /*f5e40*/  VIADD R0, R0, UR5 ;  /* 0x0000000500007c36 */ /* 0x001fe20008000000 */
[----:B------:R-:W-:-:S04]  /*f5e50*/  ULDC UR5, c[0x0][0x248] ;  /* 0x0000920000057ab9 */ /* 0x000fc80000000800 */
[----:B------:R0:W-:Y:S01]  /*f5e60*/  STL [R1+0xea4], R0 ;  /* 0x000ea40001007387 */ /* 0x0001e20000100800 */
[----:B---3--:R-:W-:Y:S02]  /*f5e70*/  PRMT R8, R8, 0x5410, R13 ;  /* 0x0000541008087816 */ /* 0x008fe4000000000d */
[----:B------:R-:W-:Y:S01]  /*f5e80*/  PRMT R9, R9, 0x5410, R12 ;  /* 0x0000541009097816 */ /* 0x000fe2000000000c */
        /* <DEDUP_REMOVED lines=13> */
[----:B------:R-:W-:Y:S01]  /*f5f60*/  LOP3.LUT R2, R2, 0xffffff7f, RZ, 0xc0, !PT ;  /* 0xffffff7f02027812 */ /* 0x000fe200078ec0ff */
[----:B------:R-:W-:-:S03]  /*f5f70*/  ULDC UR5, c[0x0][0x248] ;  /* 0x0000920000057ab9 */ /* 0x000fc60000000800 */
[----:B------:R-:W-:-:S04]  /*f5f80*/  @P1 LOP3.LUT R2, R2, 0x80, RZ, 0xfc, !PT ;  /* 0x0000008002021812 */ /* 0x000fc800078efcff */
[----:B------:R-:W-:Y:S02]  /*f5f90*/  LOP3.LUT R2, R2, 0xffffffbf, RZ, 0xc0, !PT ;  /* 0xffffffbf02027812 */ /* 0x000fe400078ec0ff */
[----:B------:R-:W-:Y:S02]  /*f5fa0*/  ISETP.LT.AND P1, PT, R14, UR59, !P6 ;  /* 0x0000003b0e007c0c */ /* 0x000fe4000f721270 */
[----:B------:R-:W-:Y:S02]  /*f5fb0*/  @P0 LOP3.LUT R2, R2, 0x40, RZ, 0xfc, !PT ;  /* 0x0000004002020812 */ /* 0x000fe400078efcff */
[----:B------:R-:W-:Y:S02]  /*f5fc0*/  ISETP.LT.AND P0, PT, R15, UR60, !P6 ;  /* 0x0000003c0f007c0c */ /* 0x000fe4000f701270 */
[----:B------:R-:W-:Y:S01]  /*f5fd0*/  ISETP.LT.AND P6, PT, R18, UR61, !P6 ;  /* 0x0000003d12007c0c */ /* 0x000fe2000f7c1270 */
[----:B--2---:R0:W-:Y:S02]  /*f5fe0*/  STSM.16.M88.4 [R28], R8 ;  /* 0x000000081c007844 */ /* 0x0041e40000000200 */
[----:B0-----:R-:W-:-:S02]  /*f5ff0*/  PRMT R8, R20, 0x5410, R29 ;  /* 0x0000541014087816 */ /* 0x001fc4000000001d */
[----:B------:R-:W-:Y:S01]  /*f6000*/  PRMT R9, R22, 0x5410, R21 ;  /* 0x0000541016097816 */ /* 0x000fe20000000015 */
[----:B------:R-:W2:Y:S01]  /*f6010*/  LDL.LU R29, [R1+0x8a0] ;  /* 0x0008a000011d7983 */ /* 0x000ea20000300800 */
[----:B------:R-:W-:Y:S02]  /*f6020*/  PRMT R10, R24, 0x5410, R23 ;  /* 0x00005410180a7816 */ /* 0x000fe40000000017 */
[----:B------:R-:W-:Y:S01]  /*f6030*/  PRMT R11, R26, 0x5410, R25 ;  /* 0x000054101a0b7816 */ /* 0x000fe20000000019 */
[----:B------:R-:W2:Y:S04]  /*f6040*/  LDL.LU R20, [R1+0x8a8] ;  /* 0x0008a80001147983 */ /* 0x000ea80000300800 */
[----:B------:R0:W-:Y:S04]  /*f6050*/  STSM.16.M88.4 [R28+0x200], R8 ;  /* 0x000200081c007844 */ /* 0x0001e80000000200 */
[----:B------:R-:W3:Y:S01]  /*f6060*/  LDL.LU R21, [R1+0x89c] ;  /* 0x00089c0001157983 */ /* 0x000ee20000300800 */
[----:B0-----:R-:W-:-:S02]  /*f6070*/  PRMT R10, R7, 0x5410, R6 ;  /* 0x00005410070a7816 */ /* 0x001fc40000000006 */
[----:B------:R-:W0:Y:S01]  /*f6080*/  S2R R7, SR_TID.X ;  /* 0x0000000000077919 */ /* 0x000e220000002100 */
[----:B------:R1:W-:Y:S04]  /*f6090*/  STL [R1+0xec8], R0 ;  /* 0x000ec80001007387 */ /* 0x0003e80000100800 */
[----:B------:R-:W3:Y:S04]  /*f60a0*/  LDL.LU R22, [R1+0x8a4] ;  /* 0x0008a40001167983 */ /* 0x000ee80000300800 */
[----:B------:R-:W3:Y:S04]  /*f60b0*/  LDL.LU R23, [R1+0x804] ;  /* 0x0008040001177983 */ /* 0x000ee80000300800 */
[----:B------:R-:W3:Y:S04]  /*f60c0*/  LDL.LU R24, [R1+0x80c] ;  /* 0x00080c0001187983 */ /* 0x000ee80000300800 */
[----:B------:R-:W3:Y:S04]  /*f60d0*/  LDL.LU R25, [R1+0x800] ;  /* 0x0008000001197983 */ /* 0x000ee80000300800 */
[----:B------:R-:W3:Y:S01]  /*f60e0*/  LDL.LU R26, [R1+0x808] ;  /* 0x00080800011a7983 */ /* 0x000ee20000300800 */
[----:B0-----:R-:W-:-:S04]  /*f60f0*/  LOP3.LUT R18, R7, 0x3f, RZ, 0xc0, !PT ;  /* 0x0000003f07127812 */ /* 0x001fc800078ec0ff */
[----:B------:R-:W-:Y:S01]  /*f6100*/  LEA R18, R18, UR4, 0x4 ;  /* 0x0000000412127c11 */ /* 0x000fe2000f8e20ff */
[----:B------:R-:W-:Y:S01]  /*f6110*/  BAR.SYNC.DEFER_BLOCKING 0x0 ;  /* 0x0000000000007b1d */ /* 0x000fe20000010000 */
[----:B-1----:R-:W-:Y:S01]  /*f6120*/  VIADD R0, R0, UR5 ;  /* 0x0000000500007c36 */ /* 0x002fe20008000000 */
[----:B------:R-:W-:-:S04]  /*f6130*/  PRMT R8, R3, 0x5410, R27 ;  /* 0x0000541003087816 */ /* 0x000fc8000000001b */
[----:B------:R-:W-:Y:S01]  /*f6140*/  ULDC UR5, c[0x0][0x248] ;  /* 0x0000920000057ab9 */ /* 0x000fe20000000800 */
[----:B------:R-:W-:Y:S01]  /*f6150*/  PRMT R9, R5, 0x5410, R4 ;  /* 0x0000541005097816 */ /* 0x000fe20000000004 */
[----:B------:R-:W3:Y:S01]  /*f6160*/  LDL.LU R27, [R1+0xf00] ;  /* 0x000f0000011b7983 */ /* 0x000ee20000300800 */
[----:B------:R-:W-:-:S03]  /*f6170*/  ULDC UR4, c[0x0][0x248] ;  /* 0x0000920000047ab9 */ /* 0x000fc60000000800 */
[----:B------:R-:W3:Y:S04]  /*f6180*/  LDL.LU R3, [R1+0xf18] ;  /* 0x000f180001037983 */ /* 0x000ee80000300800 */
[----:B------:R-:W0:Y:S04]  /*f6190*/  LDS.128 R12, [R18] ;  /* 0x00000000120c7984 */ /* 0x000e280000000c00 */
[----:B------:R1:W-:Y:S02]  /*f61a0*/  STL [R1+0xecc], R0 ;  /* 0x000ecc0001007387 */ /* 0x0003e40000100800 */
[----:B-1----:R-:W-:Y:S01]  /*f61b0*/  VIADD R0, R0, UR5 ;  /* 0x0000000500007c36 */ /* 0x002fe20008000000 */
[----:B------:R-:W-:-:S04]  /*f61c0*/  ULDC UR5, c[0x0][0x248] ;  /* 0x0000920000057ab9 */ /* 0x000fc80000000800 */
[----:B------:R1:W-:Y:S04]  /*f61d0*/  STL [R1+0xeec], R0 ;  /* 0x000eec0001007387 */ /* 0x0003e80000100800 */
[----:B------:R-:W3:Y:S04]  /*f61e0*/  LDL.LU R4, [R1+0xf0c] ;  /* 0x000f0c0001047983 */ /* 0x000ee80000300800 */
[----:B0-----:R-:W-:Y:S04]  /*f61f0*/  STL.64 [R1+0x50], R12 ;  /* 0x0000500c01007387 */ /* 0x001fe80000100a00 */
[----:B------:R-:W-:Y:S04]  /*f6200*/  STL.64 [R1+0x58], R14 ;  /* 0x0000580e01007387 */ /* 0x000fe80000100a00 */
[----:B------:R-:W3:Y:S04]  /*f6210*/  LDL.LU R5, [R1+0xf14] ;  /* 0x000f140001057983 */ /* 0x000ee80000300800 */
[----:B------:R-:W3:Y:S04]  /*f6220*/  LDL.LU R6, [R1+0xb98] ;  /* 0x000b980001067983 */ /* 0x000ee80000300800 */
[----:B------:R-:W3:Y:S01]  /*f6230*/  LDL.LU R7, [R1+0xc78] ;  /* 0x000c780001077983 */ /* 0x000ee20000300800 */
[----:B-1----:R-:W-:Y:S01]  /*f6240*/  VIADD R0, R0, UR4 ;  /* 0x0000000400007c36 */ /* 0x002fe20008000000 */
[----:B----4-:R-:W-:Y:S01]  /*f6250*/  PRMT R11, R17, 0x5410, R16 ;  /* 0x00005410110b7816 */ /* 0x010fe20000000010 */
[----:B------:R-:W-:Y:S01]  /*f6260*/  ULDC UR4, c[0x0][0x248] ;  /* 0x0000920000047ab9 */ /* 0x000fe20000000800 */
[----:B------:R-:W4:Y:S04]  /*f6270*/  LDL.LU R16, [R1+0xb88] ;  /* 0x000b880001107983 */ /* 0x000f280000300800 */
[----:B------:R0:W-:Y:S04]  /*f6280*/  STL [R1+0xef4], R0 ;  /* 0x000ef40001007387 */ /* 0x0001e80000100800 */
[----:B------:R-:W4:Y:S04]  /*f6290*/  LDL.LU R17, [R1+0xc70] ;  /* 0x000c700001117983 */ /* 0x000f280000300800 */
[----:B------:R-:W1:Y:S01]  /*f62a0*/  LDS.128 R12, [R18+0x400] ;  /* 0x00040000120c7984 */ /* 0x000e620000000c00 */
[----:B------:R-:W-:Y:S01]  /*f62b0*/  BAR.SYNC.DEFER_BLOCKING 0x0 ;  /* 0x0000000000007b1d */ /* 0x000fe20000010000 */
[----:B0-----:R-:W-:-:S05]  /*f62c0*/  VIADD R0, R0, UR5 ;  /* 0x0000000500007c36 */ /* 0x001fca0008000000 */
[----:B------:R-:W-:Y:S01]  /*f62d0*/  ULDC UR5, c[0x0][0x248] ;  /* 0x0000920000057ab9 */ /* 0x000fe20000000800 */
[----:B-1----:R-:W-:Y:S04]  /*f62e0*/  STL.64 [R1+0x40], R12 ;  /* 0x0000400c01007387 */ /* 0x002fe80000100a00 */
[----:B------:R-:W-:Y:S04]  /*f62f0*/  STL.64 [R1+0x48], R14 ;  /* 0x0000480e01007387 */ /* 0x000fe80000100a00 */
[----:B------:R0:W-:Y:S02]  /*f6300*/  STL [R1+0xefc], R0 ;  /* 0x000efc0001007387 */ /* 0x0001e40000100800 */
[----:B0-----:R-:W-:Y:S01]  /*f6310*/  VIADD R0, R0, UR4 ;  /* 0x0000000400007c36 */ /* 0x001fe20008000000 */
[----:B------:R-:W-:-:S04]  /*f6320*/  ULDC UR4, c[0x0][0x248] ;  /* 0x0000920000047ab9 */ /* 0x000fc80000000800 */
[----:B------:R0:W-:Y:S04]  /*f6330*/  STL [R1+0xf04], R0 ;  /* 0x000f040001007387 */ /* 0x0001e80000100800 */
[----:B------:R-:W-:Y:S01]  /*f6340*/  STSM.16.M88.4 [R28], R8 ;  /* 0x000000081c007844 */ /* 0x000fe20000000200 */
[----:B0-----:R-:W-:Y:S01]  /*f6350*/  VIADD R0, R0, UR4 ;  /* 0x0000000400007c36 */ /* 0x001fe20008000000 */
[----:B------:R-:W-:-:S04]  /*f6360*/  ULDC UR4, c[0x0][0x248] ;  /* 0x0000920000047ab9 */ /* 0x000fc80000000800 */
[----:B------:R0:W-:Y:S02]  /*f6370*/  STL [R1+0xf08], R0 ;  /* 0x000f080001007387 */ /* 0x0001e40000100800 */
[----:B0-----:R-:W-:Y:S01]  /*f6380*/  VIADD R0, R0, UR4 ;  /* 0x0000000400007c36 */ /* 0x001fe20008000000 */
[----:B------:R-:W-:Y:S01]  /*f6390*/  ULDC UR4, c[0x0][0x248] ;  /* 0x0000920000047ab9 */ /* 0x000fe20000000800 */
[----:B--2---:R-:W-:Y:S02]  /*f63a0*/  PRMT R8, R20, 0x5410, R29 ;  /* 0x0000541014087816 */ /* 0x004fe4000000001d */
[----:B------:R-:W2:Y:S04]  /*f63b0*/  LDL.LU R29, [R1+0x8d4] ;  /* 0x0008d400011d7983 */ /* 0x000ea80000300800 */
[----:B------:R-:W2:Y:S01]  /*f63c0*/  LDL.LU R20, [R1+0x8dc] ;  /* 0x0008dc0001147983 */ /* 0x000ea20000300800 */
[----:B---3--:R-:W-:-:S03]  /*f63d0*/  PRMT R9, R22, 0x5410, R21 ;  /* 0x0000541016097816 */ /* 0x008fc60000000015 */
[----:B------:R-:W3:Y:S04]  /*f63e0*/  LDL.LU R21, [R1+0x8d0] ;  /* 0x0008d00001157983 */ /* 0x000ee80000300800 */
[----:B------:R0:W-:Y:S01]  /*f63f0*/  STL [R1+0xf00], R0 ;  /* 0x000f000001007387 */ /* 0x0001e20000100800 */
[----:B------:R-:W-:-:S03]  /*f6400*/  PRMT R10, R24, 0x5410, R23 ;  /* 0x00005410180a7816 */ /* 0x000fc60000000017 */
[----:B------:R-:W3:Y:S04]  /*f6410*/  LDL.LU R22, [R1+0x8d8] ;  /* 0x0008d80001167983 */ /* 0x000ee80000300800 */
[----:B------:R-:W3:Y:S01]  /*f6420*/  LDL.LU R23, [R1+0x814] ;  /* 0x0008140001177983 */ /* 0x000ee20000300800 */
[----:B------:R-:W-:-:S03]  /*f6430*/  PRMT R11, R26, 0x5410, R25 ;  /* 0x000054101a0b7816 */ /* 0x000fc60000000019 */
[----:B------:R-:W3:Y:S04]  /*f6440*/  LDL.LU R24, [R1+0x81c] ;  /* 0x00081c0001187983 */ /* 0x000ee80000300800 */
[----:B------:R-:W3:Y:S04]  /*f6450*/  LDL.LU R25, [R1+0x810] ;  /* 0x0008100001197983 */ /* 0x000ee80000300800 */
[----:B------:R-:W3:Y:S04]  /*f6460*/  LDL.LU R26, [R1+0x818] ;  /* 0x00081800011a7983 */ /* 0x000ee80000300800 */
[----:B------:R1:W-:Y:S01]  /*f6470*/  STSM.16.M88.4 [R28+0x200], R8 ;  /* 0x000200081c007844 */ /* 0x0003e20000000200 */
[----:B------:R-:W-:Y:S06]  /*f6480*/  BAR.SYNC.DEFER_BLOCKING 0x0 ;  /* 0x0000000000007b1d */ /* 0x000fec0000010000 */
[----:B------:R-:W4:Y:S01]  /*f6490*/  LDS.128 R12, [R18] ;  /* 0x00000000120c7984 */ /* 0x000f220000000c00 */
[----:B0-----:R-:W-:Y:S01]  /*f64a0*/  VIADD R0, R0, UR4 ;  /* 0x0000000400007c36 */ /* 0x001fe20008000000 */
[----:B-1----:R-:W-:Y:S01]  /*f64b0*/  PRMT R8, R3, 0x5410, R27 ;  /* 0x0000541003087816 */ /* 0x002fe2000000001b */
[----:B------:R-:W-:Y:S01]  /*f64c0*/  ULDC UR4, c[0x0][0x248] ;  /* 0x0000920000047ab9 */ /* 0x000fe20000000800 */
[----:B------:R-:W3:Y:S04]  /*f64d0*/  LDL.LU R27, [R1+0xf1c] ;  /* 0x000f1c00011b7983 */ /* 0x000ee80000300800 */
[----:B------:R-:W3:Y:S04]  /*f64e0*/  LDL.LU R3, [R1+0xf54] ;  /* 0x000f540001037983 */ /* 0x000ee80000300800 */
[----:B------:R0:W-:Y:S02]  /*f64f0*/  STL [R1+0xf0c], R0 ;  /* 0x000f0c0001007387 */ /* 0x0001e40000100800 */
[----:B0-----:R-:W-:Y:S01]  /*f6500*/  VIADD R0, R0, UR4 ;  /* 0x0000000400007c36 */ /* 0x001fe20008000000 */
[----:B------:R-:W-:-:S04]  /*f6510*/  ULDC UR4, c[0x0][0x248] ;  /* 0x0000920000047ab9 */ /* 0x000fc80000000800 */
[----:B------:R0:W-:Y:S01]  /*f6520*/  STL [R1+0xf14], R0 ;  /* 0x000f140001007387 */ /* 0x0001e20000100800 */
[----:B------:R-:W-:-:S03]  /*f6530*/  PRMT R9, R5, 0x5410, R4 ;  /* 0x0000541005097816 */ /* 0x000fc60000000004 */
[----:B------:R-:W3:Y:S04]  /*f6540*/  LDL.LU R4, [R1+0xf34] ;  /* 0x000f340001047983 */ /* 0x000ee80000300800 */
[----:B----4-:R-:W-:Y:S04]  /*f6550*/  STL.64 [R1+0x30], R12 ;  /* 0x0000300c01007387 */ /* 0x010fe80000100a00 */
[----:B------:R-:W-:Y:S04]  /*f6560*/  STL.64 [R1+0x38], R14 ;  /* 0x0000380e01007387 */ /* 0x000fe80000100a00 */
[----:B------:R-:W4:Y:S01]  /*f6570*/  LDL.LU R5, [R1+0xf50] ;  /* 0x000f500001057983 */ /* 0x000f220000300800 */
[----:B------:R-:W-:-:S03]  /*f6580*/  PRMT R10, R7, 0x5410, R6 ;  /* 0x00005410070a7816 */ /* 0x000fc60000000006 */
[----:B------:R-:W4:Y:S04]  /*f6590*/  LDL.LU R6, [R1+0xb78] ;  /* 0x000b780001067983 */ /* 0x000f280000300800 */
[----:B------:R-:W4:Y:S01]  /*f65a0*/  LDL.LU R7, [R1+0xcb8] ;  /* 0x000cb80001077983 */ /* 0x000f220000300800 */
[----:B0-----:R-:W-:Y:S01]  /*f65b0*/  VIADD R0, R0, UR5 ;  /* 0x0000000500007c36 */ /* 0x001fe20008000000 */
[----:B------:R-:W-:Y:S01]  /*f65c0*/  PRMT R11, R17, 0x5410, R16 ;  /* 0x00005410110b7816 */ /* 0x000fe20000000010 */
        /* <DEDUP_REMOVED lines=8> */
[----:B------:R-:W-:Y:S04]  /*f6650*/  STSM.16.M88.4 [R28], R8 ;  /* 0x000000081c007844 */ /* 0x000fe80000000200 */
[----:B-1----:R-:W-:Y:S04]  /*f6660*/  STL.64 [R1+0x20], R12 ;  /* 0x0000200c01007387 */ /* 0x002fe80000100a00 */
[----:B------:R-:W-:Y:S04]  /*f6670*/  STL.64 [R1+0x28], R14 ;  /* 0x0000280e01007387 */ /* 0x000fe80000100a00 */
        /* <DEDUP_REMOVED lines=13> */
[----:B------:R-:W3:Y:S01]  /*f6750*/  LDL.LU R21, [R1+0x8e0] ;  /* 0x0008e00001157983 */ /* 0x000ee20000300800 */
[----:B------:R-:W-:Y:S02]  /*f6760*/  PRMT R10, R24, 0x5410, R23 ;  /* 0x00005410180a7816 */ /* 0x000fe40000000017 */
[----:B------:R-:W-:Y:S01]  /*f6770*/  PRMT R11, R26, 0x5410, R25 ;  /* 0x000054101a0b7816 */ /* 0x000fe20000000019 */
[----:B------:R0:W-:Y:S04]  /*f6780*/  STL [R1+0xf1c], R0 ;  /* 0x000f1c0001007387 */ /* 0x0001e80000100800 */
[----:B------:R1:W-:Y:S01]  /*f6790*/  STSM.16.M88.4 [R28+0x200], R8 ;  /* 0x000200081c007844 */ /* 0x0003e20000000200 */
[----:B------:R-:W-:Y:S06]  /*f67a0*/  BAR.SYNC.DEFER_BLOCKING 0x0 ;  /* 0x0000000000007b1d */ /* 0x000fec0000010000 */
[----:B------:R-:W3:Y:S04]  /*f67b0*/  LDL.LU R22, [R1+0x8e8] ;  /* 0x0008e80001167983 */ /* 0x000ee80000300800 */
[----:B------:R-:W3:Y:S04]  /*f67c0*/  LDL.LU R23, [R1+0x824] ;  /* 0x0008240001177983 */ /* 0x000ee80000300800 */
[----:B------:R-:W3:Y:S04]  /*f67d0*/  LDL.LU R24, [R1+0x82c] ;  /* 0x00082c0001187983 */ /* 0x000ee80000300800 */
[----:B------:R-:W3:Y:S04]  /*f67e0*/  LDL.LU R25, [R1+0x820] ;  /* 0x0008200001197983 */ /* 0x000ee80000300800 */
[----:B------:R-:W3:Y:S04]  /*f67f0*/  LDL.LU R26, [R1+0x828] ;  /* 0x00082800011a7983 */ /* 0x000ee80000300800 */
[----:B------:R-:W4:Y:S01]  /*f6800*/  LDS.128 R12, [R18] ;  /* 0x00000000120c7984 */ /* 0x000f220000000c00 */
[----:B0-----:R-:W-:Y:S01]  /*f6810*/  VIADD R0, R0, UR4 ;  /* 0x0000000400007c36 */ /* 0x001fe20008000000 */
[----:B------:R-:W-:Y:S01]  /*f6820*/  ULDC UR4, c[0x0][0x248] ;  /* 0x0000920000047ab9 */ /* 0x000fe20000000800 */
[----:B-1----:R-:W-:-:S02]  /*f6830*/  PRMT R8, R3, 0x5410, R27 ;  /* 0x0000541003087816 */ /* 0x002fc4000000001b */
[----:B------:R-:W3:Y:S04]  /*f6840*/  LDL.LU R27, [R1+0xf60] ;  /* 0x000f6000011b7983 */ /* 0x000ee80000300800 */
[----:B------:R-:W3:Y:S04]  /*f6850*/  LDL.LU R3, [R1+0xf8c] ;  /* 0x000f8c0001037983 */ /* 0x000ee80000300800 */
[----:B------:R0:W-:Y:S02]  /*f6860*/  STL [R1+0xf34], R0 ;  /* 0x000f340001007387 */ /* 0x0001e40000100800 */
[----:B0-----:R-:W-:Y:S01]  /*f6870*/  VIADD R0, R0, UR4 ;  /* 0x0000000400007c36 */ /* 0x001fe20008000000 */
[----:B------:R-:W-:-:S04]  /*f6880*/  ULDC UR4, c[0x0][0x248] ;  /* 0x0000920000047ab9 */ /* 0x000fc80000000800 */
[----:B------:R0:W-:Y:S01]  /*f6890*/  STL [R1+0xf54], R0 ;  /* 0x000f540001007387 */ /* 0x0001e20000100800 */
[----:B----4-:R-:W-:-:S03]  /*f68a0*/  PRMT R9, R5, 0x5410, R4 ;  /* 0x0000541005097816 */ /* 0x010fc60000000004 */
[----:B------:R-:W4:Y:S04]  /*f68b0*/  LDL.LU R4, [R1+0xf78] ;  /* 0x000f780001047983 */ /* 0x000f280000300800 */
[----:B------:R-:W-:Y:S04]  /*f68c0*/  STL.64 [R1+0x10], R12 ;  /* 0x0000100c01007387 */ /* 0x000fe80000100a00 */
[----:B------:R-:W-:Y:S04]  /*f68d0*/  STL.64 [R1+0x18], R14 ;  /* 0x0000180e01007387 */ /* 0x000fe80000100a00 */
[----:B------:R-:W4:Y:S01]  /*f68e0*/  LDL.LU R5, [R1+0xf88] ;  /* 0x000f880001057983 */ /* 0x000f220000300800 */
[----:B------:R-:W-:-:S03]  /*f68f0*/  PRMT R10, R7, 0x5410, R6 ;  /* 0x00005410070a7816 */ /* 0x000fc60000000006 */
[----:B------:R-:W4:Y:S04]  /*f6900*/  LDL.LU R6, [R1+0xb58] ;  /* 0x000b580001067983 */ /* 0x000f280000300800 */
[----:B------:R-:W4:Y:S04]  /*f6910*/  LDL.LU R7, [R1+0xcc8] ;  /* 0x000cc80001077983 */ /* 0x000f280000300800 */
[----:B------:R-:W1:Y:S01]  /*f6920*/  LDS.128 R12, [R18+0x400] ;  /* 0x00040000120c7984 */ /* 0x000e620000000c00 */
[----:B0-----:R-:W-:Y:S01]  /*f6930*/  VIADD R0, R0, UR5 ;  /* 0x0000000500007c36 */ /* 0x001fe20008000000 */
[----:B------:R-:W-:Y:S01]  /*f6940*/  PRMT R11, R17, 0x5410, R16 ;  /* 0x00005410110b7816 */ /* 0x000fe20000000010 */
[----:B------:R-:W-:Y:S01]  /*f6950*/  ULDC UR5, c[0x0][0x248] ;  /* 0x0000920000057ab9 */ /* 0x000fe20000000800 */
[----:B------:R-:W-:Y:S06]  /*f6960*/  BAR.SYNC.DEFER_BLOCKING 0x0 ;  /* 0x0000000000007b1d */ /* 0x000fec0000010000 */
[----:B-1----:R-:W-:Y:S04]  /*f6970*/  STL.64 [R1+0xa0], R12 ;  /* 0x0000a00c01007387 */ /* 0x002fe80000100a00 */
[----:B------:R-:W-:Y:S04]  /*f6980*/  STL.64 [R1+0xa8], R14 ;  /* 0x0000a80e01007387 */ /* 0x000fe80000100a00 */
[----:B------:R0:W-:Y:S04]  /*f6990*/  STL [R1+0xf74], R0 ;  /* 0x000f740001007387 */ /* 0x0001e80000100800 */
[----:B------:R-:W4:Y:S04]  /*f69a0*/  LDL.LU R16, [R1+0xb48] ;  /* 0x000b480001107983 */ /* 0x000f280000300800 */
[----:B------:R-:W4:Y:S04]  /*f69b0*/  LDL.LU R17, [R1+0xcc0] ;  /* 0x000cc00001117983 */ /* 0x000f280000300800 */
[----:B------:R-:W-:Y:S01]  /*f69c0*/  STSM.16.M88.4 [R28], R8 ;  /* 0x000000081c007844 */ /* 0x000fe20000000200 */
        /* <DEDUP_REMOVED lines=17> */
[----:B------:R-:W-:-:S05]  /*f6ae0*/  PRMT R11, R26, 0x5410, R25 ;  /* 0x000054101a0b7816 */ /* 0x000fca0000000019 */
[----:B------:R0:W-:Y:S01]  /*f6af0*/  STSM.16.M88.4 [R28+0x200], R8 ;  /* 0x000200081c007844 */ /* 0x0001e20000000200 */
[----:B------:R-:W-:Y:S06]  /*f6b00*/  BAR.SYNC.DEFER_BLOCKING 0x0 ;  /* 0x0000000000007b1d */ /* 0x000fec0000010000 */
[----:B------:R1:W-:Y:S04]  /*f6b10*/  STL [R1+0xf60], R0 ;  /* 0x000f600001007387 */ /* 0x0003e80000100800 */
[----:B------:R-:W3:Y:S04]  /*f6b20*/  LDL.LU R22, [R1+0x918] ;  /* 0x0009180001167983 */ /* 0x000ee80000300800 */
[----:B------:R-:W3:Y:S04]  /*f6b30*/  LDL.LU R23, [R1+0x834] ;  /* 0x0008340001177983 */ /* 0x000ee80000300800 */
[----:B------:R-:W3:Y:S04]  /*f6b40*/  LDL.LU R24, [R1+0x83c] ;  /* 0x00083c0001187983 */ /* 0x000ee80000300800 */
[----:B------:R-:W4:Y:S04]  /*f6b50*/  LDS.128 R12, [R18] ;  /* 0x00000000120c7984 */ /* 0x000f280000000c00 */
[----:B------:R-:W3:Y:S04]  /*f6b60*/  LDL.LU R25, [R1+0x830] ;  /* 0x0008300001197983 */ /* 0x000ee80000300800 */
[----:B------:R-:W3:Y:S01]  /*f6b70*/  LDL.LU R26, [R1+0x838] ;  /* 0x00083800011a7983 */ /* 0x000ee20000300800 */
[----:B0-----:R-:W-:Y:S01]  /*f6b80*/  PRMT R8, R3, 0x5410, R27 ;  /* 0x0000541003087816 */ /* 0x001fe2000000001b */
[----:B-1----:R-:W-:Y:S01]  /*f6b90*/  VIADD R0, R0, UR4 ;  /* 0x0000000400007c36 */ /* 0x002fe20008000000 */
[----:B------:R-:W-:Y:S01]  /*f6ba0*/  ULDC UR4, c[0x0][0x248] ;  /* 0x0000920000047ab9 */ /* 0x000fe20000000800 */
[----:B------:R-:W3:Y:S04]  /*f6bb0*/  LDL.LU R27, [R1+0xfcc] ;  /* 0x000fcc00011b7983 */ /* 0x000ee80000300800 */
[----:B------:R-:W3:Y:S01]  /*f6bc0*/  LDL.LU R3, [R1+0xfe4] ;  /* 0x000fe40001037983 */ /* 0x000ee20000300800 */
[----:B----4-:R-:W-:-:S03]  /*f6bd0*/  PRMT R9, R5, 0x5410, R4 ;  /* 0x0000541005097816 */ /* 0x010fc60000000004 */
[----:B------:R-:W4:Y:S04]  /*f6be0*/  LDL.LU R4, [R1+0xfd4] ;  /* 0x000fd40001047983 */ /* 0x000f280000300800 */
[----:B------:R-:W4:Y:S04]  /*f6bf0*/  LDL.LU R5, [R1+0xfdc] ;  /* 0x000fdc0001057983 */ /* 0x000f280000300800 */
[----:B------:R0:W-:Y:S01]  /*f6c00*/  STL [R1+0xf78], R0 ;  /* 0x000f780001007387 */ /* 0x0001e20000100800 */
[----:B------:R-:W-:Y:S01]  /*f6c10*/  PRMT R10, R7, 0x5410, R6 ;  /* 0x00005410070a7816 */ /* 0x000fe20000000006 */
[----:B0-----:R-:W-:Y:S01]  /*f6c20*/  VIADD R0, R0, UR4 ;  /* 0x0000000400007c36 */ /* 0x001fe20008000000 */
[----:B------:R-:W-:-:S04]  /*f6c30*/  ULDC UR4, c[0x0][0x248] ;  /* 0x0000920000047ab9 */ /* 0x000fc80000000800 */
[----:B------:R0:W-:Y:S04]  /*f6c40*/  STL [R1+0xf88], R0 ;  /* 0x000f880001007387 */ /* 0x0001e80000100800 */
[----:B------:R-:W4:Y:S04]  /*f6c50*/  LDL.LU R6, [R1+0xb38] ;  /* 0x000b380001067983 */ /* 0x000f280000300800 */
[----:B------:R-:W-:Y:S04]  /*f6c60*/  STL.64 [R1+0x90], R12 ;  /* 0x0000900c01007387 */ /* 0x000fe80000100a00 */
[----:B------:R-:W-:Y:S04]  /*f6c70*/  STL.64 [R1+0x98], R14 ;  /* 0x0000980e01007387 */ /* 0x000fe80000100a00 */
[----:B------:R-:W4:Y:S04]  /*f6c80*/  LDL.LU R7, [R1+0xcd8] ;  /* 0x000cd80001077983 */ /* 0x000f280000300800 */
[----:B------:R-:W1:Y:S01]  /*f6c90*/  LDS.128 R12, [R18+0x400] ;  /* 0x00040000120c7984 */ /* 0x000e620000000c00 */
[----:B------:R-:W-:Y:S01]  /*f6ca0*/  PRMT R11, R17, 0x5410, R16 ;  /* 0x00005410110b7816 */ /* 0x000fe20000000010 */
[----:B0-----:R-:W-:-:S02]  /*f6cb0*/  VIADD R0, R0, UR5 ;  /* 0x0000000500007c36 */ /* 0x001fc40008000000 */
[----:B------:R-:W4:Y:S01]  /*f6cc0*/  LDL.LU R16, [R1+0xb28] ;  /* 0x000b280001107983 */ /* 0x000f220000300800 */
[----:B------:R-:W-:-:S03]  /*f6cd0*/  ULDC UR5, c[0x0][0x248] ;  /* 0x0000920000057ab9 */ /* 0x000fc60000000800 */
[----:B------:R-:W4:Y:S01]  /*f6ce0*/  LDL.LU R17, [R1+0xcd0] ;  /* 0x000cd00001117983 */ /* 0x000f220000300800 */
[----:B------:R-:W-:Y:S06]  /*f6cf0*/  BAR.SYNC.DEFER_BLOCKING 0x0 ;  /* 0x0000000000007b1d */ /* 0x000fec0000010000 */
[----:B------:R0:W-:Y:S04]  /*f6d00*/  STL [R1+0xfac], R0 ;  /* 0x000fac0001007387 */ /* 0x0001e80000100800 */
[----:B-1----:R-:W-:Y:S01]  /*f6d10*/  STL.64 [R1+0x80], R12 ;  /* 0x0000800c01007387 */ /* 0x002fe20000100a00 */
        /* <DEDUP_REMOVED lines=8> */
[----:B------:R-:W-:Y:S01]  /*f6da0*/  ULDC UR4, c[0x0][0x248] ;  /* 0x0000920000047ab9 */ /* 0x000fe20000000800 */
[----:B------:R-:W-:Y:S04]  /*f6db0*/  STSM.16.M88.4 [R28], R8 ;  /* 0x000000081c007844 */ /* 0x000fe80000000200 */
[----:B------:R0:W-:Y:S02]  /*f6dc0*/  STL [R1+0xfc4], R0 ;  /* 0x000fc40001007387 */ /* 0x0001e40000100800 */
[----:B0-----:R-:W-:Y:S01]  /*f6dd0*/  VIADD R0, R0, UR4 ;  /* 0x0000000400007c36 */ /* 0x001fe20008000000 */
[----:B------:R-:W-:Y:S01]  /*f6de0*/  ULDC UR4, c[0x0][0x248] ;  /* 0x0000920000047ab9 */ /* 0x000fe20000000800 */
[----:B--2---:R-:W-:-:S02]  /*f6df0*/  PRMT R8, R20, 0x5410, R29 ;  /* 0x0000541014087816 */ /* 0x004fc4000000001d */
[----:B------:R-:W2:Y:S04]  /*f6e00*/  LDL.LU R29, [R1+0x924] ;  /* 0x00092400011d7983 */ /* 0x000ea80000300800 */
[----:B------:R-:W2:Y:S04]  /*f6e10*/  LDL.LU R20, [R1+0x934] ;  /* 0x0009340001147983 */ /* 0x000ea80000300800 */
[----:B------:R0:W-:Y:S02]  /*f6e20*/  STL [R1+0xfcc], R0 ;  /* 0x000fcc0001007387 */ /* 0x0001e40000100800 */
[----:B0-----:R-:W-:Y:S01]  /*f6e30*/  VIADD R0, R0, UR4 ;  /* 0x0000000400007c36 */ /* 0x001fe20008000000 */
[----:B------:R-:W-:Y:S01]  /*f6e40*/  ULDC UR4, c[0x0][0x248] ;  /* 0x0000920000047ab9 */ /* 0x000fe20000000800 */
[----:B---3--:R-:W-:-:S02]  /*f6e50*/  PRMT R9, R22, 0x5410, R21 ;  /* 0x0000541016097816 */ /* 0x008fc40000000015 */
[----:B------:R-:W3:Y:S04]  /*f6e60*/  LDL.LU R21, [R1+0x920] ;  /* 0x0009200001157983 */ /* 0x000ee80000300800 */
[----:B------:R-:W3:Y:S01]  /*f6e70*/  LDL.LU R22, [R1+0x92c] ;  /* 0x00092c0001167983 */ /* 0x000ee20000300800 */
[----:B------:R-:W-:-:S03]  /*f6e80*/  PRMT R10, R24, 0x5410, R23 ;  /* 0x00005410180a7816 */ /* 0x000fc60000000017 */
[----:B------:R-:W3:Y:S04]  /*f6e90*/  LDL.LU R23, [R1+0x844] ;  /* 0x0008440001177983 */ /* 0x000ee80000300800 */
[----:B------:R-:W3:Y:S01]  /*f6ea0*/  LDL.LU R24, [R1+0x84c] ;  /* 0x00084c0001187983 */ /* 0x000ee20000300800 */
[----:B------:R-:W-:-:S03]  /*f6eb0*/  PRMT R11, R26, 0x5410, R25 ;  /* 0x000054101a0b7816 */ /* 0x000fc60000000019 */
[----:B------:R-:W3:Y:S04]  /*f6ec0*/  LDL.LU R25, [R1+0x840] ;  /* 0x0008400001197983 */ /* 0x000ee80000300800 */
[----:B------:R4:W-:Y:S04]  /*f6ed0*/  STSM.16.M88.4 [R28+0x200], R8 ;  /* 0x000200081c007844 */ /* 0x0009e80000000200 */
[----:B------:R-:W3:Y:S01]  /*f6ee0*/  LDL.LU R26, [R1+0x848] ;  /* 0x00084800011a7983 */ /* 0x000ee20000300800 */
[----:B------:R-:W-:Y:S01]  /*f6ef0*/  BAR.SYNC.DEFER_BLOCKING 0x0 ;  /* 0x0000000000007b1d */ /* 0x000fe20000010000 */
[----:B----4-:R-:W-:-:S05]  /*f6f00*/  PRMT R9, R5, 0x5410, R4 ;  /* 0x0000541005097816 */ /* 0x010fca0000000004 */
[----:B------:R-:W-:Y:S01]  /*f6f10*/  LDS.128 R12, [R18+0x400] ;  /* 0x00040000120c7984 */ /* 0x000fe20000000c00 */
[----:B------:R-:W-:-:S03]  /*f6f20*/  PRMT R8, R3, 0x5410, R27 ;  /* 0x0000541003087816 */ /* 0x000fc6000000001b */
[----:B------:R-:W4:Y:S04]  /*f6f30*/  LDL.LU R27, [R1+0xff8] ;  /* 0x000ff800011b7983 */ /* 0x000f280000300800 */
[----:B------:R-:W4:Y:S01]  /*f6f40*/  LDL.LU R3, [R1+0x102c] ;  /* 0x00102c0001037983 */ /* 0x000f220000300800 */
[----:B------:R-:W-:-:S03]  /*f6f50*/  PRMT R10, R7, 0x5410, R6 ;  /* 0x00005410070a7816 */ /* 0x000fc60000000006 */
[----:B------:R-:W0:Y:S04]  /*f6f60*/  LDS.128 R4, [R18] ;  /* 0x0000000012047984 */ /* 0x000e280000000c00 */
[----:B------:R1:W-:Y:S02]  /*f6f70*/  STL [R1+0xfd4], R0 ;  /* 0x000fd40001007387 */ /* 0x0003e40000100800 */
[----:B-1----:R-:W-:Y:S01]  /*f6f80*/  VIADD R0, R0, UR4 ;  /* 0x0000000400007c36 */ /* 0x002fe20008000000 */
[----:B------:R-:W-:-:S04]  /*f6f90*/  ULDC UR4, c[0x0][0x248] ;  /* 0x0000920000047ab9 */ /* 0x000fc80000000800 */
[----:B------:R1:W-:Y:S02]  /*f6fa0*/  STL [R1+0xfdc], R0 ;  /* 0x000fdc0001007387 */ /* 0x0003e40000100800 */
[----:B-1----:R-:W-:Y:S01]  /*f6fb0*/  VIADD R0, R0, UR5 ;  /* 0x0000000500007c36 */ /* 0x002fe20008000000 */
[----:B------:R-:W-:Y:S01]  /*f6fc0*/  ULDC UR5, c[0x0][0x248] ;  /* 0x0000920000057ab9 */ /* 0x000fe20000000800 */
[----:B0-----:R0:W-:Y:S04]  /*f6fd0*/  STL.64 [R1+0x70], R4 ;  /* 0x0000700401007387 */ /* 0x0011e80000100a00 */
[----:B------:R1:W-:Y:S04]  /*f6fe0*/  STL.64 [R1+0x78], R6 ;  /* 0x0000780601007387 */ /* 0x0003e80000100a00 */
[----:B0-----:R-:W4:Y:S04]  /*f6ff0*/  LDL.LU R4, [R1+0x1014] ;  /* 0x0010140001047983 */ /* 0x001f280000300800 */
[----:B------:R-:W4:Y:S04]  /*f7000*/  LDL.LU R5, [R1+0x1028] ;  /* 0x0010280001057983 */ /* 0x000f280000300800 */
[----:B------:R0:W-:Y:S01]  /*f7010*/  STL.64 [R1+0x60], R12 ;  /* 0x0000600c01007387 */ /* 0x0001e20000100a00 */
[----:B------:R-:W-:-:S03]  /*f7020*/  PRMT R11, R17, 0x5410, R16 ;  /* 0x00005410110b7816 */ /* 0x000fc60000000010 */
[----:B------:R-:W-:Y:S04]  /*f7030*/  STL.64 [R1+0x68], R14 ;  /* 0x0000680e01007387 */ /* 0x000fe80000100a00 */
[----:B------:R0:W-:Y:S04]  /*f7040*/  STL [R1+0xfe4], R0 ;  /* 0x000fe40001007387 */ /* 0x0001e80000100800 */
[----:B-1----:R-:W4:Y:S04]  /*f7050*/  LDL.LU R6, [R1+0xb18] ;  /* 0x000b180001067983 */ /* 0x002f280000300800 */
[----:B------:R-:W4:Y:S04]  /*f7060*/  LDL.LU R7, [R1+0xffc] ;  /* 0x000ffc0001077983 */ /* 0x000f280000300800 */
[----:B------:R-:W4:Y:S04]  /*f7070*/  LDL.LU R16, [R1+0xb08] ;  /* 0x000b080001107983 */ /* 0x000f280000300800 */
[----:B------:R-:W4:Y:S01]  /*f7080*/  LDL.LU R17, [R1+0x1010] ;  /* 0x0010100001117983 */ /* 0x000f220000300800 */
[----:B------:R-:W-:Y:S01]  /*f7090*/  BAR.SYNC.DEFER_BLOCKING 0x0 ;  /* 0x0000000000007b1d */ /* 0x000fe20000010000 */
[----:B0-----:R-:W-:-:S02]  /*f70a0*/  IMAD.MOV.U32 R13, RZ, RZ, R12 ;  /* 0x000000ffff0d7224 */ /* 0x001fc400078e000c */
[----:B------:R-:W-:-:S03]  /*f70b0*/  VIADD R0, R0, UR4 ;  /* 0x0000000400007c36 */ /* 0x000fc60008000000 */
[----:B------:R-:W-:Y:S01]  /*f70c0*/  ULDC UR4, c[0x0][0x248] ;  /* 0x0000920000047ab9 */ /* 0x000fe20000000800 */
[----:B------:R-:W-:Y:S04]  /*f70d0*/  STL [R1+0x4020], R13 ;  /* 0x0040200d01007387 */ /* 0x000fe80000100800 */
[----:B------:R0:W-:Y:S02]  /*f70e0*/  STL [R1+0xfec], R0 ;  /* 0x000fec0001007387 */ /* 0x0001e40000100800 */
[----:B0-----:R-:W-:Y:S01]  /*f70f0*/  VIADD R0, R0, UR4 ;  /* 0x0000000400007c36 */ /* 0x001fe20008000000 */
[----:B------:R-:W-:-:S04]  /*f7100*/  ULDC UR4, c[0x0][0x248] ;  /* 0x0000920000047ab9 */ /* 0x000fc80000000800 */
[----:B------:R0:W-:Y:S04]  /*f7110*/  STL [R1+0xff4], R0 ;  /* 0x000ff40001007387 */ /* 0x0001e80000100800 */
[----:B------:R2:W-:Y:S01]  /*f7120*/  STSM.16.M88.4 [R28], R8 ;  /* 0x000000081c007844 */ /* 0x0005e20000000200 */
[----:B0-----:R-:W-:Y:S01]  /*f7130*/  VIADD R0, R0, UR4 ;  /* 0x0000000400007c36 */ /* 0x001fe20008000000 */
[----:B------:R-:W-:-:S04]  /*f7140*/  ULDC UR4, c[0x0][0x248] ;  /* 0x0000920000047ab9 */ /* 0x000fc80000000800 */
[----:B------:R0:W-:Y:S01]  /*f7150*/  STL [R1+0x1004], R0 ;  /* 0x0010040001007387 */ /* 0x0001e20000100800 */
[----:B--2---:R-:W-:-:S03]  /*f7160*/  PRMT R8, R20, 0x5410, R29 ;  /* 0x0000541014087816 */ /* 0x004fc6000000001d */
[----:B------:R-:W2:Y:S01]  /*f7170*/  LDL.LU R29, [R1+0x950] ;  /* 0x00095000011d7983 */ /* 0x000ea20000300800 */
[----:B0-----:R-:W-:-:S03]  /*f7180*/  VIADD R0, R0, UR4 ;  /* 0x0000000400007c36 */ /* 0x001fc60008000000 */
[----:B------:R-:W2:Y:S01]  /*f7190*/  LDL.LU R20, [R1+0x958] ;  /* 0x0009580001147983 */ /* 0x000ea20000300800 */
[----:B------:R-:W-:Y:S01]  /*f71a0*/  ULDC UR4, c[0x0][0x248] ;  /* 0x0000920000047ab9 */ /* 0x000fe20000000800 */
[----:B---3--:R-:W-:Y:S02]  /*f71b0*/  PRMT R9, R22, 0x5410, R21 ;  /* 0x0000541016097816 */ /* 0x008fe40000000015 */
[----:B------:R-:W3:Y:S04]  /*f71c0*/  LDL.LU R21, [R1+0x94c] ;  /* 0x00094c0001157983 */ /* 0x000ee80000300800 */
[----:B------:R0:W-:Y:S01]  /*f71d0*/  STL [R1+0xff8], R0 ;  /* 0x000ff80001007387 */ /* 0x0001e20000100800 */
[----:B------:R-:W-:-:S03]  /*f71e0*/  PRMT R10, R24, 0x5410, R23 ;  /* 0x00005410180a7816 */ /* 0x000fc60000000017 */
[----:B------:R-:W3:Y:S04]  /*f71f0*/  LDL.LU R22, [R1+0x954] ;  /* 0x0009540001167983 */ /* 0x000ee80000300800 */
[----:B------:R-:W3:Y:S04]  /*f7200*/  LDL.LU R23, [R1+0x850] ;  /* 0x0008500001177983 */ /* 0x000ee80000300800 */
[----:B------:R-:W3:Y:S01]  /*f7210*/  LDL.LU R24, [R1+0x858] ;  /* 0x0008580001187983 */ /* 0x000ee20000300800 */
[----:B------:R-:W-:-:S03]  /*f7220*/  PRMT R11, R26, 0x5410, R25 ;  /* 0x000054101a0b7816 */ /* 0x000fc60000000019 */
[----:B------:R-:W3:Y:S04]  /*f7230*/  LDL.LU R25, [R1+0x7ec] ;  /* 0x0007ec0001197983 */ /* 0x000ee80000300800 */
[----:B------:R-:W3:Y:S04]  /*f7240*/  LDL.LU R26, [R1+0x854] ;  /* 0x00085400011a7983 */ /* 0x000ee80000300800 */
[----:B------:R4:W-:Y:S01]  /*f7250*/  STSM.16.M88.4 [R28+0x200], R8 ;  /* 0x000200081c007844 */ /* 0x0009e20000000200 */
[----:B------:R-:W-:Y:S06]  /*f7260*/  BAR.SYNC.DEFER_BLOCKING 0x0 ;  /* 0x0000000000007b1d */ /* 0x000fec0000010000 */
[----:B------:R-:W1:Y:S01]  /*f7270*/  LDS.128 R12, [R18] ;  /* 0x00000000120c7984 */ /* 0x000e620000000c00 */
[----:B0-----:R-:W-:Y:S01]  /*f7280*/  VIADD R0, R0, UR4 ;  /* 0x0000000400007c36 */ /* 0x001fe20008000000 */
[----:B----4-:R-:W-:Y:S01]  /*f7290*/  PRMT R8, R3, 0x5410, R27 ;  /* 0x0000541003087816 */ /* 0x010fe2000000001b */
[----:B------:R-:W-:Y:S01]  /*f72a0*/  ULDC UR4, c[0x0][0x248] ;  /* 0x0000920000047ab9 */ /* 0x000fe20000000800 */
[----:B------:R-:W4:Y:S04]  /*f72b0*/  LDL.LU R27, [R1+0x1068] ;  /* 0x00106800011b7983 */ /* 0x000f280000300800 */
[----:B------:R-:W4:Y:S04]  /*f72c0*/  LDL.LU R3, [R1+0x107c] ;  /* 0x00107c0001037983 */ /* 0x000f280000300800 */
[----:B------:R0:W-:Y:S02]  /*f72d0*/  STL [R1+0xffc], R0 ;  /* 0x000ffc0001007387 */ /* 0x0001e40000100800 */
[----:B0-----:R-:W-:Y:S01]  /*f72e0*/  VIADD R0, R0, UR4 ;  /* 0x0000000400007c36 */ /* 0x001fe20008000000 */
[----:B------:R-:W-:-:S04]  /*f72f0*/  ULDC UR4, c[0x0][0x248] ;  /* 0x0000920000047ab9 */ /* 0x000fc80000000800 */
[----:B------:R0:W-:Y:S02]  /*f7300*/  STL [R1+0x1014], R0 ;  /* 0x0010140001007387 */ /* 0x0001e40000100800 */
[----:B0-----:R-:W-:Y:S01]  /*f7310*/  VIADD R0, R0, UR5 ;  /* 0x0000000500007c36 */ /* 0x001fe20008000000 */
[----:B------:R-:W-:Y:S01]  /*f7320*/  ULDC UR5, c[0x0][0x248] ;  /* 0x0000920000057ab9 */ /* 0x000fe20000000800 */
[----:B------:R-:W-:Y:S02]  /*f7330*/  PRMT R9, R5, 0x5410, R4 ;  /* 0x0000541005097816 */ /* 0x000fe40000000004 */
[----:B------:R-:W4:Y:S04]  /*f7340*/  LDL.LU R4, [R1+0x1064] ;  /* 0x0010640001047983 */ /* 0x000f280000300800 */
[----:B-1----:R-:W-:Y:S04]  /*f7350*/  STL.64 [R1+0xe0], R12 ;  /* 0x0000e00c01007387 */ /* 0x002fe80000100a00 */
[----:B------:R-:W-:Y:S04]  /*f7360*/  STL.64 [R1+0xe8], R14 ;  /* 0x0000e80e01007387 */ /* 0x000fe80000100a00 */
[----:B------:R-:W4:Y:S04]  /*f7370*/  LDL.LU R5, [R1+0x1074] ;  /* 0x0010740001057983 */ /* 0x000f280000300800 */
[----:B------:R-:W0:Y:S01]  /*f7380*/  LDS.128 R12, [R18+0x400] ;  /* 0x00040000120c7984 */ /* 0x000e220000000c00 */
[----:B------:R-:W-:-:S03]  /*f7390*/  PRMT R10, R7, 0x5410, R6 ;  /* 0x00005410070a7816 */ /* 0x000fc60000000006 */
[----:B------:R-:W4:Y:S04]  /*f73a0*/  LDL.LU R6, [R1+0xaf8] ;  /* 0x000af80001067983 */ /* 0x000f280000300800 */
[----:B------:R-:W4:Y:S01]  /*f73b0*/  LDL.LU R7, [R1+0x1054] ;  /* 0x0010540001077983 */ /* 0x000f220000300800 */
[----:B------:R-:W-:-:S03]  /*f73c0*/  PRMT R11, R17, 0x5410, R16 ;  /* 0x00005410110b7816 */ /* 0x000fc60000000010 */
[----:B------:R-:W4:Y:S04]  /*f73d0*/  LDL.LU R16, [R1+0xae8] ;  /* 0x000ae80001107983 */ /* 0x000f280000300800 */
[----:B------:R1:W-:Y:S04]  /*f73e0*/  STL [R1+0x1034], R0 ;  /* 0x0010340001007387 */ /* 0x0003e80000100800 */
[----:B------:R-:W4:Y:S01]  /*f73f0*/  LDL.LU R17, [R1+0x1060] ;  /* 0x0010600001117983 */ /* 0x000f220000300800 */
[----:B------:R-:W-:Y:S01]  /*f7400*/  BAR.SYNC.DEFER_BLOCKING 0x0 ;  /* 0x0000000000007b1d */ /* 0x000fe20000010000 */
[----:B-1----:R-:W-:-:S05]  /*f7410*/  VIADD R0, R0, UR4 ;  /* 0x0000000400007c36 */ /* 0x002fca0008000000 */
[----:B------:R-:W-:Y:S01]  /*f7420*/  ULDC UR4, c[0x0][0x248] ;  /* 0x0000920000047ab9 */ /* 0x000fe20000000800 */
[----:B0-----:R-:W-:Y:S04]  /*f7430*/  STL.64 [R1+0xd0], R12 ;  /* 0x0000d00c01007387 */ /* 0x001fe80000100a00 */
[----:B------:R-:W-:Y:S04]  /*f7440*/  STL.64 [R1+0xd8], R14 ;  /* 0x0000d80e01007387 */ /* 0x000fe80000100a00 */
        /* <DEDUP_REMOVED lines=41> */
[----:B------:R-:W4:Y:S01]  /*f76e0*/  LDL.LU R5, [R1+0x1094] ;  /* 0x0010940001057983 */ /* 0x000f220000300800 */
[----:B------:R-:W-:-:S03]  /*f76f0*/  PRMT R10, R7, 0x5410, R6 ;  /* 0x00005410070a7816 */ /* 0x000fc60000000006 */
[----:B------:R-:W4:Y:S04]  /*f7700*/  LDL.LU R6, [R1+0xad8] ;  /* 0x000ad80001067983 */ /* 0x000f280000300800 */
[----:B------:R-:W4:Y:S01]  /*f7710*/  LDL.LU R7, [R1+0x1088] ;  /* 0x0010880001077983 */ /* 0x000f220000300800 */
[----:B------:R-:W-:-:S03]  /*f7720*/  PRMT R11, R17, 0x5410, R16 ;  /* 0x00005410110b7816 */ /* 0x000fc60000000010 */
        /* <DEDUP_REMOVED lines=23> */
[----:B------:R-:W3:Y:S01]  /*f78a0*/  LDL.LU R21, [R1+0xa08] ;  /* 0x000a080001157983 */ /* 0x000ee20000300800 */
[----:B------:R-:W-:-:S03]  /*f78b0*/  PRMT R10, R24, 0x5410, R23 ;  /* 0x00005410180a7816 */ /* 0x000fc60000000017 */
[----:B------:R0:W-:Y:S04]  /*f78c0*/  STL [R1+0x1084], R0 ;  /* 0x0010840001007387 */ /* 0x0001e80000100800 */
[----:B------:R-:W3:Y:S01]  /*f78d0*/  LDL.LU R22, [R1+0xa10] ;  /* 0x000a100001167983 */ /* 0x000ee20000300800 */
[----:B------:R-:W-:-:S03]  /*f78e0*/  PRMT R11, R26, 0x5410, R25 ;  /* 0x000054101a0b7816 */ /* 0x000fc60000000019 */
[----:B------:R-:W3:Y:S04]  /*f78f0*/  LDL.LU R23, [R1+0x870] ;  /* 0x0008700001177983 */ /* 0x000ee80000300800 */
[----:B------:R4:W-:Y:S04]  /*f7900*/  STSM.16.M88.4 [R28+0x200], R8 ;  /* 0x000200081c007844 */ /* 0x0009e80000000200 */
[----:B------:R-:W3:Y:S01]  /*f7910*/  LDL.LU R24, [R1+0x880] ;  /* 0x0008800001187983 */ /* 0x000ee20000300800 */
[----:B------:R-:W-:Y:S06]  /*f7920*/  BAR.SYNC.DEFER_BLOCKING 0x0 ;  /* 0x0000000000007b1d */ /* 0x000fec0000010000 */
[----:B------:R-:W3:Y:S04]  /*f7930*/  LDL.LU R25, [R1+0x86c] ;  /* 0x00086c0001197983 */ /* 0x000ee80000300800 */
[----:B------:R-:W3:Y:S04]  /*f7940*/  LDL.LU R26, [R1+0x878] ;  /* 0x00087800011a7983 */ /* 0x000ee80000300800 */
[----:B------:R-:W1:Y:S01]  /*f7950*/  LDS.128 R12, [R18] ;  /* 0x00000000120c7984 */ /* 0x000e620000000c00 */
[----:B0-----:R-:W-:Y:S01]  /*f7960*/  VIADD R0, R0, UR4 ;  /* 0x0000000400007c36 */ /* 0x001fe20008000000 */
[----:B------:R-:W-:Y:S01]  /*f7970*/  ULDC UR4, c[0x0][0x248] ;  /* 0x0000920000047ab9 */ /* 0x000fe20000000800 */
[----:B----4-:R-:W-:-:S02]  /*f7980*/  PRMT R8, R3, 0x5410, R27 ;  /* 0x0000541003087816 */ /* 0x010fc4000000001b */
        /* <DEDUP_REMOVED lines=10> */
[----:B-1----:R-:W-:Y:S01]  /*f7a30*/  STL.64 [R1+0x140], R12 ;  /* 0x0001400c01007387 */ /* 0x002fe20000100a00 */
[----:B------:R-:W-:-:S03]  /*f7a40*/  PRMT R10, R7, 0x5410, R6 ;  /* 0x00005410070a7816 */ /* 0x000fc60000000006 */
[----:B------:R-:W-:Y:S04]  /*f7a50*/  STL.64 [R1+0x148], R14 ;  /* 0x0001480e01007387 */ /* 0x000fe80000100a00 */
[----:B------:R-:W4:Y:S04]  /*f7a60*/  LDL.LU R5, [R1+0x10b4] ;  /* 0x0010b40001057983 */ /* 0x000f280000300800 */
[----:B------:R-:W4:Y:S01]  /*f7a70*/  LDL.LU R6, [R1+0xaa4] ;  /* 0x000aa40001067983 */ /* 0x000f220000300800 */
[----:B------:R-:W-:-:S03]  /*f7a80*/  PRMT R11, R17, 0x5410, R16 ;  /* 0x00005410110b7816 */ /* 0x000fc60000000010 */
[----:B------:R-:W4:Y:S04]  /*f7a90*/  LDL.LU R7, [R1+0x10a0] ;  /* 0x0010a00001077983 */ /* 0x000f280000300800 */
        /* <DEDUP_REMOVED lines=24> */
[----:B------:R0:W-:Y:S04]  /*f7c20*/  STL [R1+0x1094], R0 ;  /* 0x0010940001007387 */ /* 0x0001e80000100800 */
[----:B------:R-:W3:Y:S01]  /*f7c30*/  LDL.LU R22, [R1+0xa20] ;  /* 0x000a200001167983 */ /* 0x000ee20000300800 */
[----:B------:R-:W-:-:S03]  /*f7c40*/  PRMT R10, R24, 0x5410, R23 ;  /* 0x00005410180a7816 */ /* 0x000fc60000000017 */
[----:B------:R-:W3:Y:S04]  /*f7c50*/  LDL.LU R23, [R1+0x890] ;  /* 0x0008900001177983 */ /* 0x000ee80000300800 */
[----:B------:R-:W3:Y:S01]  /*f7c60*/  LDL.LU R24, [R1+0x898] ;  /* 0x0008980001187983 */ /* 0x000ee20000300800 */
[----:B------:R-:W-:-:S03]  /*f7c70*/  PRMT R11, R26, 0x5410, R25 ;  /* 0x000054101a0b7816 */ /* 0x000fc60000000019 */
[----:B------:R-:W3:Y:S04]  /*f7c80*/  LDL.LU R25, [R1+0x88c] ;  /* 0x00088c0001197983 */ /* 0x000ee80000300800 */
[----:B------:R4:W-:Y:S01]  /*f7c90*/  STSM.16.M88.4 [R28+0x200], R8 ;  /* 0x000200081c007844 */ /* 0x0009e20000000200 */
[----:B------:R-:W-:Y:S06]  /*f7ca0*/  BAR.SYNC.DEFER_BLOCKING 0x0 ;  /* 0x0000000000007b1d */ /* 0x000fec0000010000 */
[----:B------:R-:W3:Y:S04]  /*f7cb0*/  LDL.LU R26, [R1+0x894] ;  /* 0x00089400011a7983 */ /* 0x000ee80000300800 */
        /* <DEDUP_REMOVED lines=8> */
[----:B------:R-:W-:Y:S01]  /*f7d40*/  ULDC UR4, c[0x0][0x248] ;  /* 0x0000920000047ab9 */ /* 0x000fe20000000800 */
[----:B------:R-:W-:-:S02]  /*f7d50*/  PRMT R9, R5, 0x5410, R4 ;  /* 0x0000541005097816 */ /* 0x000fc40000000004 */
[----:B------:R-:W4:Y:S04]  /*f7d60*/  LDL.LU R4, [R1+0x10d8] ;  /* 0x0010d80001047983 */ /* 0x000f280000300800 */
[----:B------:R-:W4:Y:S01]  /*f7d70*/  LDL.LU R5, [R1+0x10e4] ;  /* 0x0010e40001057983 */ /* 0x000f220000300800 */
[----:B------:R-:W-:-:S03]  /*f7d80*/  PRMT R10, R7, 0x5410, R6 ;  /* 0x00005410070a7816 */ /* 0x000fc60000000006 */
[----:B------:R0:W-:Y:S04]  /*f7d90*/  STL [R1+0x10a8], R0 ;  /* 0x0010a80001007387 */ /* 0x0001e80000100800 */
[----:B------:R-:W4:Y:S04]  /*f7da0*/  LDL.LU R6, [R1+0xa84] ;  /* 0x000a840001067983 */ /* 0x000f280000300800 */
[----:B------:R-:W4:Y:S01]  /*f7db0*/  LDL.LU R7, [R1+0xa94] ;  /* 0x000a940001077983 */ /* 0x000f220000300800 */
[----:B------:R-:W-:-:S03]  /*f7dc0*/  PRMT R11, R17, 0x5410, R16 ;  /* 0x00005410110b7816 */ /* 0x000fc60000000010 */
[----:B-1----:R-:W-:Y:S04]  /*f7dd0*/  STL.64 [R1+0x120], R12 ;  /* 0x0001200c01007387 */ /* 0x002fe80000100a00 */
[----:B------:R-:W-:Y:S04]  /*f7de0*/  STL.64 [R1+0x128], R14 ;  /* 0x0001280e01007387 */ /* 0x000fe80000100a00 */
[----:B------:R-:W4:Y:S04]  /*f7df0*/  LDL.LU R16, [R1+0xa80] ;  /* 0x000a800001107983 */ /* 0x000f280000300800 */
[----:B------:R-:W4:Y:S04]  /*f7e00*/  LDL.LU R17, [R1+0xa90] ;  /* 0x000a900001117983 */ /* 0x000f280000300800 */
[----:B------:R-:W1:Y:S01]  /*f7e10*/  LDS.128 R12, [R18+0x400] ;  /* 0x00040000120c7984 */ /* 0x000e620000000c00 */
[----:B------:R-:W-:Y:S06]  /*f7e20*/  BAR.SYNC.DEFER_BLOCKING 0x0 ;  /* 0x0000000000007b1d */ /* 0x000fec0000010000 */
[----:B------:R-:W-:Y:S01]  /*f7e30*/  STSM.16.M88.4 [R28], R8 ;  /* 0x000000081c007844 */ /* 0x000fe20000000200 */
[----:B0-----:R-:W-:Y:S01]  /*f7e40*/  VIADD R0, R0, UR5 ;  /* 0x0000000500007c36 */ /* 0x001fe20008000000 */
[----:B------:R-:W-:-:S02]  /*f7e50*/  ULDC UR5, c[0x0][0x248] ;  /* 0x0000920000057ab9 */ /* 0x000fc40000000800 */
[----:B-1----:R0:W-:Y:S04]  /*f7e60*/  STL.64 [R1+0x110], R12 ;  /* 0x0001100c01007387 */ /* 0x0021e80000100a00 */
[----:B------:R-:W-:Y:S04]  /*f7e70*/  STL.64 [R1+0x118], R14 ;  /* 0x0001180e01007387 */ /* 0x000fe80000100a00 */
[----:B0-----:R-:W4:Y:S01]  /*f7e80*/  LDL.LU R13, [R1+0x4020] ;  /* 0x00402000010d7983 */ /* 0x001f220000300800 */
[----:B--2---:R-:W-:-:S03]  /*f7e90*/  PRMT R8, R20, 0x5410, R29 ;  /* 0x0000541014087816 */ /* 0x004fc6000000001d */
[----:B------:R0:W-:Y:S02]  /*f7ea0*/  STL [R1+0x10b4], R0 ;  /* 0x0010b40001007387 */ /* 0x0001e40000100800 */
[----:B0-----:R-:W-:Y:S01]  /*f7eb0*/  VIADD R0, R0, UR4 ;  /* 0x0000000400007c36 */ /* 0x001fe20008000000 */
[----:B------:R-:W-:Y:S01]  /*f7ec0*/  ULDC UR4, c[0x0][0x248] ;  /* 0x0000920000047ab9 */ /* 0x000fe20000000800 */
[----:B---3--:R-:W-:Y:S02]  /*f7ed0*/  PRMT R9, R22, 0x5410, R21 ;  /* 0x0000541016097816 */ /* 0x008fe40000000015 */
[----:B------:R-:W-:Y:S02]  /*f7ee0*/  PRMT R10, R24, 0x5410, R23 ;  /* 0x00005410180a7816 */ /* 0x000fe40000000017 */
[----:B------:R-:W-:-:S05]  /*f7ef0*/  PRMT R11, R26, 0x5410, R25 ;  /* 0x000054101a0b7816 */ /* 0x000fca0000000019 */
[----:B------:R-:W-:Y:S01]  /*f7f00*/  STSM.16.M88.4 [R28+0x200], R8 ;  /* 0x000200081c007844 */ /* 0x000fe20000000200 */
[----:B------:R-:W-:Y:S06]  /*f7f10*/  BAR.SYNC.DEFER_BLOCKING 0x0 ;  /* 0x0000000000007b1d */ /* 0x000fec0000010000 */
[----:B------:R0:W-:Y:S04]  /*f7f20*/  STL [R1+0x10ac], R0 ;  /* 0x0010ac0001007387 */ /* 0x0001e80000100800 */
[----:B------:R-:W1:Y:S01]  /*f7f30*/  LDS.128 R20, [R18] ;  /* 0x0000000012147984 */ /* 0x000e620000000c00 */
[----:B0-----:R-:W-:Y:S01]  /*f7f40*/  VIADD R0, R0, UR4 ;  /* 0x0000000400007c36 */ /* 0x001fe20008000000 */
[----:B------:R-:W-:-:S04]  /*f7f50*/  ULDC UR4, c[0x0][0x248] ;  /* 0x0000920000047ab9 */ /* 0x000fc80000000800 */
[----:B------:R0:W-:Y:S02]  /*f7f60*/  STL [R1+0x10d4], R0 ;  /* 0x0010d40001007387 */ /* 0x0001e40000100800 */
[----:B0-----:R-:W-:Y:S01]  /*f7f70*/  VIADD R0, R0, UR4 ;  /* 0x0000000400007c36 */ /* 0x001fe20008000000 */
[----:B------:R-:W-:-:S04]  /*f7f80*/  ULDC UR4, c[0x0][0x248] ;  /* 0x0000920000047ab9 */ /* 0x000fc80000000800 */
[----:B------:R0:W-:Y:S04]  /*f7f90*/  STL [R1+0x10dc], R0 ;  /* 0x0010dc0001007387 */ /* 0x0001e80000100800 */
[----:B------:R-:W2:Y:S04]  /*f7fa0*/  LDL.LU R15, [R1+0xa34] ;  /* 0x000a3400010f7983 */ /* 0x000ea80000300800 */
[----:B------:R-:W3:Y:S01]  /*f7fb0*/  LDL.LU R14, [R1+0xa28] ;  /* 0x000a2800010e7983 */ /* 0x000ee20000300800 */
[----:B0-----:R-:W-:Y:S01]  /*f7fc0*/  VIADD R0, R0, UR4 ;  /* 0x0000000400007c36 */ /* 0x001fe20008000000 */
[----:B------:R-:W-:-:S02]  /*f7fd0*/  ULDC UR4, c[0x0][0x248] ;  /* 0x0000920000047ab9 */ /* 0x000fc40000000800 */
[----:B------:R-:W3:Y:S01]  /*f7fe0*/  LDL.LU R12, [R1+0xa30] ;  /* 0x000a3000010c7983 */ /* 0x000ee20000300800 */
[----:B----4-:R-:W-:-:S03]  /*f7ff0*/  PRMT R8, R3, 0x5410, R27 ;  /* 0x0000541003087816 */ /* 0x010fc6000000001b */
[----:B------:R0:W-:Y:S04]  /*f8000*/  STL [R1+0x10d0], R0 ;  /* 0x0010d00001007387 */ /* 0x0001e80000100800 */
[----:B------:R-:W4:Y:S04]  /*f8010*/  LDL.LU R29, [R1+0x8b0] ;  /* 0x0008b000011d7983 */ /* 0x000f280000300800 */
[----:B------:R-:W4:Y:S01]  /*f8020*/  LDL.LU R24, [R1+0x8b8] ;  /* 0x0008b80001187983 */ /* 0x000f220000300800 */
[----:B0-----:R-:W-:Y:S01]  /*f8030*/  VIADD R0, R0, UR4 ;  /* 0x0000000400007c36 */ /* 0x001fe20008000000 */
[----:B------:R-:W-:-:S02]  /*f8040*/  ULDC UR4, c[0x0][0x248] ;  /* 0x0000920000047ab9 */ /* 0x000fc40000000800 */
[----:B------:R-:W2:Y:S04]  /*f8050*/  LDL.LU R25, [R1+0x8ac] ;  /* 0x0008ac0001197983 */ /* 0x000ea80000300800 */
[----:B------:R-:W2:Y:S01]  /*f8060*/  LDL.LU R3, [R1+0x8b4] ;  /* 0x0008b40001037983 */ /* 0x000ea20000300800 */
[----:B------:R-:W-:-:S03]  /*f8070*/  PRMT R9, R5, 0x5410, R4 ;  /* 0x0000541005097816 */ /* 0x000fc60000000004 */
[----:B------:R-:W2:Y:S04]  /*f8080*/  LDL.LU R4, [R1+0x1100] ;  /* 0x0011000001047983 */ /* 0x000ea80000300800 */
[----:B------:R-:W2:Y:S04]  /*f8090*/  LDL.LU R5, [R1+0x1134] ;  /* 0x0011340001057983 */ /* 0x000ea80000300800 */
[----:B------:R0:W-:Y:S02]  /*f80a0*/  STL [R1+0x10d8], R0 ;  /* 0x0010d80001007387 */ /* 0x0001e40000100800 */
[----:B0-----:R-:W-:Y:S01]  /*f80b0*/  VIADD R0, R0, UR4 ;  /* 0x0000000400007c36 */ /* 0x001fe20008000000 */
[----:B------:R-:W-:Y:S01]  /*f80c0*/  PRMT R10, R7, 0x5410, R6 ;  /* 0x00005410070a7816 */ /* 0x000fe20000000006 */
[----:B------:R-:W-:Y:S01]  /*f80d0*/  ULDC UR4, c[0x0][0x248] ;  /* 0x0000920000047ab9 */ /* 0x000fe20000000800 */
[----:B------:R-:W-:-:S02]  /*f80e0*/  PRMT R11, R17, 0x5410, R16 ;  /* 0x00005410110b7816 */ /* 0x000fc40000000010 */
[----:B------:R-:W2:Y:S04]  /*f80f0*/  LDL.LU R16, [R1+0x1118] ;  /* 0x0011180001107983 */ /* 0x000ea80000300800 */
[----:B------:R-:W2:Y:S04]  /*f8100*/  LDL.LU R17, [R1+0x1130] ;  /* 0x0011300001117983 */ /* 0x000ea80000300800 */
[----:B------:R0:W-:Y:S04]  /*f8110*/  STL [R1+0x10e4], R0 ;  /* 0x0010e40001007387 */ /* 0x0001e80000100800 */
[----:B------:R-:W2:Y:S04]  /*f8120*/  LDL.LU R26, [R1+0xa8c] ;  /* 0x000a8c00011a7983 */ /* 0x000ea80000300800 */
[----:B------:R-:W2:Y:S04]  /*f8130*/  LDL.LU R27, [R1+0xa9c] ;  /* 0x000a9c00011b7983 */ /* 0x000ea80000300800 */
[----:B-1----:R-:W-:Y:S04]  /*f8140*/  STL.64 [R1+0x100], R20 ;  /* 0x0001001401007387 */ /* 0x002fe80000100a00 */
[----:B------:R-:W-:Y:S04]  /*f8150*/  STL.64 [R1+0x108], R22 ;  /* 0x0001081601007387 */ /* 0x000fe80000100a00 */
[----:B------:R-:W1:Y:S01]  /*f8160*/  LDS.128 R20, [R18+0x400] ;  /* 0x0004000012147984 */ /* 0x000e620000000c00 */
[----:B------:R-:W-:Y:S01]  /*f8170*/  BAR.SYNC.DEFER_BLOCKING 0x0 ;  /* 0x0000000000007b1d */ /* 0x000fe20000010000 */
[----:B0-----:R-:W-:-:S05]  /*f8180*/  VIADD R0, R0, UR5 ;  /* 0x0000000500007c36 */ /* 0x001fca0008000000 */
[----:B------:R-:W-:Y:S01]  /*f8190*/  ULDC UR5, c[0x0][0x248] ;  /* 0x0000920000057ab9 */ /* 0x000fe20000000800 */
[----:B------:R-:W2:Y:S04]  /*f81a0*/  LDL.LU R6, [R1+0xa88] ;  /* 0x000a880001067983 */ /* 0x000ea80000300800 */
[----:B------:R-:W2:Y:S04]  /*f81b0*/  LDL.LU R7, [R1+0xa98] ;  /* 0x000a980001077983 */ /* 0x000ea80000300800 */
[----:B------:R-:W-:Y:S04]  /*f81c0*/  STSM.16.M88.4 [R28], R8 ;  /* 0x000000081c007844 */ /* 0x000fe80000000200 */
[----:B-1----:R-:W-:Y:S04]  /*f81d0*/  STL.64 [R1+0x1b0], R20 ;  /* 0x0001b01401007387 */ /* 0x002fe80000100a00 */
[----:B------:R0:W-:Y:S04]  /*f81e0*/  STL.64 [R1+0x1b8], R22 ;  /* 0x0001b81601007387 */ /* 0x0001e80000100a00 */
[----:B0-----:R-:W2:Y:S04]  /*f81f0*/  LDL.LU.64 R22, [R1+0x4018] ;  /* 0x0040180001167983 */ /* 0x001ea80000300a00 */
[----:B------:R-:W2:Y:S04]  /*f8200*/  LDL.LU.64 R20, [R1+0x4010] ;  /* 0x0040100001147983 */ /* 0x000ea80000300a00 */
[----:B------:R0:W-:Y:S04]  /*f8210*/  STL [R1+0x10fc], R0 ;  /* 0x0010fc0001007387 */ /* 0x0001e80000100800 */
[----:B------:R-:W2:Y:S01]  /*f8220*/  LDL.LU R11, [R1+0xa2c] ;  /* 0x000a2c00010b7983 */ /* 0x000ea20000300800 */
        /* <DEDUP_REMOVED lines=11> */
[----:B---3--:R-:W-:Y:S02]  /*f82e0*/  PRMT R9, R12, 0x5410, R14 ;  /* 0x000054100c097816 */ /* 0x008fe4000000000e */
[----:B----4-:R-:W-:Y:S02]  /*f82f0*/  PRMT R10, R24, 0x5410, R29 ;  /* 0x00005410180a7816 */ /* 0x010fe4000000001d */
[----:B--2---:R-:W-:Y:S02]  /*f8300*/  PRMT R8, R15, 0x5410, R11 ;  /* 0x000054100f087816 */ /* 0x004fe4000000000b */
[----:B------:R-:W-:Y:S01]  /*f8310*/  PRMT R11, R3, 0x5410, R25 ;  /* 0x00005410030b7816 */ /* 0x000fe20000000019 */
[----:B------:R-:W2:Y:S04]  /*f8320*/  LDL.LU R15, [R1+0xa44] ;  /* 0x000a4400010f7983 */ /* 0x000ea80000300800 */
[----:B------:R0:W-:Y:S04]  /*f8330*/  STSM.16.M88.4 [R28+0x200], R8 ;  /* 0x000200081c007844 */ /* 0x0001e80000000200 */
[----:B------:R-:W3:Y:S04]  /*f8340*/  LDL.LU R14, [R1+0xa38] ;  /* 0x000a3800010e7983 */ /* 0x000ee80000300800 */
[----:B------:R-:W3:Y:S01]  /*f8350*/  LDL.LU R12, [R1+0xa40] ;  /* 0x000a4000010c7983 */ /* 0x000ee20000300800 */
[----:B0-----:R-:W-:Y:S01]  /*f8360*/  PRMT R10, R27, 0x5410, R26 ;  /* 0x000054101b0a7816 */ /* 0x001fe2000000001a */
[----:B------:R-:W-:Y:S06]  /*f8370*/  BAR.SYNC.DEFER_BLOCKING 0x0 ;  /* 0x0000000000007b1d */ /* 0x000fec0000010000 */
[----:B------:R-:W0:Y:S01]  /*f8380*/  LDS.128 R24, [R18] ;  /* 0x0000000012187984 */ /* 0x000e220000000c00 */
[----:B------:R-:W-:-:S03]  /*f8390*/  PRMT R8, R5, 0x5410, R4 ;  /* 0x0000541005087816 */ /* 0x000fc60000000004 */
[----:B------:R1:W-:Y:S01]  /*f83a0*/  STL [R1+0x1100], R0 ;  /* 0x0011000001007387 */ /* 0x0003e20000100800 */
[----:B------:R-:W-:-:S03]  /*f83b0*/  PRMT R9, R17, 0x5410, R16 ;  /* 0x0000541011097816 */ /* 0x000fc60000000010 */
[----:B------:R-:W4:Y:S04]  /*f83c0*/  LDL.LU R29, [R1+0x8c0] ;  /* 0x0008c000011d7983 */ /* 0x000f280000300800 */
[----:B------:R-:W4:Y:S01]  /*f83d0*/  LDL.LU R3, [R1+0x8c8] ;  /* 0x0008c80001037983 */ /* 0x000f220000300800 */
[----:B-1----:R-:W-:Y:S01]  /*f83e0*/  VIADD R0, R0, UR4 ;  /* 0x0000000400007c36 */ /* 0x002fe20008000000 */
[----:B------:R-:W-:Y:S02]  /*f83f0*/  PRMT R11, R7, 0x5410, R6 ;  /* 0x00005410070b7816 */ /* 0x000fe40000000006 */
[----:B------:R-:W2:Y:S01]  /*f8400*/  LDL.LU R4, [R1+0x8bc] ;  /* 0x0008bc0001047983 */ /* 0x000ea20000300800 */
[----:B------:R-:W-:-:S03]  /*f8410*/  ULDC UR4, c[0x0][0x248] ;  /* 0x0000920000047ab9 */ /* 0x000fc60000000800 */
[----:B------:R-:W2:Y:S04]  /*f8420*/  LDL.LU R5, [R1+0x8c4] ;  /* 0x0008c40001057983 */ /* 0x000ea80000300800 */
[----:B------:R-:W2:Y:S04]  /*f8430*/  LDL.LU R16, [R1+0x1140] ;  /* 0x0011400001107983 */ /* 0x000ea80000300800 */
[----:B------:R-:W2:Y:S04]  /*f8440*/  LDL.LU R17, [R1+0x1188] ;  /* 0x0011880001117983 */ /* 0x000ea80000300800 */
[----:B------:R-:W2:Y:S04]  /*f8450*/  LDL.LU R6, [R1+0x1180] ;  /* 0x0011800001067983 */ /* 0x000ea80000300800 */
[----:B------:R-:W2:Y:S04]  /*f8460*/  LDL.LU R7, [R1+0x1184] ;  /* 0x0011840001077983 */ /* 0x000ea80000300800 */
[----:B------:R1:W-:Y:S02]  /*f8470*/  STL [R1+0x1118], R0 ;  /* 0x0011180001007387 */ /* 0x0003e40000100800 */
[----:B-1----:R-:W-:Y:S01]  /*f8480*/  VIADD R0, R0, UR4 ;  /* 0x0000000400007c36 */ /* 0x002fe20008000000 */
[----:B------:R-:W-:-:S04]  /*f8490*/  ULDC UR4, c[0x0][0x248] ;  /* 0x0000920000047ab9 */ /* 0x000fc80000000800 */
[----:B------:R1:W-:Y:S04]  /*f84a0*/  STL [R1+0x1134], R0 ;  /* 0x0011340001007387 */ /* 0x0003e80000100800 */
[----:B0-----:R-:W-:Y:S04]  /*f84b0*/  STL.64 [R1+0x1a0], R24 ;  /* 0x0001a01801007387 */ /* 0x001fe80000100a00 */
[----:B------:R-:W-:Y:S04]  /*f84c0*/  STL.64 [R1+0x1a8], R26 ;  /* 0x0001a81a01007387 */ /* 0x000fe80000100a00 */
[----:B------:R-:W0:Y:S01]  /*f84d0*/  LDS.128 R24, [R18+0x400] ;  /* 0x0004000012187984 */ /* 0x000e220000000c00 */
[----:B------:R-:W-:Y:S01]  /*f84e0*/  BAR.SYNC.DEFER_BLOCKING 0x0 ;  /* 0x0000000000007b1d */ /* 0x000fe20000010000 */
[----:B-1----:R-:W-:-:S05]  /*f84f0*/  VIADD R0, R0, UR5 ;  /* 0x0000000500007c36 */ /* 0x002fca0008000000 */
[----:B------:R-:W-:Y:S01]  /*f8500*/  ULDC UR5, c[0x0][0x248] ;  /* 0x0000920000057ab9 */ /* 0x000fe20000000800 */
[----:B------:R-:W-:Y:S04]  /*f8510*/  STSM.16.M88.4 [R28], R8 ;  /* 0x000000081c007844 */ /* 0x000fe80000000200 */
[----:B0-----:R0:W-:Y:S04]  /*f8520*/  STL.64 [R1+0x190], R24 ;  /* 0x0001901801007387 */ /* 0x0011e80000100a00 */
[----:B------:R1:W-:Y:S04]  /*f8530*/  STL.64 [R1+0x198], R26 ;  /* 0x0001981a01007387 */ /* 0x0003e80000100a00 */
[----:B0-----:R-:W2:Y:S04]  /*f8540*/  LDL.LU R24, [R1+0xaac] ;  /* 0x000aac0001187983 */ /* 0x001ea80000300800 */
[----:B------:R-:W2:Y:S04]  /*f8550*/  LDL.LU R25, [R1+0x115c] ;  /* 0x00115c0001197983 */ /* 0x000ea80000300800 */
[----:B------:R0:W-:Y:S04]  /*f8560*/  STL [R1+0x1154], R0 ;  /* 0x0011540001007387 */ /* 0x0001e80000100800 */
[----:B-1----:R-:W2:Y:S04]  /*f8570*/  LDL.LU R26, [R1+0xaa8] ;  /* 0x000aa800011a7983 */ /* 0x002ea80000300800 */
[----:B------:R-:W2:Y:S04]  /*f8580*/  LDL.LU R27, [R1+0xab8] ;  /* 0x000ab800011b7983 */ /* 0x000ea80000300800 */
        /* <DEDUP_REMOVED lines=9> */
[----:B------:R-:W-:Y:S01]  /*f8620*/  STL [R1+0x1158], R0 ;  /* 0x0011580001007387 */ /* 0x000fe20000100800 */
[----:B---3--:R-:W-:Y:S02]  /*f8630*/  PRMT R9, R12, 0x5410, R14 ;  /* 0x000054100c097816 */ /* 0x008fe4000000000e */
[----:B----4-:R-:W-:Y:S02]  /*f8640*/  PRMT R10, R3, 0x5410, R29 ;  /* 0x00005410030a7816 */ /* 0x010fe4000000001d */
[----:B------:R-:W3:Y:S01]  /*f8650*/  LDL.LU R3, [R1+0xa4c] ;  /* 0x000a4c0001037983 */ /* 0x000ee20000300800 */
[----:B--2---:R-:W-:Y:S02]  /*f8660*/  PRMT R8, R15, 0x5410, R11 ;  /* 0x000054100f087816 */ /* 0x004fe4000000000b */
[----:B------:R-:W-:-:S05]  /*f8670*/  PRMT R11, R5, 0x5410, R4 ;  /* 0x00005410050b7816 */ /* 0x000fca0000000004 */
[----:B------:R0:W-:Y:S02]  /*f8680*/  STSM.16.M88.4 [R28+0x200], R8 ;  /* 0x000200081c007844 */ /* 0x0001e40000000200 */
[----:B0-----:R-:W-:Y:S02]  /*f8690*/  PRMT R10, R25, 0x5410, R24 ;  /* 0x00005410190a7816 */ /* 0x001fe40000000018 */
[----:B------:R-:W-:Y:S01]  /*f86a0*/  PRMT R11, R27, 0x5410, R26 ;  /* 0x000054101b0b7816 */ /* 0x000fe2000000001a */
[----:B------:R-:W-:Y:S01]  /*f86b0*/  BAR.SYNC.DEFER_BLOCKING 0x0 ;  /* 0x0000000000007b1d */ /* 0x000fe20000010000 */
[----:B------:R-:W-:Y:S01]  /*f86c0*/  VIADD R4, R0, UR4 ;  /* 0x0000000400047c36 */ /* 0x000fe20008000000 */
[----:B------:R-:W-:-:S04]  /*f86d0*/  PRMT R8, R17, 0x5410, R16 ;  /* 0x0000541011087816 */ /* 0x000fc80000000010 */
[----:B------:R-:W-:Y:S01]  /*f86e0*/  ULDC UR4, c[0x0][0x248] ;  /* 0x0000920000047ab9 */ /* 0x000fe20000000800 */
[----:B------:R-:W2:Y:S04]  /*f86f0*/  LDL.LU R0, [R1+0xa48] ;  /* 0x000a480001007983 */ /* 0x000ea80000300800 */
[----:B------:R-:W4:Y:S04]  /*f8700*/  LDL.LU R16, [R1+0x8f0] ;  /* 0x0008f00001107983 */ /* 0x000f280000300800 */
[----:B------:R-:W0:Y:S04]  /*f8710*/  LDS.128 R24, [R18] ;  /* 0x0000000012187984 */ /* 0x000e280000000c00 */
[----:B------:R1:W-:Y:S04]  /*f8720*/  STL [R1+0x1140], R4 ;  /* 0x0011400401007387 */ /* 0x0003e80000100800 */
[----:B------:R-:W4:Y:S04]  /*f8730*/  LDL.LU R17, [R1+0x8cc] ;  /* 0x0008cc0001117983 */ /* 0x000f280000300800 */
[----:B------:R-:W4:Y:S01]  /*f8740*/  LDL.LU R15, [R1+0x1360] ;  /* 0x00136000010f7983 */ /* 0x000f220000300800 */
[----:B-1----:R-:W-:Y:S01]  /*f8750*/  VIADD R4, R4, UR4 ;  /* 0x0000000404047c36 */ /* 0x002fe20008000000 */
[----:B------:R-:W-:-:S02]  /*f8760*/  PRMT R9, R7, 0x5410, R6 ;  /* 0x0000541007097816 */ /* 0x000fc40000000006 */
[----:B------:R-:W4:Y:S01]  /*f8770*/  LDL.LU R14, [R1+0x1354] ;  /* 0x00135400010e7983 */ /* 0x000f220000300800 */
[----:B------:R-:W-:-:S03]  /*f8780*/  ULDC UR4, c[0x0][0x248] ;  /* 0x0000920000047ab9 */ /* 0x000fc60000000800 */
[----:B------:R-:W4:Y:S04]  /*f8790*/  LDL.LU R12, [R1+0x135c] ;  /* 0x00135c00010c7983 */ /* 0x000f280000300800 */
[----:B------:R-:W4:Y:S04]  /*f87a0*/  LDL.LU R29, [R1+0x1194] ;  /* 0x00119400011d7983 */ /* 0x000f280000300800 */
[----:B------:R-:W4:Y:S04]  /*f87b0*/  LDL.LU R5, [R1+0x1340] ;  /* 0x0013400001057983 */ /* 0x000f280000300800 */
[----:B------:R-:W4:Y:S04]  /*f87c0*/  LDL.LU R6, [R1+0x119c] ;  /* 0x00119c0001067983 */ /* 0x000f280000300800 */
[----:B------:R-:W4:Y:S04]  /*f87d0*/  LDL.LU R7, [R1+0x125c] ;  /* 0x00125c0001077983 */ /* 0x000f280000300800 */
        /* <DEDUP_REMOVED lines=11> */
[----:B0-----:R-:W-:Y:S04]  /*f8890*/  STL.64 [R1+0x170], R24 ;  /* 0x0001701801007387 */ /* 0x001fe80000100a00 */
[----:B------:R0:W-:Y:S04]  /*f88a0*/  STL.64 [R1+0x178], R26 ;  /* 0x0001781a01007387 */ /* 0x0001e80000100a00 */
[----:B0-----:R-:W4:Y:S04]  /*f88b0*/  LDL.LU.64 R26, [R1+0x4008] ;  /* 0x00400800011a7983 */ /* 0x001f280000300a00 */
[----:B------:R-:W4:Y:S04]  /*f88c0*/  LDL.LU.64 R24, [R1+0x4000] ;  /* 0x0040000001187983 */ /* 0x000f280000300a00 */
[----:B------:R0:W-:Y:S04]  /*f88d0*/  STL [R1+0x1190], R4 ;  /* 0x0011900401007387 */ /* 0x0001e80000100800 */
[----:B------:R-:W3:Y:S04]  /*f88e0*/  LDL.LU R8, [R1+0xa54] ;  /* 0x000a540001087983 */ /* 0x000ee80000300800 */
[----:B------:R-:W2:Y:S04]  /*f88f0*/  LDL.LU R9, [R1+0xa50] ;  /* 0x000a500001097983 */ /* 0x000ea80000300800 */
[----:B------:R-:W4:Y:S04]  /*f8900*/  LDL.LU R10, [R1+0x8f8] ;  /* 0x0008f800010a7983 */ /* 0x000f280000300800 */
[----:B------:R-:W4:Y:S01]  /*f8910*/  LDL.LU R11, [R1+0x8f4] ;  /* 0x0008f400010b7983 */ /* 0x000f220000300800 */
[----:B0-----:R-:W-:Y:S01]  /*f8920*/  VIADD R4, R4, UR4 ;  /* 0x0000000404047c36 */ /* 0x001fe20008000000 */
[----:B------:R-:W-:Y:S01]  /*f8930*/  ULDC UR4, c[0x0][0x248] ;  /* 0x0000920000047ab9 */ /* 0x000fe20000000800 */
[----:B---3--:R-:W-:-:S02]  /*f8940*/  PRMT R8, R8, 0x5410, R3 ;  /* 0x0000541008087816 */ /* 0x008fc40000000003 */
[----:B------:R-:W3:Y:S01]  /*f8950*/  LDL.LU R3, [R1+0x3ffc] ;  /* 0x003ffc0001037983 */ /* 0x000ee20000300800 */
[----:B--2---:R-:W-:-:S03]  /*f8960*/  PRMT R9, R9, 0x5410, R0 ;  /* 0x0000541009097816 */ /* 0x004fc60000000000 */
[----:B------:R-:W2:Y:S01]  /*f8970*/  LDL.LU R0, [R1+0x3ff8] ;  /* 0x003ff80001007983 */ /* 0x000ea20000300800 */
[----:B----4-:R-:W-:-:S03]  /*f8980*/  PRMT R10, R10, 0x5410, R16 ;  /* 0x000054100a0a7816 */ /* 0x010fc60000000010 */
[----:B------:R0:W-:Y:S01]  /*f8990*/  STL [R1+0x1180], R4 ;  /* 0x0011800401007387 */ /* 0x0001e20000100800 */
[----:B------:R-:W-:-:S03]  /*f89a0*/  PRMT R11, R11, 0x5410, R17 ;  /* 0x000054100b0b7816 */ /* 0x000fc60000000011 */
[----:B------:R-:W4:Y:S04]  /*f89b0*/  LDL.LU R16, [R1+0x3ff4] ;  /* 0x003ff40001107983 */ /* 0x000f280000300800 */
[----:B------:R-:W3:Y:S01]  /*f89c0*/  LDL.LU R17, [R1+0x3ff0] ;  /* 0x003ff00001117983 */ /* 0x000ee20000300800 */
[----:B0-----:R-:W-:Y:S01]  /*f89d0*/  VIADD R4, R4, UR4 ;  /* 0x0000000404047c36 */ /* 0x001fe20008000000 */
[----:B------:R-:W-:Y:S02]  /*f89e0*/  ULDC UR4, c[0x0][0x248] ;  /* 0x0000920000047ab9 */ /* 0x000fe40000000800 */
[----:B------:R0:W-:Y:S04]  /*f89f0*/  STSM.16.M88.4 [R28+0x200], R8 ;  /* 0x000200081c007844 */ /* 0x0001e80000000200 */
[----:B------:R1:W-:Y:S04]  /*f8a00*/  STL [R1+0x118c], R4 ;  /* 0x00118c0401007387 */ /* 0x0003e80000100800 */
[----:B0-----:R-:W2:Y:S01]  /*f8a10*/  LDL.LU R11, [R1+0x1358] ;  /* 0x00135800010b7983 */ /* 0x001ea20000300800 */
[----:B-1----:R-:W-:Y:S01]  /*f8a20*/  VIADD R4, R4, UR4 ;  /* 0x0000000404047c36 */ /* 0x002fe20008000000 */
[----:B------:R-:W-:-:S04]  /*f8a30*/  ULDC UR4, c[0x0][0x248] ;  /* 0x0000920000047ab9 */ /* 0x000fc80000000800 */
[----:B------:R0:W-:Y:S02]  /*f8a40*/  STL [R1+0x1198], R4 ;  /* 0x0011980401007387 */ /* 0x0001e40000100800 */
[----:B0-----:R-:W-:Y:S01]  /*f8a50*/  VIADD R4, R4, UR4 ;  /* 0x0000000404047c36 */ /* 0x001fe20008000000 */
[----:B------:R-:W-:-:S04]  /*f8a60*/  ULDC UR4, c[0x0][0x248] ;  /* 0x0000920000047ab9 */ /* 0x000fc80000000800 */
[----:B------:R0:W-:Y:S01]  /*f8a70*/  STL [R1+0x1188], R4 ;  /* 0x0011880401007387 */ /* 0x0001e20000100800 */
[----:B------:R-:W-:Y:S02]  /*f8a80*/  PRMT R9, R12, 0x5410, R14 ;  /* 0x000054100c097816 */ /* 0x000fe4000000000e */
[----:B------:R-:W-:Y:S01]  /*f8a90*/  PRMT R10, R5, 0x5410, R29 ;  /* 0x00005410050a7816 */ /* 0x000fe2000000001d */
[----:B0-----:R-:W-:Y:S01]  /*f8aa0*/  VIADD R4, R4, UR4 ;  /* 0x0000000404047c36 */ /* 0x001fe20008000000 */
[----:B------:R-:W-:-:S03]  /*f8ab0*/  ULDC UR4, c[0x0][0x248] ;  /* 0x0000920000047ab9 */ /* 0x000fc60000000800 */
[----:B------:R-:W-:Y:S01]  /*f8ac0*/  VIADD R12, R4, UR4 ;  /* 0x00000004040c7c36 */ /* 0x000fe20008000000 */
[----:B------:R-:W-:Y:S01]  /*f8ad0*/  STL [R1+0x1194], R4 ;  /* 0x0011940401007387 */ /* 0x000fe20000100800 */
[----:B------:R-:W-:Y:S01]  /*f8ae0*/  BAR.SYNC.DEFER_BLOCKING 0x0 ;  /* 0x0000000000007b1d */ /* 0x000fe20000010000 */
[----:B--2---:R-:W-:Y:S02]  /*f8af0*/  PRMT R8, R15, 0x5410, R11 ;  /* 0x000054100f087816 */ /* 0x004fe4000000000b */
[----:B------:R-:W-:-:S03]  /*f8b00*/  PRMT R11, R7, 0x5410, R6 ;  /* 0x00005410070b7816 */ /* 0x000fc60000000006 */
[----:B------:R-:W0:Y:S04]  /*f8b10*/  LDS.128 R4, [R18] ;  /* 0x0000000012047984 */ /* 0x000e280000000c00 */
[----:B0-----:R-:W-:Y:S04]  /*f8b20*/  STL.64 [R1+0x160], R4 ;  /* 0x0001600401007387 */ /* 0x001fe80000100a00 */
[----:B------:R-:W-:Y:S04]  /*f8b30*/  STL.64 [R1+0x168], R6 ;  /* 0x0001680601007387 */ /* 0x000fe80000100a00 */
[----:B------:R-:W0:Y:S04]  /*f8b40*/  LDS.128 R4, [R18+0x400] ;  /* 0x0004000012047984 */ /* 0x000e280000000c00 */
[----:B0-----:R-:W-:Y:S04]  /*f8b50*/  STL.64 [R1+0x150], R4 ;  /* 0x0001500401007387 */ /* 0x001fe80000100a00 */
[----:B------:R0:W-:Y:S04]  /*f8b60*/  STL.64 [R1+0x158], R6 ;  /* 0x0001580601007387 */ /* 0x0001e80000100a00 */
[----:B0-----:R-:W2:Y:S04]  /*f8b70*/  LDL.LU.64 R6, [R1+0x3fe8] ;  /* 0x003fe80001067983 */ /* 0x001ea80000300a00 */
[----:B------:R-:W2:Y:S04]  /*f8b80*/  LDL.LU.64 R4, [R1+0x3fe0] ;  /* 0x003fe00001047983 */ /* 0x000ea80000300a00 */
[----:B------:R0:W-:Y:S02]  /*f8b90*/  STL [R1+0x119c], R12 ;  /* 0x00119c0c01007387 */ /* 0x0001e40000100800 */
[----:B0-----:R-:W-:-:S05]  /*f8ba0*/  VIADD R12, R12, UR5 ;  /* 0x000000050c0c7c36 */ /* 0x001fca0008000000 */
[----:B------:R-:W-:Y:S04]  /*f8bb0*/  STL [R1+0x125c], R12 ;  /* 0x00125c0c01007387 */ /* 0x000fe80000100800 */
[----:B------:R-:W2:Y:S04]  /*f8bc0*/  LDL.LU R15, [R1+0xa5c] ;  /* 0x000a5c00010f7983 */ /* 0x000ea80000300800 */
[----:B------:R-:W2:Y:S04]  /*f8bd0*/  LDL.LU R14, [R1+0xa64] ;  /* 0x000a6400010e7983 */ /* 0x000ea80000300800 */
[----:B---3--:R0:W-:Y:S01]  /*f8be0*/  STL [R1+0x43c0], R17 ;  /* 0x0043c01101007387 */ /* 0x0081e20000100800 */
[----:B------:R-:W-:Y:S01]  /*f8bf0*/  LOP3.LUT R0, R0, 0xbfffffff, RZ, 0xc0, !PT ;  /* 0xbfffffff00007812 */ /* 0x000fe200078ec0ff */
[----:B------:R-:W-:Y:S06]  /*f8c00*/  BAR.SYNC.DEFER_BLOCKING 0x0 ;  /* 0x0000000000007b1d */ /* 0x000fec0000010000 */
[----:B0-----:R-:W3:Y:S04]  /*f8c10*/  LDL.LU R17, [R1+0xa58] ;  /* 0x000a580001117983 */ /* 0x001ee80000300800 */
[----:B----4-:R0:W-:Y:S04]  /*f8c20*/  STL [R1+0x43bc], R16 ;  /* 0x0043bc1001007387 */ /* 0x0101e80000100800 */
[----:B0-----:R-:W4:Y:S04]  /*f8c30*/  LDL.LU R16, [R1+0x900] ;  /* 0x0009000001107983 */ /* 0x001f280000300800 */
[----:B------:R0:W-:Y:S04]  /*f8c40*/  STL [R1+0x43b8], R3 ;  /* 0x0043b80301007387 */ /* 0x0001e80000100800 */
[----:B0-----:R-:W4:Y:S04]  /*f8c50*/  LDL.LU R3, [R1+0x8fc] ;  /* 0x0008fc0001037983 */ /* 0x001f280000300800 */
[----:B------:R-:W4:Y:S04]  /*f8c60*/  LDL.LU R12, [R1+0x1378] ;  /* 0x00137800010c7983 */ /* 0x000f280000300800 */
[----:B------:R-:W4:Y:S04]  /*f8c70*/  LDL.LU R29, [R1+0x1380] ;  /* 0x00138000011d7983 */ /* 0x000f280000300800 */
[----:B--2---:R-:W-:Y:S04]  /*f8c80*/  STL [R1+0x4390], R7 ;  /* 0x0043900701007387 */ /* 0x004fe80000100800 */
[----:B------:R-:W-:Y:S04]  /*f8c90*/  STL [R1+0x4370], R6 ;  /* 0x0043700601007387 */ /* 0x000fe80000100800 */
[----:B------:R0:W-:Y:S04]  /*f8ca0*/  STL.64 [R1+0x4320], R4 ;  /* 0x0043200401007387 */ /* 0x0001e80000100a00 */
[----:B0-----:R-:W2:Y:S04]  /*f8cb0*/  LDL.LU R4, [R1+0x930] ;  /* 0x0009300001047983 */ /* 0x001ea80000300800 */
[----:B------:R0:W-:Y:S04]  /*f8cc0*/  STL.64 [R1+0x4240], R26 ;  /* 0x0042401a01007387 */ /* 0x0001e80000100a00 */
[----:B0-----:R-:W2:Y:S04]  /*f8cd0*/  LDL.LU R26, [R1+0x90c] ;  /* 0x00090c00011a7983 */ /* 0x001ea80000300800 */
[----:B------:R0:W-:Y:S04]  /*f8ce0*/  STL.64 [R1+0x41c0], R24 ;  /* 0x0041c01801007387 */ /* 0x0001e80000100a00 */
[----:B0-----:R-:W2:Y:S04]  /*f8cf0*/  LDL.LU R24, [R1+0x928] ;  /* 0x0009280001187983 */ /* 0x001ea80000300800 */
[----:B------:R-:W2:Y:S04]  /*f8d00*/  LDL.LU R25, [R1+0x938] ;  /* 0x0009380001197983 */ /* 0x000ea80000300800 */
[----:B------:R0:W-:Y:S04]  /*f8d10*/  STL.64 [R1+0x4140], R22 ;  /* 0x0041401601007387 */ /* 0x0001e80000100a00 */
[----:B0-----:R-:W3:Y:S04]  /*f8d20*/  LDL.LU R22, [R1+0xa68] ;  /* 0x000a680001167983 */ /* 0x001ee80000300800 */
[----:B------:R-:W3:Y:S04]  /*f8d30*/  LDL.LU R23, [R1+0xa70] ;  /* 0x000a700001177983 */ /* 0x000ee80000300800 */
[----:B------:R0:W-:Y:S04]  /*f8d40*/  STL [R1+0x4088], R20 ;  /* 0x0040881401007387 */ /* 0x0001e80000100800 */
[----:B0-----:R-:W4:Y:S04]  /*f8d50*/  LDL.LU R20, [R1+0xa74] ;  /* 0x000a740001147983 */ /* 0x001f280000300800 */
[----:B------:R0:W-:Y:S04]  /*f8d60*/  STL [R1+0x40f0], R21 ;  /* 0x0040f01501007387 */ /* 0x0001e80000100800 */
[----:B0-----:R-:W4:Y:S01]  /*f8d70*/  LDL.LU R21, [R1+0xa6c] ;  /* 0x000a6c0001157983 */ /* 0x001f220000300800 */
[----:B------:R-:W-:-:S04]  /*f8d80*/  @P3 LOP3.LUT R0, R0, 0x40000000, RZ, 0xfc, !PT ;  /* 0x4000000000003812 */ /* 0x000fc800078efcff */
[----:B------:R-:W-:-:S04]  /*f8d90*/  LOP3.LUT R0, R0, 0xdfffffff, RZ, 0xc0, !PT ;  /* 0xdfffffff00007812 */ /* 0x000fc800078ec0ff */
        /* <DEDUP_REMOVED lines=8> */
[----:B------:R-:W-:Y:S01]  /*f8e20*/  @P5 LOP3.LUT R0, R0, 0x2000000, RZ, 0xfc, !PT ;  /* 0x0200000000005812 */ /* 0x000fe200078efcff */
[----:B------:R-:W-:Y:S01]  /*f8e30*/  STSM.16.M88.4 [R28], R8 ;  /* 0x000000081c007844 */ /* 0x000fe20000000200 */
[C---:B------:R-:W-:Y:S02]  /*f8e40*/  LOP3.LUT P3, RZ, R2.reuse, 0x20, RZ, 0xc0, !PT ;  /* 0x0000002002ff7812 */ /* 0x040fe4000786c0ff */
[C---:B------:R-:W-:Y:S02]  /*f8e50*/  LOP3.LUT P2, RZ, R2.reuse, 0x10, RZ, 0xc0, !PT ;  /* 0x0000001002ff7812 */ /* 0x040fe4000784c0ff */
[C---:B------:R-:W-:Y:S02]  /*f8e60*/  LOP3.LUT P1, RZ, R2.reuse, 0x8, RZ, 0xc0, !PT ;  /* 0x0000000802ff7812 */ /* 0x040fe4000782c0ff */
[C---:B------:R-:W-:Y:S02]  /*f8e70*/  LOP3.LUT P0, RZ, R2.reuse, 0x4, RZ, 0xc0, !PT ;  /* 0x0000000402ff7812 */ /* 0x040fe4000780c0ff */
[----:B------:R-:W-:-:S02]  /*f8e80*/  LOP3.LUT P6, RZ, R2, 0x2, RZ, 0xc0, !PT ;  /* 0x0000000202ff7812 */ /* 0x000fc400078cc0ff */
[----:B------:R-:W-:Y:S01]  /*f8e90*/  LOP3.LUT P5, RZ, R2, 0x1, RZ, 0xc0, !PT ;  /* 0x0000000102ff7812 */ /* 0x000fe200078ac0ff */
[----:B---3--:R0:W-:Y:S04]  /*f8ea0*/  STL.64 [R1+0x43b0], R22 ;  /* 0x0043b01601007387 */ /* 0x0081e80000100a00 */
[----:B0-----:R-:W3:Y:S04]  /*f8eb0*/  LDL.LU R22, [R1+0xca0] ;  /* 0x000ca00001167983 */ /* 0x001ee80000300800 */
[----:B------:R-:W3:Y:S04]  /*f8ec0*/  LDL.LU R23, [R1+0x1344] ;  /* 0x0013440001177983 */ /* 0x000ee80000300800 */
[----:B----4-:R0:W-:Y:S04]  /*f8ed0*/  STL.64 [R1+0x43a8], R20 ;  /* 0x0043a81401007387 */ /* 0x0101e80000100a00 */
[----:B0-----:R-:W4:Y:S04]  /*f8ee0*/  LDL.LU R20, [R1+0xca8] ;  /* 0x000ca80001147983 */ /* 0x001f280000300800 */
[----:B------:R-:W4:Y:S04]  /*f8ef0*/  LDL.LU R21, [R1+0x1348] ;  /* 0x0013480001157983 */ /* 0x000f280000300800 */
[----:B------:R0:W-:Y:S04]  /*f8f00*/  STL [R1+0x4078], R19 ;  /* 0x0040781301007387 */ /* 0x0001e80000100800 */
[----:B0-----:R-:W2:Y:S04]  /*f8f10*/  LDL.LU R19, [R1+0x136c] ;  /* 0x00136c0001137983 */ /* 0x001ea80000300800 */
[----:B------:R0:W-:Y:S04]  /*f8f20*/  STL [R1+0x42b0], R0 ;  /* 0x0042b00001007387 */ /* 0x0001e80000100800 */
[----:B0-----:R-:W2:Y:S04]  /*f8f30*/  LDL.LU R0, [R1+0x1364] ;  /* 0x0013640001007983 */ /* 0x001ea80000300800 */
[----:B------:R0:W-:Y:S04]  /*f8f40*/  STL [R1+0x4038], R2 ;  /* 0x0040380201007387 */ /* 0x0001e80000100800 */
[----:B0-----:R-:W3:Y:S04]  /*f8f50*/  LDL.LU R2, [R1+0x1370] ;  /* 0x0013700001027983 */ /* 0x001ee80000300800 */
[----:B------:R-:W4:Y:S04]  /*f8f60*/  LDL.LU R9, [R1+0xa60] ;  /* 0x000a600001097983 */ /* 0x000f280000300800 */
[----:B------:R-:W2:Y:S04]  /*f8f70*/  LDL.LU R10, [R1+0x908] ;  /* 0x00090800010a7983 */ /* 0x000ea80000300800 */
[----:B------:R-:W3:Y:S01]  /*f8f80*/  LDL.LU R11, [R1+0x904] ;  /* 0x00090400010b7983 */ /* 0x000ee20000300800 */
[----:B------:R-:W-:-:S03]  /*f8f90*/  PRMT R8, R14, 0x5410, R15 ;  /* 0x000054100e087816 */ /* 0x000fc6000000000f */
[----:B------:R-:W3:Y:S04]  /*f8fa0*/  LDL.LU R27, [R1+0x1374] ;  /* 0x00137400011b7983 */ /* 0x000ee80000300800 */
[----:B------:R-:W3:Y:S04]  /*f8fb0*/  LDL.LU R5, [R1+0x137c] ;  /* 0x00137c0001057983 */ /* 0x000ee80000300800 */
[----:B------:R-:W3:Y:S04]  /*f8fc0*/  LDL.LU R6, [R1+0xc68] ;  /* 0x000c680001067983 */ /* 0x000ee80000300800 */
[----:B------:R-:W3:Y:S04]  /*f8fd0*/  LDL.LU R7, [R1+0x1350] ;  /* 0x0013500001077983 */ /* 0x000ee80000300800 */
[----:B------:R-:W3:Y:S04]  /*f8fe0*/  LDL.LU R15, [R1+0xc60] ;  /* 0x000c6000010f7983 */ /* 0x000ee80000300800 */
[----:B------:R-:W3:Y:S01]  /*f8ff0*/  LDL.LU R14, [R1+0x134c] ;  /* 0x00134c00010e7983 */ /* 0x000ee20000300800 */
[----:B----4-:R-:W-:-:S03]  /*f9000*/  PRMT R9, R9, 0x5410, R17 ;  /* 0x0000541009097816 */ /* 0x010fc60000000011 */
[----:B------:R-:W4:Y:S01]  /*f9010*/  LDL.LU R17, [R1+0x43c0] ;  /* 0x0043c00001117983 */ /* 0x000f220000300800 */
[----:B--2---:R-:W-:-:S03]  /*f9020*/  PRMT R10, R10, 0x5410, R16 ;  /* 0x000054100a0a7816 */ /* 0x004fc60000000010 */
[----:B------:R-:W2:Y:S01]  /*f9030*/  LDL.LU R16, [R1+0x43bc] ;  /* 0x0043bc0001107983 */ /* 0x000ea20000300800 */
[----:B---3--:R-:W-:-:S03]  /*f9040*/  PRMT R11, R11, 0x5410, R3 ;  /* 0x000054100b0b7816 */ /* 0x008fc60000000003 */
[----:B------:R-:W3:Y:S04]  /*f9050*/  LDL.LU R3, [R1+0x43b8] ;  /* 0x0043b80001037983 */ /* 0x000ee80000300800 */
[----:B------:R0:W-:Y:S04]  /*f9060*/  STSM.16.M88.4 [R28+0x200], R8 ;  /* 0x000200081c007844 */ /* 0x0001e80000000200 */
[----:B0-----:R-:W4:Y:S01]  /*f9070*/  LDL.LU R11, [R1+0x1368] ;  /* 0x00136800010b7983 */ /* 0x001f220000300800 */
[----:B------:R-:W-:Y:S02]  /*f9080*/  PRMT R10, R21, 0x5410, R20 ;  /* 0x00005410150a7816 */ /* 0x000fe40000000014 */
[----:B------:R-:W-:Y:S01]  /*f9090*/  PRMT R9, R19, 0x5410, R0 ;  /* 0x0000541013097816 */ /* 0x000fe20000000000 */
[----:B------:R-:W-:Y:S01]  /*f90a0*/  BAR.SYNC.DEFER_BLOCKING 0x0 ;  /* 0x0000000000007b1d */ /* 0x000fe20000010000 */
[----:B----4-:R-:W-:-:S02]  /*f90b0*/  PRMT R8, R2, 0x5410, R11 ;  /* 0x0000541002087816 */ /* 0x010fc4000000000b */
[----:B------:R-:W-:-:S03]  /*f90c0*/  PRMT R11, R23, 0x5410, R22 ;  /* 0x00005410170b7816 */ /* 0x000fc60000000016 */
[----:B------:R-:W0:Y:S04]  /*f90d0*/  LDS.128 R20, [R18] ;  /* 0x0000000012147984 */ /* 0x000e280000000c00 */
[----:B0-----:R-:W-:Y:S01]  /*f90e0*/  STL.64 [R1+0xf0], R20 ;  /* 0x0000f01401007387 */ /* 0x001fe20000100a00 */
[----:B------:R-:W-:-:S03]  /*f90f0*/  IMAD.MOV.U32 R19, RZ, RZ, R21 ;  /* 0x000000ffff137224 */ /* 0x000fc600078e0015 */
[----:B------:R-:W-:Y:S04]  /*f9100*/  STL.64 [R1+0xf8], R22 ;  /* 0x0000f81601007387 */ /* 0x000fe80000100a00 */
[----:B------:R-:W0:Y:S04]  /*f9110*/  LDS.128 R20, [R18+0x400] ;  /* 0x0004000012147984 */ /* 0x000e280000000c00 */
[----:B------:R-:W-:Y:S01]  /*f9120*/  STL [R1+0x4098], R19 ;  /* 0x0040981301007387 */ /* 0x000fe20000100800 */
[----:B------:R-:W-:Y:S06]  /*f9130*/  BAR.SYNC.DEFER_BLOCKING 0x0 ;  /* 0x0000000000007b1d */ /* 0x000fec0000010000 */
[----:B0-----:R-:W-:Y:S01]  /*f9140*/  STL.64 [R1], R20 ;  /* 0x0000001401007387 */ /* 0x001fe20000100a00 */
[----:B------:R-:W-:-:S03]  /*f9150*/  IMAD.MOV.U32 R2, RZ, RZ, R23 ;  /* 0x000000ffff027224 */ /* 0x000fc600078e0017 */
[----:B------:R0:W-:Y:S04]  /*f9160*/  STL [R1+0x8], R22 ;  /* 0x0000081601007387 */ /* 0x0001e80000100800 */
[----:B0-----:R-:W4:Y:S04]  /*f9170*/  LDL.LU.64 R22, [R1+0x43b0] ;  /* 0x0043b00001167983 */ /* 0x001f280000300a00 */
[----:B------:R-:W2:Y:S01]  /*f9180*/  LDL.LU.64 R20, [R1+0x43a8] ;  /* 0x0043a80001147983 */ /* 0x000ea20000300a00 */
[----:B------:R-:W-:-:S03]  /*f9190*/  PRMT R12, R29, 0x5410, R12 ;  /* 0x000054101d0c7816 */ /* 0x000fc6000000000c */
[----:B------:R0:W-:Y:S04]  /*f91a0*/  STSM.16.M88.4 [R28], R8 ;  /* 0x000000081c007844 */ /* 0x0001e80000000200 */
[----:B------:R1:W-:Y:S01]  /*f91b0*/  STL [R1+0x4108], R2 ;  /* 0x0041080201007387 */ /* 0x0003e20000100800 */
[----:B0-----:R-:W-:Y:S02]  /*f91c0*/  PRMT R11, R4, 0x5410, R26 ;  /* 0x00005410040b7816 */ /* 0x001fe4000000001a */
[----:B------:R-:W-:Y:S02]  /*f91d0*/  PRMT R10, R25, 0x5410, R24 ;  /* 0x00005410190a7816 */ /* 0x000fe40000000018 */
[----:B----4-:R-:W-:Y:S02]  /*f91e0*/  PRMT R9, R23, 0x5410, R22 ;  /* 0x0000541017097816 */ /* 0x010fe40000000016 */
[----:B--2---:R-:W-:-:S02]  /*f91f0*/  PRMT R8, R20, 0x5410, R21 ;  /* 0x0000541014087816 */ /* 0x004fc40000000015 */
[----:B------:R-:W2:Y:S04]  /*f9200*/  LDL R21, [R1+0x50] ;  /* 0x0000500001157983 */ /* 0x000ea80000100800 */
[----:B------:R-:W4:Y:S04]  /*f9210*/  LDL.LU R4, [R1+0x940] ;  /* 0x0009400001047983 */ /* 0x000f280000300800 */
[----:B------:R-:W4:Y:S04]  /*f9220*/  LDL.LU R29, [R1+0x948] ;  /* 0x00094800011d7983 */ /* 0x000f280000300800 */
[----:B-1----:R-:W3:Y:S04]  /*f9230*/  LDL.LU R2, [R1+0x93c] ;  /* 0x00093c0001027983 */ /* 0x002ee80000300800 */
[----:B------:R-:W3:Y:S04]  /*f9240*/  LDL.LU R19, [R1+0x944] ;  /* 0x0009440001137983 */ /* 0x000ee80000300800 */
[----:B------:R-:W3:Y:S04]  /*f9250*/  LDL.LU R0, [R1+0xce0] ;  /* 0x000ce00001007983 */ /* 0x000ee80000300800 */
[----:B------:R-:W2:Y:S04]  /*f9260*/  LDL.LU R20, [R1+0xce4] ;  /* 0x000ce40001147983 */ /* 0x000ea80000300800 */
[----:B------:R-:W4:Y:S04]  /*f9270*/  LDL.LU.64 R22, [R1+0x380] ;  /* 0x0003800001167983 */ /* 0x000f280000300a00 */
[----:B------:R0:W-:Y:S01]  /*f9280*/  STSM.16.M88.4 [R28+0x200], R8 ;  /* 0x000200081c007844 */ /* 0x0001e20000000200 */
[----:B------:R-:W-:Y:S01]  /*f9290*/  PRMT R6, R7, 0x5410, R6 ;  /* 0x0000541007067816 */ /* 0x000fe20000000006 */
[----:B------:R-:W-:Y:S01]  /*f92a0*/  IMAD.MOV.U32 R7, RZ, RZ, R13 ;  /* 0x000000ffff077224 */ /* 0x000fe200078e000d */
[----:B0-----:R-:W-:-:S02]  /*f92b0*/  PRMT R8, R5, 0x5410, R27 ;  /* 0x0000541005087816 */ /* 0x001fc4000000001b */
[----:B------:R-:W-:Y:S01]  /*f92c0*/  PRMT R5, R14, 0x5410, R15 ;  /* 0x000054100e057816 */ /* 0x000fe2000000000f */
[----:B------:R-:W-:Y:S06]  /*f92d0*/  BAR.SYNC.DEFER_BLOCKING 0x0 ;  /* 0x0000000000007b1d */ /* 0x000fec0000010000 */
[----:B----4-:R-:W-:Y:S04]  /*f92e0*/  STL.64 [R1+0x43a0], R22 ;  /* 0x0043a01601007387 */ /* 0x010fe80000100a00 */
[----:B--2---:R0:W-:Y:S04]  /*f92f0*/  STL.64 [R1+0x4398], R20 ;  /* 0x0043981401007387 */ /* 0x0041e80000100a00 */
[----:B------:R-:W2:Y:S01]  /*f9300*/  LDL.LU R24, [R1+0xce8] ;  /* 0x000ce80001187983 */ /* 0x000ea20000300800 */
[----:B0-----:R-:W-:-:S03]  /*f9310*/  IMAD.MOV.U32 R21, RZ, RZ, R8 ;  /* 0x000000ffff157224 */ /* 0x001fc600078e0008 */
[----:B------:R-:W0:Y:S01]  /*f9320*/  LDS.128 R8, [R18] ;  /* 0x0000000012087984 */ /* 0x000e220000000c00 */
[----:B------:R-:W-:-:S03]  /*f9330*/  IMAD.MOV.U32 R20, RZ, RZ, R12 ;  /* 0x000000ffff147224 */ /* 0x000fc600078e000c */
[----:B------:R-:W1:Y:S01]  /*f9340*/  LDS.128 R12, [R18+0x400] ;  /* 0x00040000120c7984 */ /* 0x000e620000000c00 */
[----:B------:R-:W-:-:S03]  /*f9350*/  IMAD.MOV.U32 R23, RZ, RZ, R5 ;  /* 0x000000ffff177224 */ /* 0x000fc600078e0005 */
[----:B------:R-:W4:Y:S04]  /*f9360*/  LDL R5, [R1+0x54] ;  /* 0x0000540001057983 */ /* 0x000f280000100800 */
[----:B------:R-:W2:Y:S04]  /*f9370*/  LDL.LU R25, [R1+0xcec] ;  /* 0x000cec0001197983 */ /* 0x000ea80000300800 */
[----:B------:R-:W2:Y:S04]  /*f9380*/  LDL R27, [R1+0x58] ;  /* 0x00005800011b7983 */ /* 0x000ea80000100800 */
[----:B0-----:R-:W-:Y:S04]  /*f9390*/  STL [R1+0x4040], R8 ;  /* 0x0040400801007387 */ /* 0x001fe80000100800 */
[----:B------:R0:W-:Y:S04]  /*f93a0*/  STL [R1+0x403c], R9 ;  /* 0x00403c0901007387 */ /* 0x0001e80000100800 */
[----:B0-----:R-:W4:Y:S04]  /*f93b0*/  LDL.LU.64 R8, [R1+0x378] ;  /* 0x0003780001087983 */ /* 0x001f280000300a00 */
[----:B------:R0:W-:Y:S04]  /*f93c0*/  STL.64 [R1+0x4030], R10 ;  /* 0x0040300a01007387 */ /* 0x0001e80000100a00 */
[----:B0-----:R-:W2:Y:S04]  /*f93d0*/  LDL.LU.64 R10, [R1+0x368] ;  /* 0x00036800010a7983 */ /* 0x001ea80000300a00 */
[----:B------:R0:W-:Y:S04]  /*f93e0*/  STL [R1+0x4058], R18 ;  /* 0x0040581201007387 */ /* 0x0001e80000100800 */
[----:B0-----:R-:W3:Y:S04]  /*f93f0*/  LDL.LU R18, [R1+0xa78] ;  /* 0x000a780001127983 */ /* 0x001ee80000300800 */
[----:B-1----:R0:W-:Y:S04]  /*f9400*/  STL.64 [R1+0x4028], R12 ;  /* 0x0040280c01007387 */ /* 0x0021e80000100a00 */
[----:B0-----:R-:W4:Y:S04]  /*f9410*/  LDL.LU R12, [R1+0xa7c] ;  /* 0x000a7c00010c7983 */ /* 0x001f280000300800 */
[----:B------:R-:W3:Y:S04]  /*f9420*/  LDL.LU R13, [R1+0x9f0] ;  /* 0x0009f000010d7983 */ /* 0x000ee80000300800 */
[----:B------:R0:W-:Y:S04]  /*f9430*/  STL.64 [R1+0x4020], R14 ;  /* 0x0040200e01007387 */ /* 0x0001e80000100a00 */
[----:B0-----:R-:W4:Y:S01]  /*f9440*/  LDL.LU R15, [R1+0x9f4] ;  /* 0x0009f400010f7983 */ /* 0x001f220000300800 */
[----:B------:R-:W-:Y:S01]  /*f9450*/  IMAD.MOV.U32 R22, RZ, RZ, R6 ;  /* 0x000000ffff167224 */ /* 0x000fe200078e0006 */
[----:B------:R-:W-:Y:S06]  /*f9460*/  BAR.SYNC.DEFER_BLOCKING 0x0 ;  /* 0x0000000000007b1d */ /* 0x000fec0000010000 */
[----:B------:R0:W-:Y:S04]  /*f9470*/  STSM.16.M88.4 [R28], R20 ;  /* 0x000000141c007844 */ /* 0x0001e80000000200 */
[----:B0-----:R-:W2:Y:S04]  /*f9480*/  LDL.LU.64 R22, [R1+0x43a0] ;  /* 0x0043a00001167983 */ /* 0x001ea80000300a00 */
[----:B------:R-:W2:Y:S04]  /*f9490*/  LDL.LU.64 R20, [R1+0x4398] ;  /* 0x0043980001147983 */ /* 0x000ea80000300a00 */
[----:B------:R-:W2:Y:S01]  /*f94a0*/  LDL.LU R26, [R1+0xcf0] ;  /* 0x000cf000011a7983 */ /* 0x000ea20000300800 */
[----:B------:R-:W-:-:S03]  /*f94b0*/  PRMT R14, R29, 0x5410, R4 ;  /* 0x000054101d0e7816 */ /* 0x000fc60000000004 */
[----:B------:R-:W2:Y:S04]  /*f94c0*/  LDL.LU R6, [R1+0x5c] ;  /* 0x00005c0001067983 */ /* 0x000ea80000300800 */
[----:B------:R-:W2:Y:S01]  /*f94d0*/  LDL.LU R4, [R1+0xcf4] ;  /* 0x000cf40001047983 */ /* 0x000ea20000300800 */
[----:B---3--:R-:W-:Y:S02]  /*f94e0*/  PRMT R13, R18, 0x5410, R13 ;  /* 0x00005410120d7816 */ /* 0x008fe4000000000d */
[----:B----4-:R-:W-:Y:S02]  /*f94f0*/  PRMT R12, R12, 0x5410, R15 ;  /* 0x000054100c0c7816 */ /* 0x010fe4000000000f */
[----:B------:R-:W-:-:S05]  /*f9500*/  PRMT R15, R19, 0x5410, R2 ;  /* 0x00005410130f7816 */ /* 0x000fca0000000002 */
[----:B------:R0:W-:Y:S01]  /*f9510*/  STSM.16.M88.4 [R28+0x200], R12 ;  /* 0x0002000c1c007844 */ /* 0x0001e20000000200 */
[----:B--2---:R-:W-:Y:S01]  /*f9520*/  PRMT R29, R21, 0x7770, RZ ;  /* 0x00007770151d7816 */ /* 0x004fe200000000ff */
[----:B------:R-:W-:Y:S06]  /*f9530*/  BAR.SYNC.DEFER_BLOCKING 0x0 ;  /* 0x0000000000007b1d */ /* 0x000fec0000010000 */
[----:B------:R1:W-:Y:S01]  /*f9540*/  @P4 STG.E.U8 desc[UR32][R10.64], R29 ;  /* 0x0000001d0a004986 */ /* 0x0003e2000c101120 */
[----:B0-----:R-:W-:-:S04]  /*f9550*/  IADD3 R28, P4, R0, R17, RZ ;  /* 0x00000011001c7210 */ /* 0x001fc80007f9e0ff */
[----:B-1----:R-:W-:Y:S02]  /*f9560*/  LEA.HI.X.SX32 R29, R0, R16, 0x1, P4 ;  /* 0x00000010001d7211 */ /* 0x002fe400020f0eff */
[----:B------:R-:W-:-:S05]  /*f9570*/  PRMT R0, R21, 0x7771, RZ ;  /* 0x0000777115007816 */ /* 0x000fca00000000ff */
[----:B------:R0:W-:Y:S02]  /*f9580*/  @P5 STG.E.U8 desc[UR32][R8.64], R0 ;  /* 0x0000000008005986 */ /* 0x0001e4000c101120 */
[----:B0-----:R-:W-:Y:S02]  /*f9590*/  PRMT R0, R5, 0x7770, RZ ;  /* 0x0000777005007816 */ /* 0x001fe400000000ff */
[----:B------:R-:W-:-:S03]  /*f95a0*/  IADD3 R8, P4, R20, R17, RZ ;  /* 0x0000001114087210 */ /* 0x000fc60007f9e0ff */
[----:B------:R0:W-:Y:S01]  /*f95b0*/  @P6 STG.E.U8 desc[UR32][R22.64], R0 ;  /* 0x0000000016006986 */ /* 0x0001e2000c101120 */
[----:B------:R-:W-:Y:S02]  /*f95c0*/  LEA.HI.X.SX32 R9, R20, R16, 0x1, P4 ;  /* 0x0000001014097211 */ /* 0x000fe400020f0eff */
[----:B------:R-:W-:-:S04]  /*f95d0*/  IADD3 R10, P4, R24, R17, RZ ;  /* 0x00000011180a7210 */ /* 0x000fc80007f9e0ff */
[----:B------:R-:W-:Y:S02]  /*f95e0*/  LEA.HI.X.SX32 R11, R24, R16, 0x1, P4 ;  /* 0x00000010180b7211 */ /* 0x000fe400020f0eff */
[----:B0-----:R-:W-:Y:S02]  /*f95f0*/  PRMT R0, R5, 0x7771, RZ ;  /* 0x0000777105007816 */ /* 0x001fe400000000ff */
[----:B------:R-:W2:Y:S04]  /*f9600*/  LDL.LU R5, [R1+0xcf8] ;  /* 0x000cf80001057983 */ /* 0x000ea80000300800 */
[----:B------:R-:W3:Y:S04]  /*f9610*/  LDL.LU R24, [R1+0xcfc] ;  /* 0x000cfc0001187983 */ /* 0x000ee80000300800 */
[----:B------:R0:W-:Y:S02]  /*f9620*/  @P0 STG.E.U8 desc[UR32][R28.64], R0 ;  /* 0x000000001c000986 */ /* 0x0001e4000c101120 */
[----:B0-----:R-:W-:-:S04]  /*f9630*/  IADD3 R28, P4, R25, R17, RZ ;  /* 0x00000011191c7210 */ /* 0x001fc80007f9e0ff */
[----:B------:R-:W-:Y:S02]  /*f9640*/  LEA.HI.X.SX32 R29, R25, R16, 0x1, P4 ;  /* 0x00000010191d7211 */ /* 0x000fe400020f0eff */
[----:B------:R-:W4:Y:S01]  /*f9650*/  LDL.LU R25, [R1+0xd00] ;  /* 0x000d000001197983 */ /* 0x000f220000300800 */
[----:B------:R-:W-:-:S05]  /*f9660*/  PRMT R0, R27, 0x7770, RZ ;  /* 0x000077701b007816 */ /* 0x000fca00000000ff */
[----:B------:R0:W-:Y:S04]  /*f9670*/  @P1 STG.E.U8 desc[UR32][R8.64], R0 ;  /* 0x0000000008001986 */ /* 0x0001e8000c101120 */
[----:B0-----:R-:W4:Y:S04]  /*f9680*/  LDL.LU R0, [R1+0xd04] ;  /* 0x000d040001007983 */ /* 0x001f280000300800 */
[----:B------:R-:W4:Y:S04]  /*f9690*/  LDL.LU R21, [R1+0xd08] ;  /* 0x000d080001157983 */ /* 0x000f280000300800 */
[----:B------:R-:W4:Y:S04]  /*f96a0*/  LDL.LU R20, [R1+0xd0c] ;  /* 0x000d0c0001147983 */ /* 0x000f280000300800 */
[----:B------:R-:W4:Y:S04]  /*f96b0*/  LDL.LU R22, [R1+0xd10] ;  /* 0x000d100001167983 */ /* 0x000f280000300800 */
[----:B------:R-:W4:Y:S01]  /*f96c0*/  LDL.LU R23, [R1+0xd14] ;  /* 0x000d140001177983 */ /* 0x000f220000300800 */
[----:B------:R-:W-:-:S04]  /*f96d0*/  IADD3 R8, P4, R26, R17, RZ ;  /* 0x000000111a087210 */ /* 0x000fc80007f9e0ff */
[----:B------:R-:W-:Y:S02]  /*f96e0*/  LEA.HI.X.SX32 R9, R26, R16, 0x1, P4 ;  /* 0x000000101a097211 */ /* 0x000fe400020f0eff */
[----:B------:R-:W4:Y:S01]  /*f96f0*/  LDL.LU R26, [R1+0xd18] ;  /* 0x000d1800011a7983 */ /* 0x000f220000300800 */
[----:B------:R-:W-:-:S03]  /*f9700*/  PRMT R2, R27, 0x7771, RZ ;  /* 0x000077711b027816 */ /* 0x000fc600000000ff */
[----:B------:R-:W4:Y:S04]  /*f9710*/  LDL.LU R27, [R1+0xd1c] ;  /* 0x000d1c00011b7983 */ /* 0x000f280000300800 */
[----:B------:R0:W-:Y:S01]  /*f9720*/  @P2 STG.E.U8 desc[UR32][R10.64], R2 ;  /* 0x000000020a002986 */ /* 0x0001e2000c101120 */
[----:B------:R-:W-:-:S03]  /*f9730*/  IADD3 R18, P4, R4, R17, RZ ;  /* 0x0000001104127210 */ /* 0x000fc60007f9e0ff */
[----:B0-----:R-:W4:Y:S01]  /*f9740*/  LDL.LU R11, [R1+0xd20] ;  /* 0x000d2000010b7983 */ /* 0x001f220000300800 */
[----:B------:R-:W-:Y:S02]  /*f9750*/  PRMT R2, R6, 0x7770, RZ ;  /* 0x0000777006027816 */ /* 0x000fe400000000ff */
[----:B------:R-:W-:Y:S01]  /*f9760*/  LEA.HI.X.SX32 R19, R4, R16, 0x1, P4 ;  /* 0x0000001004137211 */ /* 0x000fe200020f0eff */
[----:B------:R-:W-:Y:S04]  /*f9770*/  STL [R1+0x4394], R6 ;  /* 0x0043940601007387 */ /* 0x000fe80000100800 */
[----:B------:R0:W-:Y:S04]  /*f9780*/  @P3 STG.E.U8 desc[UR32][R28.64], R2 ;  /* 0x000000021c003986 */ /* 0x0001e8000c101120 */
[----:B0-----:R-:W4:Y:S01]  /*f9790*/  LDL.LU R2, [R1+0xd24] ;  /* 0x000d240001027983 */ /* 0x001f220000300800 */
[----:B--2---:R-:W-:-:S04]  /*f97a0*/  IADD3 R14, P4, R5, R17, RZ ;  /* 0x00000011050e7210 */ /* 0x004fc80007f9e0ff */
[----:B------:R-:W-:Y:S02]  /*f97b0*/  LEA.HI.X.SX32 R15, R5, R16, 0x1, P4 ;  /* 0x00000010050f7211 */ /* 0x000fe400020f0eff */
[----:B---3--:R-:W-:-:S04]  /*f97c0*/  IADD3 R4, P4, R24, R17, RZ ;  /* 0x0000001118047210 */ /* 0x008fc80007f9e0ff */
[----:B------:R-:W-:Y:S02]  /*f97d0*/  LEA.HI.X.SX32 R5, R24, R16, 0x1, P4 ;  /* 0x0000001018057211 */ /* 0x000fe400020f0eff */
[----:B------:R-:W2:Y:S04]  /*f97e0*/  LDL.LU R24, [R1+0xd28] ;  /* 0x000d280001187983 */ /* 0x000ea80000300800 */
[----:B------:R4:W-:Y:S02]  /*f97f0*/  STL.64 [R1+0x960], R4 ;  /* 0x0009600401007387 */ /* 0x0009e40000100a00 */
[----:B----4-:R-:W-:-:S04]  /*f9800*/  IADD3 R4, P4, R25, R17, RZ ;  /* 0x0000001119047210 */ /* 0x010fc80007f9e0ff */
[----:B------:R-:W-:Y:S02]  /*f9810*/  LEA.HI.X.SX32 R5, R25, R16, 0x1, P4 ;  /* 0x0000001019057211 */ /* 0x000fe400020f0eff */
[----:B------:R-:W3:Y:S04]  /*f9820*/  LDL.LU R25, [R1+0xd2c] ;  /* 0x000d2c0001197983 */ /* 0x000ee80000300800 */
[----:B------:R0:W-:Y:S02]  /*f9830*/  STL.64 [R1+0x958], R4 ;  /* 0x0009580401007387 */ /* 0x0001e40000100a00 */
[----:B0-----:R-:W-:-:S04]  /*f9840*/  IADD3 R4, P4, R0, R17, RZ ;  /* 0x0000001100047210 */ /* 0x001fc80007f9e0ff */
[----:B------:R-:W-:Y:S02]  /*f9850*/  LEA.HI.X.SX32 R5, R0, R16, 0x1, P4 ;  /* 0x0000001000057211 */ /* 0x000fe400020f0eff */
[----:B------:R-:W4:Y:S04]  /*f9860*/  LDL.LU R0, [R1+0xd30] ;  /* 0x000d300001007983 */ /* 0x000f280000300800 */
        /* <DEDUP_REMOVED lines=33> */
[----:B--2---:R-:W-:-:S04]  /*f9a80*/  IADD3 R4, P4, R24, R17, RZ ;  /* 0x0000001118047210 */ /* 0x004fc80007f9e0ff */
[----:B------:R-:W-:Y:S02]  /*f9a90*/  LEA.HI.X.SX32 R5, R24, R16, 0x1, P4 ;  /* 0x0000001018057211 */ /* 0x000fe400020f0eff */
[----:B------:R-:W2:Y:S04]  /*f9aa0*/  LDL.LU R24, [R1+0xd54] ;  /* 0x000d540001187983 */ /* 0x000ea80000300800 */
[----:B------:R3:W-:Y:S02]  /*f9ab0*/  STL.64 [R1+0x908], R4 ;  /* 0x0009080401007387 */ /* 0x0007e40000100a00 */
[----:B---3--:R-:W-:-:S04]  /*f9ac0*/  IADD3 R4, P4, R25, R17, RZ ;  /* 0x0000001119047210 */ /* 0x008fc80007f9e0ff */
[----:B------:R-:W-:Y:S02]  /*f9ad0*/  LEA.HI.X.SX32 R5, R25, R16, 0x1, P4 ;  /* 0x0000001019057211 */ /* 0x000fe400020f0eff */
[----:B------:R-:W3:Y:S04]  /*f9ae0*/  LDL.LU R25, [R1+0xd58] ;  /* 0x000d580001197983 */ /* 0x000ee80000300800 */
[----:B------:R4:W-:Y:S02]  /*f9af0*/  STL.64 [R1+0x900], R4 ;  /* 0x0009000401007387 */ /* 0x0009e40000100a00 */
[----:B----4-:R-:W-:-:S04]  /*f9b00*/  IADD3 R4, P4, R0, R17, RZ ;  /* 0x0000001100047210 */ /* 0x010fc80007f9e0ff */
        /* <DEDUP_REMOVED lines=160> */
[----:B------:R-:W-:-:S05]  /*fa510*/  LEA.HI.X.SX32 R5, R11, R16, 0x1, P4 ;  /* 0x000000100b057211 */ /* 0x000fca00020f0eff */
[----:B------:R0:W-:Y:S04]  /*fa520*/  STL.64 [R1+0x7b8], R4 ;  /* 0x0007b80401007387 */ /* 0x0001e80000100a00 */
[----:B------:R-:W4:Y:S01]  /*fa530*/  LDL.LU R13, [R1+0xdfc] ;  /* 0x000dfc00010d7983 */ /* 0x000f220000300800 */
[----:B0-----:R-:W-:-:S04]  /*fa540*/  IADD3 R4, P4, R2, R17, RZ ;  /* 0x0000001102047210 */ /* 0x001fc80007f9e0ff */
[----:B------:R-:W-:-:S05]  /*fa550*/  LEA.HI.X.SX32 R5, R2, R16, 0x1, P4 ;  /* 0x0000001002057211 */ /* 0x000fca00020f0eff */
        /* <DEDUP_REMOVED lines=8> */
[----:B------:R4:W-:Y:S04]  /*fa5e0*/  STL.64 [R1+0x7a0], R4 ;  /* 0x0007a00401007387 */ /* 0x0009e80000100a00 */
[----:B------:R-:W3:Y:S01]  /*fa5f0*/  LDL.LU R2, [R1+0xe08] ;  /* 0x000e080001027983 */ /* 0x000ee20000300800 */
[----:B----4-:R-:W-:-:S04]  /*fa600*/  IADD3 R4, P4, R0, R17, RZ ;  /* 0x0000001100047210 */ /* 0x010fc80007f9e0ff */
[----:B------:R-:W-:-:S05]  /*fa610*/  LEA.HI.X.SX32 R5, R0, R16, 0x1, P4 ;  /* 0x0000001000057211 */ /* 0x000fca00020f0eff */
[----:B------:R0:W-:Y:S04]  /*fa620*/  STL.64 [R1+0x798], R4 ;  /* 0x0007980401007387 */ /* 0x0001e80000100a00 */
[----:B------:R-:W4:Y:S01]  /*fa630*/  LDL.LU R0, [R1+0xe0c] ;  /* 0x000e0c0001007983 */ /* 0x000f220000300800 */
[----:B0-----:R-:W-:-:S04]  /*fa640*/  IADD3 R4, P4, R21, R17, RZ ;  /* 0x0000001115047210 */ /* 0x001fc80007f9e0ff */
        /* <DEDUP_REMOVED lines=21> */
[----:B------:R-:W4:Y:S04]  /*fa7a0*/  LDL.LU R23, [R1+0xe24] ;  /* 0x000e240001177983 */ /* 0x000f280000300800 */
[----:B------:R-:W-:Y:S01]  /*fa7b0*/  STL.64 [R1+0x4328], R4 ;  /* 0x0043280401007387 */ /* 0x000fe20000100a00 */
[----:B------:R-:W-:-:S04]  /*fa7c0*/  IADD3 R10, P4, R13, R17, RZ ;  /* 0x000000110d0a7210 */ /* 0x000fc80007f9e0ff */
[----:B------:R-:W-:-:S05]  /*fa7d0*/  LEA.HI.X.SX32 R11, R13, R16, 0x1, P4 ;  /* 0x000000100d0b7211 */ /* 0x000fca00020f0eff */
[----:B------:R0:W-:Y:S04]  /*fa7e0*/  STL.64 [R1+0x760], R10 ;  /* 0x0007600a01007387 */ /* 0x0001e80000100a00 */
[----:B0-----:R-:W4:Y:S01]  /*fa7f0*/  LDL.LU R11, [R1+0xe28] ;  /* 0x000e2800010b7983 */ /* 0x001f220000300800 */
        /* <DEDUP_REMOVED lines=8> */
[----:B0-----:R-:W-:-:S04]  /*fa880*/  IADD3 R4, P4, R2, R17, RZ ;  /* 0x0000001102047210 */ /* 0x001fc80007f9e0ff */
        /* <DEDUP_REMOVED lines=423> */
[----:B------:R-:W-:-:S04]  /*fc300*/  IADD3 R26, P4, R23, R17, RZ ;  /* 0x00000011171a7210 */ /* 0x000fc80007f9e0ff */
[----:B------:R-:W-:Y:S02]  /*fc310*/  LEA.HI.X.SX32 R27, R23, R16, 0x1, P4 ;  /* 0x00000010171b7211 */ /* 0x000fe400020f0eff */
[----:B------:R-:W4:Y:S04]  /*fc320*/  LDL.LU R23, [R1+0x1228] ;  /* 0x0012280001177983 */ /* 0x000f280000300800 */
[----:B------:R-:W-:Y:S01]  /*fc330*/  STL.64 [R1+0x4248], R26 ;  /* 0x0042481a01007387 */ /* 0x000fe20000100a00 */
        /* <DEDUP_REMOVED lines=189> */
[----:B------:R-:W-:-:S05]  /*fcf10*/  LEA.HI.X.SX32 R5, R13, R16, 0x1, P4 ;  /* 0x000000100d057211 */ /* 0x000fca00020f0eff */
        /* <DEDUP_REMOVED lines=12> */
[----:B------:R0:W-:Y:S04]  /*fcfe0*/  STL.64 [R1+0x260], R4 ;  /* 0x0002600401007387 */ /* 0x0001e80000100a00 */
[----:B------:R-:W4:Y:S04]  /*fcff0*/  LDL.LU R29, [R1+0x1330] ;  /* 0x00133000011d7983 */ /* 0x000f280000300800 */
        /* <DEDUP_REMOVED lines=17> */
[----:B--2---:R-:W-:-:S04]  /*fd110*/  IADD3 R4, P4, R24, R17, RZ ;  /* 0x0000001118047210 */ /* 0x004fc80007f9e0ff */
[----:B------:R-:W-:-:S05]  /*fd120*/  LEA.HI.X.SX32 R5, R24, R16, 0x1, P4 ;  /* 0x0000001018057211 */ /* 0x000fca00020f0eff */
[----:B------:R3:W-:Y:S04]  /*fd130*/  STL.64 [R1+0x238], R4 ;  /* 0x0002380401007387 */ /* 0x0007e80000100a00 */
[----:B------:R-:W2:Y:S01]  /*fd140*/  LDL.LU R23, [R1+0x1300] ;  /* 0x0013000001177983 */ /* 0x000ea20000300800 */
[----:B---3--:R-:W-:-:S04]  /*fd150*/  IADD3 R4, P4, R25, R17, RZ ;  /* 0x0000001119047210 */ /* 0x008fc80007f9e0ff */
[----:B------:R-:W-:-:S05]  /*fd160*/  LEA.HI.X.SX32 R5, R25, R16, 0x1, P4 ;  /* 0x0000001019057211 */ /* 0x000fca00020f0eff */
[----:B------:R4:W-:Y:S01]  /*fd170*/  STL.64 [R1+0x230], R4 ;  /* 0x0002300401007387 */ /* 0x0009e20000100a00 */
[----:B------:R-:W-:-:S04]  /*fd180*/  IADD3 R24, P4, R2, R17, RZ ;  /* 0x0000001102187210 */ /* 0x000fc80007f9e0ff */
[----:B------:R-:W-:Y:S02]  /*fd190*/  LEA.HI.X.SX32 R25, R2, R16, 0x1, P4 ;  /* 0x0000001002197211 */ /* 0x000fe400020f0eff */
[----:B------:R-:W3:Y:S04]  /*fd1a0*/  LDL.LU R2, [R1+0x12f8] ;  /* 0x0012f80001027983 */ /* 0x000ee80000300800 */
[----:B------:R-:W-:Y:S01]  /*fd1b0*/  STL.64 [R1+0x41c8], R24 ;  /* 0x0041c81801007387 */ /* 0x000fe20000100a00 */
        /* <DEDUP_REMOVED lines=46> */
[----:B------:R0:W-:Y:S02]  /*fd4a0*/  STL.64 [R1+0x1c8], R4 ;  /* 0x0001c80401007387 */ /* 0x0001e40000100a00 */
[----:B0-----:R-:W-:-:S04]  /*fd4b0*/  IADD3 R4, P4, R21, R17, RZ ;  /* 0x0000001115047210 */ /* 0x001fc80007f9e0ff */
[----:B------:R-:W-:Y:S02]  /*fd4c0*/  LEA.HI.X.SX32 R5, R21, R16, 0x1, P4 ;  /* 0x0000001015057211 */ /* 0x000fe400020f0eff */
[----:B------:R-:W4:Y:S04]  /*fd4d0*/  LDL.LU R21, [R1+0x9c4] ;  /* 0x0009c40001157983 */ /* 0x000f280000300800 */
[----:B------:R0:W-:Y:S01]  /*fd4e0*/  STL.64 [R1+0x1c0], R4 ;  /* 0x0001c00401007387 */ /* 0x0001e20000100a00 */
[----:B------:R-:W-:-:S04]  /*fd4f0*/  IADD3 R28, P4, R20, R17, RZ ;  /* 0x00000011141c7210 */ /* 0x000fc80007f9e0ff */
[----:B------:R-:W-:Y:S02]  /*fd500*/  LEA.HI.X.SX32 R29, R20, R16, 0x1, P4 ;  /* 0x00000010141d7211 */ /* 0x000fe400020f0eff */
[----:B------:R-:W4:Y:S04]  /*fd510*/  LDL.LU R20, [R1+0x9cc] ;  /* 0x0009cc0001147983 */ /* 0x000f280000300800 */
[----:B------:R-:W4:Y:S04]  /*fd520*/  LDL.LU R10, [R1+0xc40] ;  /* 0x000c4000010a7983 */ /* 0x000f280000300800 */
[----:B------:R-:W-:Y:S01]  /*fd530*/  STL.64 [R1+0x41a8], R28 ;  /* 0x0041a81c01007387 */ /* 0x000fe20000100a00 */
        /* <DEDUP_REMOVED lines=458> */
[----:B------:R2:W-:Y:S02]  /*ff1e0*/  STL.64 [R1+0xd10], R4 ;  /* 0x000d100401007387 */ /* 0x0005e40000100a00 */
[----:B--2---:R-:W-:-:S04]  /*ff1f0*/  IADD3 R4, P4, R13, R17, RZ ;  /* 0x000000110d047210 */ /* 0x004fc80007f9e0ff */
[----:B------:R-:W-:-:S05]  /*ff200*/  LEA.HI.X.SX32 R5, R13, R16, 0x1, P4 ;  /* 0x000000100d057211 */ /* 0x000fca00020f0eff */
[----:B------:R0:W-:Y:S04]  /*ff210*/  STL.64 [R1+0xd18], R4 ;  /* 0x000d180401007387 */ /* 0x0001e80000100a00 */
[----:B------:R-:W2:Y:S01]  /*ff220*/  LDL.LU R13, [R1+0xf6c] ;  /* 0x000f6c00010d7983 */ /* 0x000ea20000300800 */
[----:B0-----:R-:W-:Y:S02]  /*ff230*/  IMAD.MOV.U32 R4, RZ, RZ, R18 ;  /* 0x000000ffff047224 */ /* 0x001fe400078e0012 */
[----:B------:R-:W-:Y:S01]  /*ff240*/  IMAD.MOV.U32 R5, RZ, RZ, R19 ;  /* 0x000000ffff057224 */ /* 0x000fe200078e0013 */
[----:B---3--:R-:W-:-:S04]  /*ff250*/  IADD3 R18, P4, R2, R17, RZ ;  /* 0x0000001102127210 */ /* 0x008fc80007f9e0ff */
[----:B------:R-:W-:Y:S02]  /*ff260*/  LEA.HI.X.SX32 R19, R2, R16, 0x1, P4 ;  /* 0x0000001002137211 */ /* 0x000fe400020f0eff */
[----:B------:R-:W3:Y:S04]  /*ff270*/  LDL.LU R2, [R1+0xf84] ;  /* 0x000f840001027983 */ /* 0x000ee80000300800 */
[----:B------:R4:W-:Y:S02]  /*ff280*/  STL.64 [R1+0xd20], R18 ;  /* 0x000d201201007387 */ /* 0x0009e40000100a00 */
[----:B----4-:R-:W-:-:S04]  /*ff290*/  IADD3 R18, P4, R27, R17, RZ ;  /* 0x000000111b127210 */ /* 0x010fc80007f9e0ff */
        /* <DEDUP_REMOVED lines=9> */
[----:B------:R-:W-:Y:S02]  /*ff330*/  LEA.HI.X.SX32 R19, R10, R16, 0x1, P4 ;  /* 0x000000100a137211 */ /* 0x000fe400020f0eff */
[----:B------:R-:W4:Y:S04]  /*ff340*/  LDL.LU R10, [R1+0xfa8] ;  /* 0x000fa800010a7983 */ /* 0x000f280000300800 */
[----:B------:R0:W-:Y:S01]  /*ff350*/  STL.64 [R1+0x40c0], R18 ;  /* 0x0040c01201007387 */ /* 0x0001e20000100a00 */
        /* <DEDUP_REMOVED lines=54> */
[----:B------:R0:W-:Y:S01]  /*ff6c0*/  STL.64 [R1+0xda8], R18 ;  /* 0x000da81201007387 */ /* 0x0001e20000100a00 */
[----:B------:R-:W-:Y:S01]  /*ff6d0*/  IMAD.MOV.U32 R28, RZ, RZ, R8 ;  /* 0x000000ffff1c7224 */ /* 0x000fe200078e0008 */
[----:B0-----:R-:W-:-:S04]  /*ff6e0*/  IADD3 R18, P4, R25, R17, RZ ;  /* 0x0000001119127210 */ /* 0x001fc80007f9e0ff */
[----:B------:R-:W-:Y:S02]  /*ff6f0*/  LEA.HI.X.SX32 R19, R25, R16, 0x1, P4 ;  /* 0x0000001019137211 */ /* 0x000fe400020f0eff */
[----:B------:R-:W4:Y:S01]  /*ff700*/  LDL.LU R25, [R1+0x105c] ;  /* 0x00105c0001197983 */ /* 0x000f220000300800 */
[----:B------:R-:W-:-:S03]  /*ff710*/  IMAD.MOV.U32 R29, RZ, RZ, R9 ;  /* 0x000000ffff1d7224 */ /* 0x000fc600078e0009 */
[----:B------:R3:W-:Y:S01]  /*ff720*/  STL.64 [R1+0xdb0], R18 ;  /* 0x000db01201007387 */ /* 0x0007e20000100a00 */
[----:B--2---:R-:W-:-:S04]  /*ff730*/  IADD3 R8, P4, R13, R17, RZ ;  /* 0x000000110d087210 */ /* 0x004fc80007f9e0ff */
[----:B------:R-:W-:Y:S02]  /*ff740*/  LEA.HI.X.SX32 R9, R13, R16, 0x1, P4 ;  /* 0x000000100d097211 */ /* 0x000fe400020f0eff */
[----:B------:R-:W2:Y:S04]  /*ff750*/  LDL.LU R13, [R1+0x1070] ;  /* 0x00107000010d7983 */ /* 0x000ea80000300800 */
[----:B------:R4:W-:Y:S01]  /*ff760*/  STL.64 [R1+0x40a0], R8 ;  /* 0x0040a00801007387 */ /* 0x0009e20000100a00 */
        /* <DEDUP_REMOVED lines=225> */
[----:B------:R-:W-:-:S05]  /*100580*/  LEA.HI.X.SX32 R9, R11, R16, 0x1, P4 ;  /* 0x000000100b097211 */ /* 0x000fca00020f0eff */
[----:B------:R0:W-:Y:S02]  /*100590*/  STL.64 [R1+0xfa8], R8 ;  /* 0x000fa80801007387 */ /* 0x0001e40000100a00 */
[----:B0-----:R-:W-:-:S04]  /*1005a0*/  IADD3 R8, P4, R0, R17, RZ ;  /* 0x0000001100087210 */ /* 0x001fc80007f9e0ff */
[----:B------:R-:W-:Y:S02]  /*1005b0*/  LEA.HI.X.SX32 R9, R0, R16, 0x1, P4 ;  /* 0x0000001000097211 */ /* 0x000fe400020f0eff */
[----:B------:R-:W4:Y:S04]  /*1005c0*/  LDL.LU R0, [R1+0x1004] ;  /* 0x0010040001007983 */ /* 0x000f280000300800 */
[----:B------:R2:W-:Y:S04]  /*1005d0*/  STL.64 [R1+0xf88], R8 ;  /* 0x000f880801007387 */ /* 0x0005e80000100a00 */
[----:B------:R-:W4:Y:S01]  /*1005e0*/  LDL.LU R21, [R1+0xff8] ;  /* 0x000ff80001157983 */ /* 0x000f220000300800 */
[----:B------:R-:W-:-:S04]  /*1005f0*/  IADD3 R10, P4, R12, R17, RZ ;  /* 0x000000110c0a7210 */ /* 0x000fc80007f9e0ff */
[----:B------:R-:W-:-:S05]  /*100600*/  LEA.HI.X.SX32 R11, R12, R16, 0x1, P4 ;  /* 0x000000100c0b7211 */ /* 0x000fca00020f0eff */
[----:B------:R-:W-:Y:S04]  /*100610*/  STL.64 [R1+0x4048], R10 ;  /* 0x0040480a01007387 */ /* 0x000fe80000100a00 */
[----:B------:R-:W4:Y:S01]  /*100620*/  LDL.LU R26, [R1+0xffc] ;  /* 0x000ffc00011a7983 */ /* 0x000f220000300800 */
[----:B------:R-:W-:Y:S01]  /*100630*/  IMAD.MOV.U32 R22, RZ, RZ, R4 ;  /* 0x000000ffff167224 */ /* 0x000fe200078e0004 */
[----:B--2---:R-:W-:-:S04]  /*100640*/  IADD3 R8, P4, R13, R17, RZ ;  /* 0x000000110d087210 */ /* 0x004fc80007f9e0ff */
[----:B------:R-:W-:-:S05]  /*100650*/  LEA.HI.X.SX32 R9, R13, R16, 0x1, P4 ;  /* 0x000000100d097211 */ /* 0x000fca00020f0eff */
[----:B------:R3:W-:Y:S02]  /*100660*/  STL.64 [R1+0xfc0], R8 ;  /* 0x000fc00801007387 */ /* 0x0007e40000100a00 */
[----:B---3--:R-:W-:-:S04]  /*100670*/  IADD3 R8, P4, R2, R17, RZ ;  /* 0x0000001102087210 */ /* 0x008fc80007f9e0ff */
[----:B------:R-:W-:Y:S02]  /*100680*/  LEA.HI.X.SX32 R9, R2, R16, 0x1, P4 ;  /* 0x0000001002097211 */ /* 0x000fe400020f0eff */
[----:B------:R-:W2:Y:S04]  /*100690*/  LDL.LU R2, [R1+0x1014] ;  /* 0x0010140001027983 */ /* 0x000ea80000300800 */
[----:B------:R0:W-:Y:S01]  /*1006a0*/  STL.64 [R1+0xfc8], R8 ;  /* 0x000fc80801007387 */ /* 0x0001e20000100a00 */
[----:B----4-:R-:W-:-:S04]  /*1006b0*/  IADD3 R12, P4, R27, R17, RZ ;  /* 0x000000111b0c7210 */ /* 0x010fc80007f9e0ff */
[----:B------:R-:W-:Y:S02]  /*1006c0*/  LEA.HI.X.SX32 R13, R27, R16, 0x1, P4 ;  /* 0x000000101b0d7211 */ /* 0x000fe400020f0eff */
[----:B------:R-:W3:Y:S01]  /*1006d0*/  LDL.LU R27, [R1+0x1034] ;  /* 0x00103400011b7983 */ /* 0x000ee20000300800 */
[----:B0-----:R-:W-:-:S03]  /*1006e0*/  IADD3 R8, P4, R23, R17, RZ ;  /* 0x0000001117087210 */ /* 0x001fc60007f9e0ff */
[----:B------:R-:W-:Y:S01]  /*1006f0*/  STL.64 [R1+0x4050], R12 ;  /* 0x0040500c01007387 */ /* 0x000fe20000100a00 */
[----:B------:R-:W-:-:S03]  /*100700*/  LEA.HI.X.SX32 R9, R23, R16, 0x1, P4 ;  /* 0x0000001017097211 */ /* 0x000fc600020f0eff */
        /* <DEDUP_REMOVED lines=8> */
[----:B------:R-:W4:Y:S01]  /*100790*/  LDL.LU R25, [R1+0x104c] ;  /* 0x00104c0001197983 */ /* 0x000f220000300800 */
[----:B------:R-:W-:-:S03]  /*1007a0*/  IMAD.MOV.U32 R23, RZ, RZ, R5 ;  /* 0x000000ffff177224 */ /* 0x000fc600078e0005 */
[----:B------:R-:W-:Y:S01]  /*1007b0*/  STL.64 [R1+0xfe8], R8 ;  /* 0x000fe80801007387 */ /* 0x000fe20000100a00 */
[----:B------:R-:W-:-:S04]  /*1007c0*/  IADD3 R4, P4, R6, R17, RZ ;  /* 0x0000001106047210 */ /* 0x000fc80007f9e0ff */
[----:B------:R-:W-:Y:S02]  /*1007d0*/  LEA.HI.X.SX32 R5, R6, R16, 0x1, P4 ;  /* 0x0000001006057211 */ /* 0x000fe400020f0eff */
[----:B------:R-:W4:Y:S04]  /*1007e0*/  LDL.LU R6, [R1+0x1028] ;  /* 0x0010280001067983 */ /* 0x000f280000300800 */
[----:B------:R0:W-:Y:S02]  /*1007f0*/  STL.64 [R1+0xff0], R4 ;  /* 0x000ff00401007387 */ /* 0x0001e40000100a00 */
[----:B0-----:R-:W-:Y:S02]  /*100800*/  IMAD.MOV.U32 R4, RZ, RZ, R14 ;  /* 0x000000ffff047224 */ /* 0x001fe400078e000e */
[----:B------:R-:W-:Y:S01]  /*100810*/  IMAD.MOV.U32 R5, RZ, RZ, R15 ;  /* 0x000000ffff057224 */ /* 0x000fe200078e000f */
[----:B------:R-:W-:-:S04]  /*100820*/  IADD3 R14, P4, R0, R17, RZ ;  /* 0x00000011000e7210 */ /* 0x000fc80007f9e0ff */
[----:B------:R-:W-:Y:S02]  /*100830*/  LEA.HI.X.SX32 R15, R0, R16, 0x1, P4 ;  /* 0x00000010000f7211 */ /* 0x000fe400020f0eff */
[----:B------:R-:W4:Y:S04]  /*100840*/  LDL.LU R0, [R1+0x1054] ;  /* 0x0010540001007983 */ /* 0x000f280000300800 */
[----:B------:R-:W4:Y:S01]  /*100850*/  LDL.LU R20, [R1+0x1064] ;  /* 0x0010640001147983 */ /* 0x000f220000300800 */
[----:B------:R-:W-:-:S03]  /*100860*/  IADD3 R8, P4, R21, R17, RZ ;  /* 0x0000001115087210 */ /* 0x000fc60007f9e0ff */
        /* <DEDUP_REMOVED lines=79> */
[----:B------:R-:W4:Y:S04]  /*100d60*/  LDL.LU R18, [R1+0x10d8] ;  /* 0x0010d80001127983 */ /* 0x000f280000300800 */
        /* <DEDUP_REMOVED lines=11> */
[----:B------:R3:W-:Y:S04]  /*100e20*/  STL.64 [R1+0x10c0], R8 ;  /* 0x0010c00801007387 */ /* 0x0007e80000100a00 */
[----:B------:R-:W2:Y:S01]  /*100e30*/  LDL.LU R21, [R1+0x1104] ;  /* 0x0011040001157983 */ /* 0x000ea20000300800 */
        /* <DEDUP_REMOVED lines=38> */
[----:B0-----:R-:W-:-:S04]  /*1010a0*/  IADD3 R8, P4, R21, R17, RZ ;  /* 0x0000001115087210 */ /* 0x001fc80007f9e0ff */
[----:B------:R-:W-:-:S05]  /*1010b0*/  LEA.HI.X.SX32 R9, R21, R16, 0x1, P4 ;  /* 0x0000001015097211 */ /* 0x000fca00020f0eff */
[----:B------:R3:W-:Y:S01]  /*1010c0*/  STL.64 [R1+0x1110], R8 ;  /* 0x0011100801007387 */ /* 0x0007e20000100a00 */
[----:B------:R-:W-:Y:S02]  /*1010d0*/  IMAD.MOV.U32 R20, RZ, RZ, R28 ;  /* 0x000000ffff147224 */ /* 0x000fe400078e001c */
[----:B------:R-:W-:Y:S01]  /*1010e0*/  IMAD.MOV.U32 R21, RZ, RZ, R29 ;  /* 0x000000ffff157224 */ /* 0x000fe200078e001d */
        /* <DEDUP_REMOVED lines=18> */
[----:B------:R-:W-:Y:S01]  /*101210*/  LEA.HI.X.SX32 R9, R0, R16, 0x1, P4 ;  /* 0x0000001000097211 */ /* 0x000fe200020f0eff */
[----:B------:R-:W-:-:S04]  /*101220*/  IMAD.MOV.U32 R0, RZ, RZ, R7 ;  /* 0x000000ffff007224 */ /* 0x000fc800078e0007 */
[----:B------:R-:W-:Y:S01]  /*101230*/  STL.64 [R1+0x1150], R8 ;  /* 0x0011500801007387 */ /* 0x000fe20000100a00 */
[----:B------:R-:W-:-:S04]  /*101240*/  IADD3 R6, P4, R19, R17, RZ ;  /* 0x0000001113067210 */ /* 0x000fc80007f9e0ff */
[----:B------:R-:W-:-:S05]  /*101250*/  LEA.HI.X.SX32 R7, R19, R16, 0x1, P4 ;  /* 0x0000001013077211 */ /* 0x000fca00020f0eff */
[----:B------:R0:W-:Y:S04]  /*101260*/  STL.64 [R1+0x1160], R6 ;  /* 0x0011600601007387 */ /* 0x0001e80000100a00 */
[----:B0-----:R-:W4:Y:S04]  /*101270*/  LDL.LU R6, [R1+0x118c] ;  /* 0x00118c0001067983 */ /* 0x001f280000300800 */
[----:B------:R-:W4:Y:S04]  /*101280*/  LDL.LU R7, [R1+0x1198] ;  /* 0x0011980001077983 */ /* 0x000f280000300800 */
[----:B------:R-:W4:Y:S04]  /*101290*/  LDL.LU R14, [R1+0x1188] ;  /* 0x00118800010e7983 */ /* 0x000f280000300800 */
[----:B------:R-:W4:Y:S04]  /*1012a0*/  LDL.LU R8, [R1+0x40] ;  /* 0x0000400001087983 */ /* 0x000f280000300800 */
[----:B------:R-:W4:Y:S01]  /*1012b0*/  LDL.LU R15, [R1+0x1194] ;  /* 0x00119400010f7983 */ /* 0x000f220000300800 */
[----:B------:R-:W-:-:S04]  /*1012c0*/  IADD3 R10, P4, R26, R17, RZ ;  /* 0x000000111a0a7210 */ /* 0x000fc80007f9e0ff */
[----:B------:R-:W-:Y:S02]  /*1012d0*/  LEA.HI.X.SX32 R11, R26, R16, 0x1, P4 ;  /* 0x000000101a0b7211 */ /* 0x000fe400020f0eff */
[----:B------:R-:W4:Y:S04]  /*1012e0*/  LDL.LU R26, [R1+0x119c] ;  /* 0x00119c00011a7983 */ /* 0x000f280000300800 */
[----:B------:R2:W-:Y:S02]  /*1012f0*/  STL.64 [R1+0x1168], R10 ;  /* 0x0011680a01007387 */ /* 0x0005e40000100a00 */
[----:B--2---:R-:W-:-:S04]  /*101300*/  IADD3 R10, P4, R2, R17, RZ ;  /* 0x00000011020a7210 */ /* 0x004fc80007f9e0ff */
[----:B------:R-:W-:Y:S02]  /*101310*/  LEA.HI.X.SX32 R11, R2, R16, 0x1, P4 ;  /* 0x00000010020b7211 */ /* 0x000fe400020f0eff */
[----:B------:R-:W2:Y:S04]  /*101320*/  LDL.LU R2, [R1+0x125c] ;  /* 0x00125c0001027983 */ /* 0x000ea80000300800 */
[----:B------:R-:W2:Y:S04]  /*101330*/  LDL.LU R9, [R1+0x44] ;  /* 0x0000440001097983 */ /* 0x000ea80000300800 */
[----:B------:R3:W-:Y:S01]  /*101340*/  STL.64 [R1+0x1178], R10 ;  /* 0x0011780a01007387 */ /* 0x0007e20000100a00 */
[----:B------:R-:W-:-:S02]  /*101350*/  IMAD.MOV.U32 R18, RZ, RZ, R22 ;  /* 0x000000ffff127224 */ /* 0x000fc400078e0016 */
[----:B------:R-:W-:Y:S01]  /*101360*/  IMAD.MOV.U32 R19, RZ, RZ, R23 ;  /* 0x000000ffff137224 */ /* 0x000fe200078e0017 */
[----:B---3--:R-:W-:-:S04]  /*101370*/  IADD3 R10, P4, R27, R17, RZ ;  /* 0x000000111b0a7210 */ /* 0x008fc80007f9e0ff */
[----:B------:R-:W-:Y:S02]  /*101380*/  LEA.HI.X.SX32 R11, R27, R16, 0x1, P4 ;  /* 0x000000101b0b7211 */ /* 0x000fe400020f0eff */
[----:B------:R-:W-:-:S03]  /*101390*/  IADD3 R12, P4, R28, R17, RZ ;  /* 0x000000111c0c7210 */ /* 0x000fc60007f9e0ff */
[----:B------:R0:W-:Y:S01]  /*1013a0*/  STL.64 [R1+0x1170], R10 ;  /* 0x0011700a01007387 */ /* 0x0001e20000100a00 */
[----:B------:R-:W-:-:S03]  /*1013b0*/  LEA.HI.X.SX32 R13, R28, R16, 0x1, P4 ;  /* 0x000000101c0d7211 */ /* 0x000fc600020f0eff */
[----:B------:R-:W3:Y:S04]  /*1013c0*/  LDL.LU R27, [R1+0x48] ;  /* 0x00004800011b7983 */ /* 0x000ee80000300800 */
[----:B------:R-:W3:Y:S01]  /*1013d0*/  LDL.LU.64 R22, [R1+0x960] ;  /* 0x0009600001167983 */ /* 0x000ee20000300a00 */
[----:B0-----:R-:W-:Y:S02]  /*1013e0*/  IMAD.MOV.U32 R10, RZ, RZ, R20 ;  /* 0x000000ffff0a7224 */ /* 0x001fe400078e0014 */
[----:B------:R-:W-:Y:S02]  /*1013f0*/  IMAD.MOV.U32 R20, RZ, RZ, R4 ;  /* 0x000000ffff147224 */ /* 0x000fe400078e0004 */
[----:B------:R-:W-:Y:S02]  /*101400*/  IMAD.MOV.U32 R11, RZ, RZ, R21 ;  /* 0x000000ffff0b7224 */ /* 0x000fe400078e0015 */
[----:B------:R-:W-:Y:S01]  /*101410*/  IMAD.MOV.U32 R21, RZ, RZ, R5 ;  /* 0x000000ffff157224 */ /* 0x000fe200078e0005 */
[----:B------:R-:W-:Y:S01]  /*101420*/  STL.64 [R1+0x1158], R12 ;  /* 0x0011580c01007387 */ /* 0x000fe20000100a00 */
[----:B----4-:R-:W-:-:S04]  /*101430*/  IADD3 R4, P4, R29, R17, RZ ;  /* 0x000000111d047210 */ /* 0x010fc80007f9e0ff */
[----:B------:R-:W-:Y:S02]  /*101440*/  LEA.HI.X.SX32 R5, R29, R16, 0x1, P4 ;  /* 0x000000101d057211 */ /* 0x000fe400020f0eff */
[----:B------:R-:W4:Y:S04]  /*101450*/  LDL.LU.64 R28, [R1+0x958] ;  /* 0x00095800011c7983 */ /* 0x000f280000300a00 */
[----:B------:R0:W-:Y:S02]  /*101460*/  STL.64 [R1+0x1140], R4 ;  /* 0x0011400401007387 */ /* 0x0001e40000100a00 */
[----:B0-----:R-:W-:-:S04]  /*101470*/  IADD3 R4, P4, R24, R17, RZ ;  /* 0x0000001118047210 */ /* 0x001fc80007f9e0ff */
[----:B------:R-:W-:-:S05]  /*101480*/  LEA.HI.X.SX32 R5, R24, R16, 0x1, P4 ;  /* 0x0000001018057211 */ /* 0x000fca00020f0eff */
[----:B------:R0:W-:Y:S04]  /*101490*/  STL.64 [R1+0x1130], R4 ;  /* 0x0011300401007387 */ /* 0x0001e80000100a00 */
[----:B0-----:R-:W4:Y:S01]  /*1014a0*/  LDL.LU.64 R4, [R1+0x950] ;  /* 0x0009500001047983 */ /* 0x001f220000300a00 */
[----:B------:R-:W-:-:S04]  /*1014b0*/  IADD3 R12, P4, R25, R17, RZ ;  /* 0x00000011190c7210 */ /* 0x000fc80007f9e0ff */
[----:B------:R-:W-:Y:S02]  /*1014c0*/  LEA.HI.X.SX32 R13, R25, R16, 0x1, P4 ;  /* 0x00000010190d7211 */ /* 0x000fe400020f0eff */
[----:B------:R-:W4:Y:S04]  /*1014d0*/  LDL.LU.64 R24, [R1+0x948] ;  /* 0x0009480001187983 */ /* 0x000f280000300a00 */
[----:B------:R0:W-:Y:S02]  /*1014e0*/  STL.64 [R1+0x1118], R12 ;  /* 0x0011180c01007387 */ /* 0x0001e40000100a00 */
[----:B0-----:R-:W-:-:S04]  /*1014f0*/  IADD3 R12, P4, R6, R17, RZ ;  /* 0x00000011060c7210 */ /* 0x001fc80007f9e0ff */
        /* <DEDUP_REMOVED lines=14> */
[----:B------:R-:W-:-:S05]  /*1015e0*/  LEA.HI.X.SX32 R13, R26, R16, 0x1, P4 ;  /* 0x000000101a0d7211 */ /* 0x000fca00020f0eff */
[----:B------:R2:W-:Y:S01]  /*1015f0*/  STL.64 [R1+0x1088], R12 ;  /* 0x0010880c01007387 */ /* 0x0005e20000100a00 */
[----:B------:R-:W-:Y:S02]  /*101600*/  LOP3.LUT P5, RZ, R3, 0x8000, RZ, 0xc0, !PT ;  /* 0x0000800003ff7812 */ /* 0x000fe400078ac0ff */
[----:B--2---:R-:W-:-:S04]  /*101610*/  IADD3 R12, P4, R2, R17, RZ ;  /* 0x00000011020c7210 */ /* 0x004fc80007f9e0ff */
[----:B------:R-:W-:Y:S02]  /*101620*/  LEA.HI.X.SX32 R13, R2, R16, 0x1, P4 ;  /* 0x00000010020d7211 */ /* 0x000fe400020f0eff */
[C---:B------:R-:W-:Y:S02]  /*101630*/  LOP3.LUT P4, RZ, R3.reuse, 0x4000, RZ, 0xc0, !PT ;  /* 0x0000400003ff7812 */ /* 0x040fe4000788c0ff */
[C---:B------:R-:W-:Y:S02]  /*101640*/  LOP3.LUT P6, RZ, R3.reuse, 0x10000, RZ, 0xc0, !PT ;  /* 0x0001000003ff7812 */ /* 0x040fe400078cc0ff */
[C---:B------:R-:W-:Y:S02]  /*101650*/  LOP3.LUT P0, RZ, R3.reuse, 0x20000, RZ, 0xc0, !PT ;  /* 0x0002000003ff7812 */ /* 0x040fe4000780c0ff */
[C---:B------:R-:W-:Y:S02]  /*101660*/  LOP3.LUT P1, RZ, R3.reuse, 0x40000, RZ, 0xc0, !PT ;  /* 0x0004000003ff7812 */ /* 0x040fe4000782c0ff */
[----:B------:R-:W-:Y:S01]  /*101670*/  LOP3.LUT P2, RZ, R3, 0x80000, RZ, 0xc0, !PT ;  /* 0x0008000003ff7812 */ /* 0x000fe2000784c0ff */
[----:B------:R-:W-:Y:S01]  /*101680*/  STL.64 [R1+0xf00], R12 ;  /* 0x000f000c01007387 */ /* 0x000fe20000100a00 */
[----:B---3--:R-:W-:-:S05]  /*101690*/  PRMT R2, R6, 0x7771, RZ ;  /* 0x0000777106027816 */ /* 0x008fca00000000ff */
[----:B------:R0:W-:Y:S02]  /*1016a0*/  @P4 STG.E.U8 desc[UR32][R10.64], R2 ;  /* 0x000000020a004986 */ /* 0x0001e4000c101120 */
[----:B0-----:R-:W-:-:S05]  /*1016b0*/  PRMT R2, R8, 0x7770, RZ ;  /* 0x0000777008027816 */ /* 0x001fca00000000ff */
[----:B------:R0:W-:Y:S02]  /*1016c0*/  @P5 STG.E.U8 desc[UR32][R18.64], R2 ;  /* 0x0000000212005986 */ /* 0x0001e4000c101120 */
[----:B0-----:R-:W-:-:S05]  /*1016d0*/  PRMT R2, R8, 0x7771, RZ ;  /* 0x0000777108027816 */ /* 0x001fca00000000ff */
[----:B------:R0:W-:Y:S02]  /*1016e0*/  @P6 STG.E.U8 desc[UR32][R20.64], R2 ;  /* 0x0000000214006986 */ /* 0x0001e4000c101120 */
[----:B0-----:R-:W-:-:S05]  /*1016f0*/  PRMT R2, R9, 0x7770, RZ ;  /* 0x0000777009027816 */ /* 0x001fca00000000ff */
[----:B------:R0:W-:Y:S02]  /*101700*/  @P0 STG.E.U8 desc[UR32][R22.64], R2 ;  /* 0x0000000216000986 */ /* 0x0001e4000c101120 */
[----:B0-----:R-:W-:-:S05]  /*101710*/  PRMT R2, R9, 0x7771, RZ ;  /* 0x0000777109027816 */ /* 0x001fca00000000ff */
[----:B----4-:R0:W-:Y:S04]  /*101720*/  @P1 STG.E.U8 desc[UR32][R28.64], R2 ;  /* 0x000000021c001986 */ /* 0x0101e8000c101120 */
[----:B------:R-:W-:Y:S01]  /*101730*/  STL [R1+0x4378], R6 ;  /* 0x0043780601007387 */ /* 0x000fe20000100800 */
[----:B0-----:R-:W-:-:S03]  /*101740*/  PRMT R2, R27, 0x7770, RZ ;  /* 0x000077701b027816 */ /* 0x001fc600000000ff */
[----:B------:R-:W-:Y:S04]  /*101750*/  STL.64 [R1+0x4368], R8 ;  /* 0x0043680801007387 */ /* 0x000fe80000100a00 */
[----:B------:R0:W-:Y:S04]  /*101760*/  @P2 STG.E.U8 desc[UR32][R4.64], R2 ;  /* 0x0000000204002986 */ /* 0x0001e8000c101120 */
[----:B0-----:R-:W2:Y:S04]  /*101770*/  LDL.LU R2, [R1+0x4c] ;  /* 0x00004c0001027983 */ /* 0x001ea80000300800 */
[----:B------:R-:W3:Y:S04]  /*101780*/  LDL.LU.64 R10, [R1+0x940] ;  /* 0x00094000010a7983 */ /* 0x000ee80000300a00 */
[----:B------:R-:W4:Y:S01]  /*101790*/  LDL.LU.64 R18, [R1+0x938] ;  /* 0x0009380001127983 */ /* 0x000f220000300a00 */
[----:B------:R-:W-:-:S02]  /*1017a0*/  LOP3.LUT P4, RZ, R7, 0x2, RZ, 0xc0, !PT ;  /* 0x0000000207ff7812 */ /* 0x000fc4000788c0ff */
[----:B------:R-:W-:Y:S01]  /*1017b0*/  LOP3.LUT R16, R16, 0xefffffff, RZ, 0xc0, !PT ;  /* 0xefffffff10107812 */ /* 0x000fe200078ec0ff */
[----:B------:R-:W4:Y:S10]  /*1017c0*/  LDL.LU.64 R20, [R1+0x930] ;  /* 0x0009300001147983 */ /* 0x000f340000300a00 */
[----:B------:R-:W-:-:S02]  /*1017d0*/  @P4 LOP3.LUT R16, R16, 0x10000000, RZ, 0xfc, !PT ;  /* 0x1000000010104812 */ /* 0x000fc400078efcff */
[----:B------:R-:W-:Y:S02]  /*1017e0*/  LOP3.LUT P4, RZ, R7, 0x1, RZ, 0xc0, !PT ;  /* 0x0000000107ff7812 */ /* 0x000fe4000788c0ff */
[----:B------:R-:W-:-:S11]  /*1017f0*/  LOP3.LUT R16, R16, 0xdfffffff, RZ, 0xc0, !PT ;  /* 0xdfffffff10107812 */ /* 0x000fd600078ec0ff */
[----:B------:R-:W-:Y:S02]  /*101800*/  @P4 LOP3.LUT R16, R16, 0x20000000, RZ, 0xfc, !PT ;  /* 0x2000000010104812 */ /* 0x000fe400078efcff */
        /* <DEDUP_REMOVED lines=12> */
[C---:B------:R-:W-:Y:S02]  /*1018d0*/  LOP3.LUT P4, RZ, R3.reuse, 0x8000000, RZ, 0xc0, !PT ;  /* 0x0800000003ff7812 */ /* 0x040fe4000788c0ff */
[----:B------:R-:W-:Y:S02]  /*1018e0*/  LOP3.LUT P3, RZ, R3, 0x100000, RZ, 0xc0, !PT ;  /* 0x0010000003ff7812 */ /* 0x000fe4000786c0ff */
[----:B------:R-:W-:Y:S02]  /*1018f0*/  LOP3.LUT R17, R17, 0xfffffffb, RZ, 0xc0, !PT ;  /* 0xfffffffb11117812 */ /* 0x000fe400078ec0ff */
[----:B------:R-:W-:-:S07]  /*101900*/  PRMT R4, R27, 0x7771, RZ ;  /* 0x000077711b047816 */ /* 0x000fce00000000ff */
[----:B------:R-:W-:Y:S02]  /*101910*/  @P4 LOP3.LUT R17, R17, 0x4, RZ, 0xfc, !PT ;  /* 0x0000000411114812 */ /* 0x000fe400078efcff */
[C---:B------:R-:W-:Y:S02]  /*101920*/  LOP3.LUT P4, RZ, R3.reuse, 0x4000000, RZ, 0xc0, !PT ;  /* 0x0400000003ff7812 */ /* 0x040fe4000788c0ff */
[C---:B------:R-:W-:Y:S01]  /*101930*/  LOP3.LUT P0, RZ, R3.reuse, 0x200000, RZ, 0xc0, !PT ;  /* 0x0020000003ff7812 */ /* 0x040fe2000780c0ff */
[----:B------:R0:W-:Y:S01]  /*101940*/  @P3 STG.E.U8 desc[UR32][R24.64], R4 ;  /* 0x0000000418003986 */ /* 0x0001e2000c101120 */
[----:B------:R-:W-:Y:S02]  /*101950*/  LOP3.LUT P1, RZ, R3, 0x400000, RZ, 0xc0, !PT ;  /* 0x0040000003ff7812 */ /* 0x000fe4000782c0ff */
[----:B------:R-:W-:Y:S02]  /*101960*/  LOP3.LUT R17, R17, 0xfffffff7, RZ, 0xc0, !PT ;  /* 0xfffffff711117812 */ /* 0x000fe400078ec0ff */
[----:B------:R-:W-:-:S02]  /*101970*/  LOP3.LUT P2, RZ, R3, 0x800000, RZ, 0xc0, !PT ;  /* 0x0080000003ff7812 */ /* 0x000fc4000784c0ff */
[----:B------:R-:W-:Y:S01]  /*101980*/  LOP3.LUT P3, RZ, R3, 0x1000000, RZ, 0xc0, !PT ;  /* 0x0100000003ff7812 */ /* 0x000fe2000786c0ff */
[----:B0-----:R-:W4:Y:S02]  /*101990*/  LDL.LU R4, [R1+0x50] ;  /* 0x0000500001047983 */ /* 0x001f240000300800 */
[----:B------:R-:W-:Y:S02]  /*1019a0*/  @P4 LOP3.LUT R17, R17, 0x8, RZ, 0xfc, !PT ;  /* 0x0000000811114812 */ /* 0x000fe400078efcff */
[----:B------:R-:W4:Y:S01]  /*1019b0*/  LDL.LU.64 R22, [R1+0x928] ;  /* 0x0009280001167983 */ /* 0x000f220000300a00 */
[----:B------:R-:W-:-:S03]  /*1019c0*/  LOP3.LUT P4, RZ, R3, 0x2000000, RZ, 0xc0, !PT ;  /* 0x0200000003ff7812 */ /* 0x000fc6000788c0ff */
[----:B------:R-:W4:Y:S04]  /*1019d0*/  LDL.LU.64 R28, [R1+0x920] ;  /* 0x00092000011c7983 */ /* 0x000f280000300a00 */
[----:B------:R-:W4:Y:S04]  /*1019e0*/  LDL.LU R5, [R1+0x54] ;  /* 0x0000540001057983 */ /* 0x000f280000300800 */
[----:B------:R-:W4:Y:S04]  /*1019f0*/  LDL.LU.64 R24, [R1+0x918] ;  /* 0x0009180001187983 */ /* 0x000f280000300a00 */
[----:B------:R0:W-:Y:S01]  /*101a00*/  STL [R1+0x42c8], R3 ;  /* 0x0042c80301007387 */ /* 0x0001e20000100800 */
[----:B--2---:R-:W-:-:S02]  /*101a10*/  PRMT R6, R2, 0x7770, RZ ;  /* 0x0000777002067816 */ /* 0x004fc400000000ff */
[----:B0-----:R-:W-:-:S03]  /*101a20*/  PRMT R3, R2, 0x7771, RZ ;  /* 0x0000777102037816 */ /* 0x001fc600000000ff */
[----:B---3--:R0:W-:Y:S04]  /*101a30*/  @P0 STG.E.U8 desc[UR32][R10.64], R6 ;  /* 0x000000060a000986 */ /* 0x0081e8000c101120 */
[----:B----4-:R-:W-:Y:S04]  /*101a40*/  @P1 STG.E.U8 desc[UR32][R18.64], R3 ;  /* 0x0000000312001986 */ /* 0x010fe8000c101120 */
[----:B0-----:R-:W2:Y:S04]  /*101a50*/  LDL.LU R6, [R1+0x58] ;  /* 0x0000580001067983 */ /* 0x001ea80000300800 */
[----:B------:R0:W-:Y:S04]  /*101a60*/  STL [R1+0x4374], R2 ;  /* 0x0043740201007387 */ /* 0x0001e80000100800 */
[----:B0-----:R-:W3:Y:S04]  /*101a70*/  LDL.LU.64 R2, [R1+0x900] ;  /* 0x0009000001027983 */ /* 0x001ee80000300a00 */
[----:B---3--:R0:W-:Y:S04]  /*101a80*/  STL.64 [R1+0x4380], R2 ;  /* 0x0043800201007387 */ /* 0x0081e80000100a00 */
[----:B0-----:R-:W3:Y:S01]  /*101a90*/  LDL.LU.64 R2, [R1+0x908] ;  /* 0x0009080001027983 */ /* 0x001ee20000300a00 */
[----:B------:R-:W-:-:S02]  /*101aa0*/  PRMT R8, R4, 0x7772, RZ ;  /* 0x0000777204087816 */ /* 0x000fc400000000ff */
[----:B------:R-:W-:-:S03]  /*101ab0*/  PRMT R4, R4, 0x7773, RZ ;  /* 0x0000777304047816 */ /* 0x000fc600000000ff */
[----:B------:R-:W-:Y:S04]  /*101ac0*/  @P2 STG.E.U8 desc[UR32][R20.64], R8 ;  /* 0x0000000814002986 */ /* 0x000fe8000c101120 */
[----:B------:R0:W-:Y:S02]  /*101ad0*/  @P3 STG.E.U8 desc[UR32][R22.64], R4 ;  /* 0x0000000416003986 */ /* 0x0001e4000c101120 */
[----:B0-----:R-:W-:-:S05]  /*101ae0*/  PRMT R4, R5, 0x7772, RZ ;  /* 0x0000777205047816 */ /* 0x001fca00000000ff */
[----:B------:R-:W-:Y:S04]  /*101af0*/  @P4 STG.E.U8 desc[UR32][R28.64], R4 ;  /* 0x000000041c004986 */ /* 0x000fe8000c101120 */
[----:B---3--:R0:W-:Y:S04]  /*101b00*/  STL.64 [R1+0x4388], R2 ;  /* 0x0043880201007387 */ /* 0x0081e80000100a00 */
[----:B0-----:R-:W3:Y:S01]  /*101b10*/  LDL.LU.64 R2, [R1+0x910] ;  /* 0x0009100001027983 */ /* 0x001ee20000300a00 */
[----:B------:R-:W-:Y:S02]  /*101b20*/  LOP3.LUT P4, RZ, R17, 0x8, RZ, 0xc0, !PT ;  /* 0x0000000811ff7812 */ /* 0x000fe4000788c0ff */
[----:B------:R-:W-:Y:S01]  /*101b30*/  PRMT R4, R5, 0x7773, RZ ;  /* 0x0000777305047816 */ /* 0x000fe200000000ff */
[----:B------:R-:W4:Y:S04]  /*101b40*/  LDL.LU.64 R8, [R1+0x8f8] ;  /* 0x0008f80001087983 */ /* 0x000f280000300a00 */
[----:B------:R-:W4:Y:S04]  /*101b50*/  LDL.LU.64 R14, [R1+0x8f0] ;  /* 0x0008f000010e7983 */ /* 0x000f280000300a00 */
[----:B------:R-:W4:Y:S04]  /*101b60*/  LDL.LU.64 R12, [R1+0x8e8] ;  /* 0x0008e800010c7983 */ /* 0x000f280000300a00 */
[----:B------:R2:W-:Y:S01]  /*101b70*/  @P4 STG.E.U8 desc[UR32][R24.64], R4 ;  /* 0x0000000418004986 */ /* 0x0005e2000c101120 */
[----:B------:R-:W-:-:S03]  /*101b80*/  LOP3.LUT P4, RZ, R17, 0x4, RZ, 0xc0, !PT ;  /* 0x0000000411ff7812 */ /* 0x000fc6000788c0ff */
[----:B------:R-:W4:Y:S04]  /*101b90*/  LDL.LU.64 R10, [R1+0x8e0] ;  /* 0x0008e000010a7983 */ /* 0x000f280000300a00 */
[----:B------:R-:W4:Y:S01]  /*101ba0*/  LDL.LU.64 R18, [R1+0x8d8] ;  /* 0x0008d80001127983 */ /* 0x000f220000300a00 */
[----:B--2---:R-:W-:-:S03]  /*101bb0*/  PRMT R4, R6, 0x7772, RZ ;  /* 0x0000777206047816 */ /* 0x004fc600000000ff */
[----:B------:R-:W2:Y:S04]  /*101bc0*/  LDL.LU.64 R20, [R1+0x8d0] ;  /* 0x0008d00001147983 */ /* 0x000ea80000300a00 */
[----:B------:R-:W2:Y:S04]  /*101bd0*/  LDL.LU.64 R22, [R1+0x8c8] ;  /* 0x0008c80001167983 */ /* 0x000ea80000300a00 */
[----:B------:R-:W2:Y:S04]  /*101be0*/  LDL.LU.64 R28, [R1+0x8c0] ;  /* 0x0008c000011c7983 */ /* 0x000ea80000300a00 */
[----:B------:R-:W2:Y:S04]  /*101bf0*/  LDL.LU.64 R24, [R1+0x8b8] ;  /* 0x0008b80001187983 */ /* 0x000ea80000300a00 */
[----:B------:R-:W2:Y:S04]  /*101c00*/  LDL.LU R26, [R1+0x30] ;  /* 0x00003000011a7983 */ /* 0x000ea80000300800 */
[----:B---3--:R0:W-:Y:S04]  /*101c10*/  @P4 STG.E.U8 desc[UR32][R2.64], R4 ;  /* 0x0000000402004986 */ /* 0x0081e8000c101120 */
[----:B0-----:R-:W3:Y:S01]  /*101c20*/  LDL.LU.64 R2, [R1+0x4388] ;  /* 0x0043880001027983 */ /* 0x001ee20000300a00 */
[----:B------:R-:W-:-:S02]  /*101c30*/  LOP3.LUT P4, RZ, R17, 0x2, RZ, 0xc0, !PT ;  /* 0x0000000211ff7812 */ /* 0x000fc4000788c0ff */
[----:B------:R-:W-:Y:S01]  /*101c40*/  PRMT R6, R6, 0x7773, RZ ;  /* 0x0000777306067816 */ /* 0x000fe200000000ff */
[----:B------:R-:W2:Y:S10]  /*101c50*/  LDL.LU.64 R4, [R1+0x8b0] ;  /* 0x0008b00001047983 */ /* 0x000eb40000300a00 */
[----:B---3--:R0:W-:Y:S04]  /*101c60*/  @P4 STG.E.U8 desc[UR32][R2.64], R6 ;  /* 0x0000000602004986 */ /* 0x0081e8000c101120 */
[----:B0-----:R-:W3:Y:S04]  /*101c70*/  LDL.LU.64 R2, [R1+0x4380] ;  /* 0x0043800001027983 */ /* 0x001ee80000300a00 */
[----:B------:R-:W4:Y:S01]  /*101c80*/  LDL.LU R6, [R1+0x4378] ;  /* 0x0043780001067983 */ /* 0x000f220000300800 */
[----:B------:R-:W-:-:S02]  /*101c90*/  LOP3.LUT P4, RZ, R17, 0x1, RZ, 0xc0, !PT ;  /* 0x0000000111ff7812 */ /* 0x000fc4000788c0ff */
[----:B----4-:R-:W-:-:S11]  /*101ca0*/  PRMT R17, R6, 0x7772, RZ ;  /* 0x0000777206117816 */ /* 0x010fd600000000ff */
[----:B---3--:R0:W-:Y:S01]  /*101cb0*/  @P4 STG.E.U8 desc[UR32][R2.64], R17 ;  /* 0x0000001102004986 */ /* 0x0081e2000c101120 */
[----:B------:R-:W-:Y:S02]  /*101cc0*/  LOP3.LUT P4, RZ, R16, 0x80000000, RZ, 0xc0, !PT ;  /* 0x8000000010ff7812 */ /* 0x000fe4000788c0ff */
[----:B0-----:R-:W-:Y:S01]  /*101cd0*/  PRMT R17, R6, 0x7773, RZ ;  /* 0x0000777306117816 */ /* 0x001fe200000000ff */
[----:B------:R-:W3:Y:S04]  /*101ce0*/  LDL.LU R2, [R1+0x4374] ;  /* 0x0043740001027983 */ /* 0x000ee80000300800 */
[----:B------:R-:W4:Y:S06]  /*101cf0*/  LDL.LU R6, [R1+0x4370] ;  /* 0x0043700001067983 */ /* 0x000f2c0000300800 */
[----:B------:R0:W-:Y:S04]  /*101d00*/  @P4 STG.E.U8 desc[UR32][R8.64], R17 ;  /* 0x0000001108004986 */ /* 0x0001e8000c101120 */
[----:B0-----:R-:W2:Y:S01]  /*101d10*/  LDL.LU.64 R8, [R1+0x4368] ;  /* 0x0043680001087983 */ /* 0x001ea20000300a00 */
[----:B------:R-:W-:-:S02]  /*101d20*/  LOP3.LUT P4, RZ, R16, 0x40000000, RZ, 0xc0, !PT ;  /* 0x4000000010ff7812 */ /* 0x000fc4000788c0ff */
[C---:B------:R-:W-:Y:S02]  /*101d30*/  LOP3.LUT P5, RZ, R7.reuse, 0x4, RZ, 0xc0, !PT ;  /* 0x0000000407ff7812 */ /* 0x040fe400078ac0ff */
[C---:B------:R-:W-:Y:S02]  /*101d40*/  LOP3.LUT P6, RZ, R7.reuse, 0x8, RZ, 0xc0, !PT ;  /* 0x0000000807ff7812 */ /* 0x040fe400078cc0ff */
[C---:B------:R-:W-:Y:S02]  /*101d50*/  LOP3.LUT P0, RZ, R7.reuse, 0x10, RZ, 0xc0, !PT ;  /* 0x0000001007ff7812 */ /* 0x040fe4000780c0ff */
[C---:B------:R-:W-:Y:S02]  /*101d60*/  LOP3.LUT P1, RZ, R7.reuse, 0x20, RZ, 0xc0, !PT ;  /* 0x0000002007ff7812 */ /* 0x040fe4000782c0ff */
[C---:B------:R-:W-:Y:S02]  /*101d70*/  LOP3.LUT P2, RZ, R7.reuse, 0x40, RZ, 0xc0, !PT ;  /* 0x0000004007ff7812 */ /* 0x040fe4000784c0ff */
[----:B------:R-:W-:-:S02]  /*101d80*/  LOP3.LUT P3, RZ, R7, 0x80, RZ, 0xc0, !PT ;  /* 0x0000008007ff7812 */ /* 0x000fc4000786c0ff */
[----:B--2---:R-:W-:-:S05]  /*101d90*/  PRMT R17, R8, 0x7772, RZ ;  /* 0x0000777208117816 */ /* 0x004fca00000000ff */
[----:B------:R0:W-:Y:S01]  /*101da0*/  @P4 STG.E.U8 desc[UR32][R14.64], R17 ;  /* 0x000000110e004986 */ /* 0x0001e2000c101120 */
[----:B------:R-:W-:Y:S02]  /*101db0*/  LOP3.LUT P4, RZ, R16, 0x20000000, RZ, 0xc0, !PT ;  /* 0x2000000010ff7812 */ /* 0x000fe4000788c0ff */
[----:B0-----:R-:W-:-:S11]  /*101dc0*/  PRMT R17, R8, 0x7773, RZ ;  /* 0x0000777308117816 */ /* 0x001fd600000000ff */
[----:B------:R0:W-:Y:S01]  /*101dd0*/  @P4 STG.E.U8 desc[UR32][R12.64], R17 ;  /* 0x000000110c004986 */ /* 0x0001e2000c101120 */
[----:B------:R-:W-:Y:S02]  /*101de0*/  LOP3.LUT P4, RZ, R16, 0x10000000, RZ, 0xc0, !PT ;  /* 0x1000000010ff7812 */ /* 0x000fe4000788c0ff */
[----:B0-----:R-:W-:-:S11]  /*101df0*/  PRMT R17, R9, 0x7772, RZ ;  /* 0x0000777209117816 */ /* 0x001fd600000000ff */
[----:B------:R0:W-:Y:S02]  /*101e00*/  @P4 STG.E.U8 desc[UR32][R10.64], R17 ;  /* 0x000000110a004986 */ /* 0x0001e4000c101120 */
[----:B0-----:R-:W-:-:S05]  /*101e10*/  PRMT R17, R9, 0x7773, RZ ;  /* 0x0000777309117816 */ /* 0x001fca00000000ff */
[----:B------:R0:W-:Y:S02]  /*101e20*/  @P5 STG.E.U8 desc[UR32][R18.64], R17 ;  /* 0x0000001112005986 */ /* 0x0001e4000c101120 */
[----:B0-----:R-:W-:-:S05]  /*101e30*/  PRMT R17, R27, 0x7772, RZ ;  /* 0x000077721b117816 */ /* 0x001fca00000000ff */
[----:B------:R0:W-:Y:S02]  /*101e40*/  @P6 STG.E.U8 desc[UR32][R20.64], R17 ;  /* 0x0000001114006986 */ /* 0x0001e4000c101120 */
[----:B0-----:R-:W-:-:S05]  /*101e50*/  PRMT R17, R27, 0x7773, RZ ;  /* 0x000077731b117816 */ /* 0x001fca00000000ff */
[----:B------:R3:W-:Y:S02]  /*101e60*/  @P0 STG.E.U8 desc[UR32][R22.64], R17 ;  /* 0x0000001116000986 */ /* 0x0007e4000c101120 */
[----:B---3--:R-:W-:-:S05]  /*101e70*/  PRMT R17, R2, 0x7772, RZ ;  /* 0x0000777202117816 */ /* 0x008fca00000000ff */
[----:B------:R0:W-:Y:S02]  /*101e80*/  @P1 STG.E.U8 desc[UR32][R28.64], R17 ;  /* 0x000000111c001986 */ /* 0x0001e4000c101120 */
[----:B0-----:R-:W-:-:S05]  /*101e90*/  PRMT R17, R2, 0x7773, RZ ;  /* 0x0000777302117816 */ /* 0x001fca00000000ff */
[----:B------:R0:W-:Y:S02]  /*101ea0*/  @P2 STG.E.U8 desc[UR32][R24.64], R17 ;  /* 0x0000001118002986 */ /* 0x0001e4000c101120 */
[----:B0-----:R-:W-:Y:S02]  /*101eb0*/  PRMT R17, R26, 0x7770, RZ ;  /* 0x000077701a117816 */ /* 0x001fe400000000ff */
[----:B------:R-:W2:Y:S04]  /*101ec0*/  LDL.LU.64 R24, [R1+0x8a8] ;  /* 0x0008a80001187983 */ /* 0x000ea80000300a00 */
[----:B------:R0:W-:Y:S04]  /*101ed0*/  @P3 STG.E.U8 desc[UR32][R4.64], R17 ;  /* 0x0000001104003986 */ /* 0x0001e8000c101120 */
[----:B0-----:R-:W3:Y:S04]  /*101ee0*/  LDL.LU.64 R4, [R1+0x8a0] ;  /* 0x0008a00001047983 */ /* 0x001ee80000300a00 */
[----:B------:R-:W4:Y:S04]  /*101ef0*/  LDL.LU.64 R8, [R1+0x898] ;  /* 0x0008980001087983 */ /* 0x000f280000300a00 */
[----:B------:R-:W4:Y:S04]  /*101f00*/  LDL.LU.64 R18, [R1+0x890] ;  /* 0x0008900001127983 */ /* 0x000f280000300a00 */
[----:B------:R-:W4:Y:S04]  /*101f10*/  LDL.LU.64 R22, [R1+0x888] ;  /* 0x0008880001167983 */ /* 0x000f280000300a00 */
[----:B------:R-:W3:Y:S01]  /*101f20*/  LDL.LU R27, [R1+0x34] ;  /* 0x00003400011b7983 */ /* 0x000ee20000300800 */
[----:B------:R-:W-:-:S02]  /*101f30*/  LOP3.LUT P0, RZ, R7, 0x100, RZ, 0xc0, !PT ;  /* 0x0000010007ff7812 */ /* 0x000fc4000780c0ff */
[----:B------:R-:W-:Y:S01]  /*101f40*/  LOP3.LUT P1, RZ, R7, 0x200, RZ, 0xc0, !PT ;  /* 0x0000020007ff7812 */ /* 0x000fe2000782c0ff */
[----:B------:R-:W4:Y:S01]  /*101f50*/  LDL.LU R21, [R1+0x38] ;  /* 0x0000380001157983 */ /* 0x000f220000300800 */
[----:B------:R-:W-:-:S03]  /*101f60*/  PRMT R17, R26, 0x7771, RZ ;  /* 0x000077711a117816 */ /* 0x000fc600000000ff */
[----:B------:R-:W4:Y:S04]  /*101f70*/  LDL.LU R28, [R1+0x3c] ;  /* 0x00003c00011c7983 */ /* 0x000f280000300800 */
[----:B------:R-:W4:Y:S04]  /*101f80*/  LDL.LU R29, [R1+0x20] ;  /* 0x00002000011d7983 */ /* 0x000f280000300800 */
[----:B--2---:R0:W-:Y:S04]  /*101f90*/  @P0 STG.E.U8 desc[UR32][R24.64], R17 ;  /* 0x0000001118000986 */ /* 0x0041e8000c101120 */
[----:B0-----:R-:W2:Y:S01]  /*101fa0*/  LDL.LU.64 R24, [R1+0x880] ;  /* 0x0008800001187983 */ /* 0x001ea20000300a00 */
[----:B---3--:R-:W-:-:S05]  /*101fb0*/  PRMT R17, R27, 0x7770, RZ ;  /* 0x000077701b117816 */ /* 0x008fca00000000ff */
[----:B------:R0:W-:Y:S04]  /*101fc0*/  @P1 STG.E.U8 desc[UR32][R4.64], R17 ;  /* 0x0000001104001986 */ /* 0x0001e8000c101120 */
[----:B0-----:R-:W3:Y:S01]  /*101fd0*/  LDL.LU.64 R4, [R1+0x878] ;  /* 0x0008780001047983 */ /* 0x001ee20000300a00 */
[----:B------:R-:W-:-:S03]  /*101fe0*/  PRMT R17, R27, 0x7771, RZ ;  /* 0x000077711b117816 */ /* 0x000fc600000000ff */
[----:B------:R-:W3:Y:S04]  /*101ff0*/  LDL.LU R20, [R1+0x28] ;  /* 0x0000280001147983 */ /* 0x000ee80000300800 */
[----:B------:R0:W-:Y:S04]  /*102000*/  STL.64 [R1+0x4348], R26 ;  /* 0x0043481a01007387 */ /* 0x0001e80000100a00 */
[----:B------:R-:W3:Y:S04]  /*102010*/  LDL R3, [R1+0x24] ;  /* 0x0000240001037983 */ /* 0x000ee80000100800 */
[----:B0-----:R-:W4:Y:S04]  /*102020*/  LDL.LU.64 R26, [R1+0x858] ;  /* 0x00085800011a7983 */ /* 0x001f280000300a00 */
[----:B----4-:R0:W-:Y:S04]  /*102030*/  STL.64 [R1+0x4350], R26 ;  /* 0x0043501a01007387 */ /* 0x0101e80000100a00 */
[----:B0-----:R-:W4:Y:S04]  /*102040*/  LDL.LU.64 R26, [R1+0x860] ;  /* 0x00086000011a7983 */ /* 0x001f280000300a00 */
[----:B----4-:R0:W-:Y:S04]  /*102050*/  STL.64 [R1+0x4358], R26 ;  /* 0x0043581a01007387 */ /* 0x0101e80000100a00 */
[----:B0-----:R-:W4:Y:S01]  /*102060*/  LDL.LU.64 R26, [R1+0x868] ;  /* 0x00086800011a7983 */ /* 0x001f220000300a00 */
[----:B------:R-:W-:-:S02]  /*102070*/  LOP3.LUT P4, RZ, R7, 0x100000, RZ, 0xc0, !PT ;  /* 0x0010000007ff7812 */ /* 0x000fc4000788c0ff */
        /* <DEDUP_REMOVED lines=15> */
[----:B------:R-:W-:Y:S01]  /*102170*/  LOP3.LUT R16, R16, 0xfdffffff, RZ, 0xc0, !PT ;  /* 0xfdffffff10107812 */ /* 0x000fe200078ec0ff */
[----:B----4-:R0:W-:Y:S04]  /*102180*/  STL.64 [R1+0x4360], R26 ;  /* 0x0043601a01007387 */ /* 0x0101e80000100a00 */
[----:B0-----:R-:W4:Y:S06]  /*102190*/  LDL.LU.64 R26, [R1+0x870] ;  /* 0x00087000011a7983 */ /* 0x001f2c0000300a00 */
[----:B------:R-:W-:-:S02]  /*1021a0*/  @P4 LOP3.LUT R16, R16, 0x2000000, RZ, 0xfc, !PT ;  /* 0x0200000010104812 */ /* 0x000fc400078efcff */
[C---:B------:R-:W-:Y:S01]  /*1021b0*/  LOP3.LUT P4, RZ, R7.reuse, 0x4000, RZ, 0xc0, !PT ;  /* 0x0000400007ff7812 */ /* 0x040fe2000788c0ff */
[----:B------:R-:W4:Y:S01]  /*1021c0*/  LDL.LU R2, [R1+0x2c] ;  /* 0x00002c0001027983 */ /* 0x000f220000300800 */
[----:B------:R-:W-:Y:S02]  /*1021d0*/  LOP3.LUT R16, R16, 0xfbffffff, RZ, 0xc0, !PT ;  /* 0xfbffffff10107812 */ /* 0x000fe400078ec0ff */
[C---:B------:R-:W-:Y:S01]  /*1021e0*/  LOP3.LUT P2, RZ, R7.reuse, 0x400, RZ, 0xc0, !PT ;  /* 0x0000040007ff7812 */ /* 0x040fe2000784c0ff */
[----:B------:R-:W4:Y:S01]  /*1021f0*/  LDL.LU.64 R14, [R1+0x850] ;  /* 0x00085000010e7983 */ /* 0x000f220000300a00 */
[----:B------:R-:W-:-:S03]  /*102200*/  LOP3.LUT P3, RZ, R7, 0x800, RZ, 0xc0, !PT ;  /* 0x0000080007ff7812 */ /* 0x000fc6000786c0ff */
[----:B------:R-:W4:Y:S04]  /*102210*/  LDL.LU.64 R12, [R1+0x848] ;  /* 0x00084800010c7983 */ /* 0x000f280000300a00 */
[----:B------:R-:W-:Y:S01]  /*102220*/  @P4 LOP3.LUT R16, R16, 0x4000000, RZ, 0xfc, !PT ;  /* 0x0400000010104812 */ /* 0x000fe200078efcff */
[----:B------:R-:W4:Y:S01]  /*102230*/  LDL.LU.64 R10, [R1+0x840] ;  /* 0x00084000010a7983 */ /* 0x000f220000300a00 */
[----:B------:R-:W-:Y:S02]  /*102240*/  LOP3.LUT P4, RZ, R7, 0x2000, RZ, 0xc0, !PT ;  /* 0x0000200007ff7812 */ /* 0x000fe4000788c0ff */
[----:B------:R-:W-:Y:S01]  /*102250*/  LOP3.LUT R16, R16, 0xf7ffffff, RZ, 0xc0, !PT ;  /* 0xf7ffffff10107812 */ /* 0x000fe200078ec0ff */
[----:B------:R0:W-:Y:S10]  /*102260*/  @P2 STG.E.U8 desc[UR32][R8.64], R17 ;  /* 0x0000001108002986 */ /* 0x0001f4000c101120 */
[----:B------:R-:W-:-:S02]  /*102270*/  @P4 LOP3.LUT R16, R16, 0x8000000, RZ, 0xfc, !PT ;  /* 0x0800000010104812 */ /* 0x000fc400078efcff */
[----:B------:R-:W-:Y:S01]  /*102280*/  LOP3.LUT P4, RZ, R7, 0x1000, RZ, 0xc0, !PT ;  /* 0x0000100007ff7812 */ /* 0x000fe2000788c0ff */
[----:B0-----:R-:W4:Y:S01]  /*102290*/  LDL.LU.64 R8, [R1+0x838] ;  /* 0x0008380001087983 */ /* 0x001f220000300a00 */
[----:B------:R-:W-:-:S05]  /*1022a0*/  PRMT R17, R21, 0x7770, RZ ;  /* 0x0000777015117816 */ /* 0x000fca00000000ff */
[----:B------:R0:W-:Y:S02]  /*1022b0*/  @P3 STG.E.U8 desc[UR32][R18.64], R17 ;  /* 0x0000001112003986 */ /* 0x0001e4000c101120 */
[----:B0-----:R-:W-:Y:S02]  /*1022c0*/  PRMT R17, R21, 0x7771, RZ ;  /* 0x0000777115117816 */ /* 0x001fe400000000ff */
[----:B------:R-:W4:Y:S04]  /*1022d0*/  LDL.LU.64 R18, [R1+0x830] ;  /* 0x0008300001127983 */ /* 0x000f280000300a00 */
[----:B------:R0:W-:Y:S01]  /*1022e0*/  @P4 STG.E.U8 desc[UR32][R22.64], R17 ;  /* 0x0000001116004986 */ /* 0x0001e2000c101120 */
[----:B------:R-:W-:Y:S02]  /*1022f0*/  LOP3.LUT P4, RZ, R16, 0x8000000, RZ, 0xc0, !PT ;  /* 0x0800000010ff7812 */ /* 0x000fe4000788c0ff */
[----:B0-----:R-:W-:Y:S01]  /*102300*/  PRMT R17, R28, 0x7770, RZ ;  /* 0x000077701c117816 */ /* 0x001fe200000000ff */
[----:B------:R-:W4:Y:S10]  /*102310*/  LDL.LU.64 R22, [R1+0x828] ;  /* 0x0008280001167983 */ /* 0x000f340000300a00 */
[----:B--2---:R0:W-:Y:S01]  /*102320*/  @P4 STG.E.U8 desc[UR32][R24.64], R17 ;  /* 0x0000001118004986 */ /* 0x0041e2000c101120 */
[----:B------:R-:W-:-:S02]  /*102330*/  LOP3.LUT P4, RZ, R16, 0x4000000, RZ, 0xc0, !PT ;  /* 0x0400000010ff7812 */ /* 0x000fc4000788c0ff */
[----:B0-----:R-:W-:Y:S01]  /*102340*/  PRMT R17, R28, 0x7771, RZ ;  /* 0x000077711c117816 */ /* 0x001fe200000000ff */
[----:B------:R-:W2:Y:S10]  /*102350*/  LDL.LU.64 R24, [R1+0x820] ;  /* 0x0008200001187983 */ /* 0x000eb40000300a00 */
[----:B---3--:R0:W-:Y:S01]  /*102360*/  @P4 STG.E.U8 desc[UR32][R4.64], R17 ;  /* 0x0000001104004986 */ /* 0x0081e2000c101120 */
[----:B------:R-:W-:-:S02]  /*102370*/  LOP3.LUT P4, RZ, R16, 0x2000000, RZ, 0xc0, !PT ;  /* 0x0200000010ff7812 */ /* 0x000fc4000788c0ff */
[----:B0-----:R-:W-:Y:S01]  /*102380*/  PRMT R17, R29, 0x7770, RZ ;  /* 0x000077701d117816 */ /* 0x001fe200000000ff */
[----:B------:R-:W3:Y:S10]  /*102390*/  LDL.LU.64 R4, [R1+0x818] ;  /* 0x0008180001047983 */ /* 0x000ef40000300a00 */
[----:B----4-:R0:W-:Y:S04]  /*1023a0*/  @P4 STG.E.U8 desc[UR32][R26.64], R17 ;  /* 0x000000111a004986 */ /* 0x0101e8000c101120 */
[----:B0-----:R-:W4:Y:S01]  /*1023b0*/  LDL.LU.64 R26, [R1+0x4360] ;  /* 0x00436000011a7983 */ /* 0x001f220000300a00 */
[----:B------:R-:W-:-:S02]  /*1023c0*/  LOP3.LUT P4, RZ, R16, 0x1000000, RZ, 0xc0, !PT ;  /* 0x0100000010ff7812 */ /* 0x000fc4000788c0ff */
[----:B------:R-:W-:-:S11]  /*1023d0*/  PRMT R17, R29, 0x7771, RZ ;  /* 0x000077711d117816 */ /* 0x000fd600000000ff */
[----:B----4-:R0:W-:Y:S04]  /*1023e0*/  @P4 STG.E.U8 desc[UR32][R26.64], R17 ;  /* 0x000000111a004986 */ /* 0x0101e8000c101120 */
[----:B0-----:R-:W4:Y:S01]  /*1023f0*/  LDL.LU.64 R26, [R1+0x4358] ;  /* 0x00435800011a7983 */ /* 0x001f220000300a00 */
[----:B------:R-:W-:Y:S02]  /*102400*/  LOP3.LUT P4, RZ, R16, 0x800000, RZ, 0xc0, !PT ;  /* 0x0080000010ff7812 */ /* 0x000fe4000788c0ff */
[----:B------:R-:W-:-:S11]  /*102410*/  PRMT R17, R3, 0x7770, RZ ;  /* 0x0000777003117816 */ /* 0x000fd600000000ff */
[----:B----4-:R0:W-:Y:S04]  /*102420*/  @P4 STG.E.U8 desc[UR32][R26.64], R17 ;  /* 0x000000111a004986 */ /* 0x0101e8000c101120 */
[----:B0-----:R-:W4:Y:S01]  /*102430*/  LDL.LU.64 R26, [R1+0x4350] ;  /* 0x00435000011a7983 */ /* 0x001f220000300a00 */
[----:B------:R-:W-:Y:S02]  /*102440*/  LOP3.LUT P4, RZ, R16, 0x400000, RZ, 0xc0, !PT ;  /* 0x0040000010ff7812 */ /* 0x000fe4000788c0ff */
[----:B------:R-:W-:Y:S02]  /*102450*/  PRMT R17, R3, 0x7771, RZ ;  /* 0x0000777103117816 */ /* 0x000fe400000000ff */
[C---:B------:R-:W-:Y:S02]  /*102460*/  LOP3.LUT P5, RZ, R7.reuse, 0x200000, RZ, 0xc0, !PT ;  /* 0x0020000007ff7812 */ /* 0x040fe400078ac0ff */
[----:B------:R-:W-:-:S07]  /*102470*/  LOP3.LUT P6, RZ, R7, 0x400000, RZ, 0xc0, !PT ;  /* 0x0040000007ff7812 */ /* 0x000fce00078cc0ff */
[----:B----4-:R0:W-:Y:S04]  /*102480*/  @P4 STG.E.U8 desc[UR32][R26.64], R17 ;  /* 0x000000111a004986 */ /* 0x0101e8000c101120 */
[----:B0-----:R-:W4:Y:S01]  /*102490*/  LDL.LU.64 R26, [R1+0x4348] ;  /* 0x00434800011a7983 */ /* 0x001f220000300a00 */
[----:B------:R-:W-:Y:S02]  /*1024a0*/  LOP3.LUT P4, RZ, R16, 0x200000, RZ, 0xc0, !PT ;  /* 0x0020000010ff7812 */ /* 0x000fe4000788c0ff */
[----:B------:R-:W-:-:S11]  /*1024b0*/  PRMT R17, R20, 0x7770, RZ ;  /* 0x0000777014117816 */ /* 0x000fd600000000ff */
[----:B------:R0:W-:Y:S01]  /*1024c0*/  @P4 STG.E.U8 desc[UR32][R14.64], R17 ;  /* 0x000000110e004986 */ /* 0x0001e2000c101120 */
[----:B------:R-:W-:Y:S02]  /*1024d0*/  LOP3.LUT P4, RZ, R16, 0x100000, RZ, 0xc0, !PT ;  /* 0x0010000010ff7812 */ /* 0x000fe4000788c0ff */
[----:B0-----:R-:W-:-:S11]  /*1024e0*/  PRMT R17, R20, 0x7771, RZ ;  /* 0x0000777114117816 */ /* 0x001fd600000000ff */
[----:B------:R0:W-:Y:S01]  /*1024f0*/  @P4 STG.E.U8 desc[UR32][R12.64], R17 ;  /* 0x000000110c004986 */ /* 0x0001e2000c101120 */
[----:B------:R-:W-:Y:S02]  /*102500*/  LOP3.LUT P0, RZ, R7, 0x800000, RZ, 0xc0, !PT ;  /* 0x0080000007ff7812 */ /* 0x000fe4000780c0ff */
[----:B0-----:R-:W-:-:S05]  /*102510*/  PRMT R17, R2, 0x7770, RZ ;  /* 0x0000777002117816 */ /* 0x001fca00000000ff */
[----:B------:R0:W-:Y:S01]  /*102520*/  @P5 STG.E.U8 desc[UR32][R10.64], R17 ;  /* 0x000000110a005986 */ /* 0x0001e2000c101120 */
[----:B------:R-:W-:Y:S02]  /*102530*/  LOP3.LUT P1, RZ, R7, 0x1000000, RZ, 0xc0, !PT ;  /* 0x0100000007ff7812 */ /* 0x000fe4000782c0ff */
[----:B0-----:R-:W-:-:S05]  /*102540*/  PRMT R17, R2, 0x7771, RZ ;  /* 0x0000777102117816 */ /* 0x001fca00000000ff */
[----:B------:R4:W-:Y:S01]  /*102550*/  @P6 STG.E.U8 desc[UR32][R8.64], R17 ;  /* 0x0000001108006986 */ /* 0x0009e2000c101120 */
[----:B------:R-:W-:Y:S02]  /*102560*/  LOP3.LUT P2, RZ, R7, 0x2000000, RZ, 0xc0, !PT ;  /* 0x0200000007ff7812 */ /* 0x000fe4000784c0ff */
[----:B------:R-:W-:Y:S02]  /*102570*/  LOP3.LUT P4, RZ, R6, 0x80, RZ, 0xc0, !PT ;  /* 0x0000008006ff7812 */ /* 0x000fe4000788c0ff */
[----:B------:R-:W-:-:S11]  /*102580*/  LOP3.LUT R16, R16, 0xffffefff, RZ, 0xc0, !PT ;  /* 0xffffefff10107812 */ /* 0x000fd600078ec0ff */
[----:B------:R-:W-:Y:S02]  /*102590*/  @P4 LOP3.LUT R16, R16, 0x1000, RZ, 0xfc, !PT ;  /* 0x0000100010104812 */ /* 0x000fe400078efcff */
[----:B------:R-:W-:Y:S02]  /*1025a0*/  LOP3.LUT P4, RZ, R6, 0x40, RZ, 0xc0, !PT ;  /* 0x0000004006ff7812 */ /* 0x000fe4000788c0ff */
[----:B----4-:R-:W-:-:S05]  /*1025b0*/  PRMT R17, R26, 0x7772, RZ ;  /* 0x000077721a117816 */ /* 0x010fca00000000ff */
[----:B------:R0:W-:Y:S02]  /*1025c0*/  @P0 STG.E.U8 desc[UR32][R18.64], R17 ;  /* 0x0000001112000986 */ /* 0x0001e4000c101120 */
[----:B0-----:R-:W-:-:S05]  /*1025d0*/  PRMT R17, R26, 0x7773, RZ ;  /* 0x000077731a117816 */ /* 0x001fca00000000ff */
[----:B------:R0:W-:Y:S02]  /*1025e0*/  @P1 STG.E.U8 desc[UR32][R22.64], R17 ;  /* 0x0000001116001986 */ /* 0x0001e4000c101120 */
[----:B0-----:R-:W-:-:S05]  /*1025f0*/  PRMT R17, R27, 0x7772, RZ ;  /* 0x000077721b117816 */ /* 0x001fca00000000ff */
[----:B--2---:R0:W-:Y:S04]  /*102600*/  @P2 STG.E.U8 desc[UR32][R24.64], R17 ;  /* 0x0000001118002986 */ /* 0x0041e8000c101120 */
[----:B0-----:R-:W2:Y:S01]  /*102610*/  LDL.LU.64 R24, [R1+0x810] ;  /* 0x0008100001187983 */ /* 0x001ea20000300a00 */
[----:B------:R-:W-:-:S03]  /*102620*/  PRMT R17, R27, 0x7773, RZ ;  /* 0x000077731b117816 */ /* 0x000fc600000000ff */
[----:B------:R-:W4:Y:S01]  /*102630*/  LDL.LU.64 R26, [R1+0x808] ;  /* 0x00080800011a7983 */ /* 0x000f220000300a00 */
[----:B------:R-:W-:Y:S02]  /*102640*/  LOP3.LUT R16, R16, 0xffffdfff, RZ, 0xc0, !PT ;  /* 0xffffdfff10107812 */ /* 0x000fe400078ec0ff */
[----:B------:R-:W-:Y:S01]  /*102650*/  LOP3.LUT P3, RZ, R7, 0x4000000, RZ, 0xc0, !PT ;  /* 0x0400000007ff7812 */ /* 0x000fe2000786c0ff */
[----:B------:R-:W4:Y:S01]  /*102660*/  LDL.LU.64 R18, [R1+0x800] ;  /* 0x0008000001127983 */ /* 0x000f220000300a00 */
        /* <DEDUP_REMOVED lines=14> */
[----:B------:R-:W-:Y:S02]  /*102750*/  LOP3.LUT R16, R16, 0xfffbffff, RZ, 0xc0, !PT ;  /* 0xfffbffff10107812 */ /* 0x000fe400078ec0ff */
[----:B------:R-:W-:-:S09]  /*102760*/  LOP3.LUT P0, RZ, R7, 0x8000000, RZ, 0xc0, !PT ;  /* 0x0800000007ff7812 */ /* 0x000fd2000780c0ff */
[----:B------:R-:W-:Y:S02]  /*102770*/  @P4 LOP3.LUT R16, R16, 0x40000, RZ, 0xfc, !PT ;  /* 0x0004000010104812 */ /* 0x000fe400078efcff */
[----:B------:R-:W-:Y:S02]  /*102780*/  LOP3.LUT P4, RZ, R6, 0x1, RZ, 0xc0, !PT ;  /* 0x0000000106ff7812 */ /* 0x000fe4000788c0ff */
[----:B------:R-:W-:Y:S01]  /*102790*/  LOP3.LUT R16, R16, 0xfff7ffff, RZ, 0xc0, !PT ;  /* 0xfff7ffff10107812 */ /* 0x000fe200078ec0ff */
[----:B---3--:R0:W-:Y:S01]  /*1027a0*/  @P3 STG.E.U8 desc[UR32][R4.64], R17 ;  /* 0x0000001104003986 */ /* 0x0081e2000c101120 */
[C---:B------:R-:W-:Y:S02]  /*1027b0*/  LOP3.LUT P1, RZ, R7.reuse, 0x10000000, RZ, 0xc0, !PT ;  /* 0x1000000007ff7812 */ /* 0x040fe4000782c0ff */
[C---:B------:R-:W-:Y:S02]  /*1027c0*/  LOP3.LUT P2, RZ, R7.reuse, 0x20000000, RZ, 0xc0, !PT ;  /* 0x2000000007ff7812 */ /* 0x040fe4000784c0ff */
[----:B------:R-:W-:-:S05]  /*1027d0*/  LOP3.LUT P3, RZ, R7, 0x40000000, RZ, 0xc0, !PT ;  /* 0x4000000007ff7812 */ /* 0x000fca000786c0ff */
[----:B------:R-:W-:Y:S02]  /*1027e0*/  @P4 LOP3.LUT R16, R16, 0x80000, RZ, 0xfc, !PT ;  /* 0x0008000010104812 */ /* 0x000fe400078efcff */
[----:B------:R-:W-:Y:S01]  /*1027f0*/  LOP3.LUT P4, RZ, R7, 0x80000000, RZ, 0xc0, !PT ;  /* 0x8000000007ff7812 */ /* 0x000fe2000788c0ff */
[----:B0-----:R-:W3:Y:S01]  /*102800*/  LDL.LU.64 R4, [R1+0x7f8] ;  /* 0x0007f80001047983 */ /* 0x001ee20000300a00 */
[----:B------:R-:W-:-:S03]  /*102810*/  PRMT R7, R21, 0x7772, RZ ;  /* 0x0000777215077816 */ /* 0x000fc600000000ff */
[----:B------:R-:W3:Y:S04]  /*102820*/  LDL.LU.64 R22, [R1+0x7f0] ;  /* 0x0007f00001167983 */ /* 0x000ee80000300a00 */
[----:B--2---:R0:W-:Y:S02]  /*102830*/  @P0 STG.E.U8 desc[UR32][R24.64], R7 ;  /* 0x0000000718000986 */ /* 0x0041e4000c101120 */
[----:B0-----:R-:W-:Y:S02]  /*102840*/  PRMT R7, R21, 0x7773, RZ ;  /* 0x0000777315077816 */ /* 0x001fe400000000ff */
[----:B------:R-:W2:Y:S04]  /*102850*/  LDL.LU.64 R24, [R1+0x7e8] ;  /* 0x0007e80001187983 */ /* 0x000ea80000300a00 */
[----:B----4-:R0:W-:Y:S04]  /*102860*/  @P1 STG.E.U8 desc[UR32][R26.64], R7 ;  /* 0x000000071a001986 */ /* 0x0101e8000c101120 */
[----:B0-----:R-:W4:Y:S04]  /*102870*/  LDL.LU.64 R26, [R1+0x7e0] ;  /* 0x0007e000011a7983 */ /* 0x001f280000300a00 */
[----:B------:R-:W4:Y:S04]  /*102880*/  LDL.LU R17, [R1+0x24] ;  /* 0x0000240001117983 */ /* 0x000f280000300800 */
[----:B------:R-:W3:Y:S04]  /*102890*/  LDL.LU R3, [R1+0x10] ;  /* 0x0000100001037983 */ /* 0x000ee80000300800 */
[----:B---3--:R0:W-:Y:S04]  /*1028a0*/  STL.64 [R1+0x4330], R2 ;  /* 0x0043300201007387 */ /* 0x0081e80000100a00 */
[----:B0-----:R-:W3:Y:S04]  /*1028b0*/  LDL.LU.64 R2, [R1+0x7c8] ;  /* 0x0007c80001027983 */ /* 0x001ee80000300a00 */
[----:B---3--:R0:W-:Y:S04]  /*1028c0*/  STL.64 [R1+0x4338], R2 ;  /* 0x0043380201007387 */ /* 0x0081e80000100a00 */
[----:B0-----:R-:W3:Y:S01]  /*1028d0*/  LDL.LU.64 R2, [R1+0x7d0] ;  /* 0x0007d00001027983 */ /* 0x001ee20000300a00 */
[----:B------:R-:W-:-:S05]  /*1028e0*/  PRMT R7, R28, 0x7772, RZ ;  /* 0x000077721c077816 */ /* 0x000fca00000000ff */
[----:B------:R0:W-:Y:S02]  /*1028f0*/  @P2 STG.E.U8 desc[UR32][R18.64], R7 ;  /* 0x0000000712002986 */ /* 0x0001e4000c101120 */
[----:B0-----:R-:W-:-:S05]  /*102900*/  PRMT R7, R28, 0x7773, RZ ;  /* 0x000077731c077816 */ /* 0x001fca00000000ff */
[----:B------:R0:W-:Y:S02]  /*102910*/  @P3 STG.E.U8 desc[UR32][R4.64], R7 ;  /* 0x0000000704003986 */ /* 0x0001e4000c101120 */
[----:B0-----:R-:W-:-:S05]  /*102920*/  PRMT R7, R29, 0x7772, RZ ;  /* 0x000077721d077816 */ /* 0x001fca00000000ff */
[----:B------:R-:W-:Y:S04]  /*102930*/  @P4 STG.E.U8 desc[UR32][R22.64], R7 ;  /* 0x0000000716004986 */ /* 0x000fe8000c101120 */
[----:B---3--:R0:W-:Y:S04]  /*102940*/  STL.64 [R1+0x4340], R2 ;  /* 0x0043400201007387 */ /* 0x0081e80000100a00 */
[----:B0-----:R-:W3:Y:S01]  /*102950*/  LDL.LU.64 R2, [R1+0x7d8] ;  /* 0x0007d80001027983 */ /* 0x001ee20000300a00 */
[C---:B------:R-:W-:Y:S02]  /*102960*/  LOP3.LUT P4, RZ, R16.reuse, 0x80000, RZ, 0xc0, !PT ;  /* 0x0008000010ff7812 */ /* 0x040fe4000788c0ff */
[----:B------:R-:W-:Y:S01]  /*102970*/  PRMT R7, R29, 0x7773, RZ ;  /* 0x000077731d077816 */ /* 0x000fe200000000ff */
[----:B------:R-:W3:Y:S04]  /*102980*/  LDL.LU.64 R4, [R1+0x7c0] ;  /* 0x0007c00001047983 */ /* 0x000ee80000300a00 */
[----:B------:R-:W3:Y:S04]  /*102990*/  LDL.LU R10, [R1+0x14] ;  /* 0x00001400010a7983 */ /* 0x000ee80000300800 */
[----:B------:R-:W3:Y:S04]  /*1029a0*/  LDL.LU.64 R14, [R1+0x7b8] ;  /* 0x0007b800010e7983 */ /* 0x000ee80000300a00 */
[----:B--2---:R4:W-:Y:S01]  /*1029b0*/  @P4 STG.E.U8 desc[UR32][R24.64], R7 ;  /* 0x0000000718004986 */ /* 0x0049e2000c101120 */
[----:B------:R-:W-:-:S03]  /*1029c0*/  LOP3.LUT P4, RZ, R16, 0x40000, RZ, 0xc0, !PT ;  /* 0x0004000010ff7812 */ /* 0x000fc6000788c0ff */
[----:B------:R-:W2:Y:S04]  /*1029d0*/  LDL.LU.64 R12, [R1+0x7b0] ;  /* 0x0007b000010c7983 */ /* 0x000ea80000300a00 */
[----:B------:R-:W2:Y:S01]  /*1029e0*/  LDL.LU.64 R8, [R1+0x7a8] ;  /* 0x0007a80001087983 */ /* 0x000ea20000300a00 */
[----:B----4-:R-:W-:-:S03]  /*1029f0*/  PRMT R7, R17, 0x7772, RZ ;  /* 0x0000777211077816 */ /* 0x010fc600000000ff */
[----:B------:R-:W4:Y:S04]  /*102a00*/  LDL.LU R11, [R1+0x18] ;  /* 0x00001800010b7983 */ /* 0x000f280000300800 */
[----:B------:R0:W-:Y:S01]  /*102a10*/  @P4 STG.E.U8 desc[UR32][R26.64], R7 ;  /* 0x000000071a004986 */ /* 0x0001e2000c101120 */
[----:B------:R-:W-:-:S03]  /*102a20*/  LOP3.LUT P4, RZ, R16, 0x20000, RZ, 0xc0, !PT ;  /* 0x0002000010ff7812 */ /* 0x000fc6000788c0ff */
[----:B------:R-:W4:Y:S04]  /*102a30*/  LDL.LU.64 R18, [R1+0x7a0] ;  /* 0x0007a00001127983 */ /* 0x000f280000300a00 */
[----:B------:R-:W4:Y:S01]  /*102a40*/  LDL.LU.64 R22, [R1+0x798] ;  /* 0x0007980001167983 */ /* 0x000f220000300a00 */
[----:B0-----:R-:W-:-:S03]  /*102a50*/  PRMT R7, R17, 0x7773, RZ ;  /* 0x0000777311077816 */ /* 0x001fc600000000ff */
[----:B------:R-:W4:Y:S04]  /*102a60*/  LDL.LU.64 R28, [R1+0x790] ;  /* 0x00079000011c7983 */ /* 0x000f280000300a00 */
[----:B------:R-:W4:Y:S04]  /*102a70*/  LDL.LU R21, [R1+0x1c] ;  /* 0x00001c0001157983 */ /* 0x000f280000300800 */
[----:B------:R-:W4:Y:S04]  /*102a80*/  LDL.LU.64 R24, [R1+0x788] ;  /* 0x0007880001187983 */ /* 0x000f280000300a00 */
[----:B------:R-:W4:Y:S04]  /*102a90*/  LDL.LU.64 R26, [R1+0x780] ;  /* 0x00078000011a7983 */ /* 0x000f280000300a00 */
[----:B---3--:R0:W-:Y:S04]  /*102aa0*/  @P4 STG.E.U8 desc[UR32][R2.64], R7 ;  /* 0x0000000702004986 */ /* 0x0081e8000c101120 */
[----:B0-----:R-:W3:Y:S01]  /*102ab0*/  LDL.LU.64 R2, [R1+0x4340] ;  /* 0x0043400001027983 */ /* 0x001ee20000300a00 */
[----:B------:R-:W-:-:S02]  /*102ac0*/  LOP3.LUT P4, RZ, R16, 0x10000, RZ, 0xc0, !PT ;  /* 0x0001000010ff7812 */ /* 0x000fc4000788c0ff */
[----:B------:R-:W-:-:S11]  /*102ad0*/  PRMT R7, R20, 0x7772, RZ ;  /* 0x0000777214077816 */ /* 0x000fd600000000ff */
[----:B---3--:R0:W-:Y:S04]  /*102ae0*/  @P4 STG.E.U8 desc[UR32][R2.64], R7 ;  /* 0x0000000702004986 */ /* 0x0081e8000c101120 */
[----:B0-----:R-:W3:Y:S01]  /*102af0*/  LDL.LU.64 R2, [R1+0x4338] ;  /* 0x0043380001027983 */ /* 0x001ee20000300a00 */
[----:B------:R-:W-:Y:S02]  /*102b00*/  LOP3.LUT P4, RZ, R16, 0x8000, RZ, 0xc0, !PT ;  /* 0x0000800010ff7812 */ /* 0x000fe4000788c0ff */
[----:B------:R-:W-:-:S11]  /*102b10*/  PRMT R7, R20, 0x7773, RZ ;  /* 0x0000777314077816 */ /* 0x000fd600000000ff */
[----:B---3--:R0:W-:Y:S04]  /*102b20*/  @P4 STG.E.U8 desc[UR32][R2.64], R7 ;  /* 0x0000000702004986 */ /* 0x0081e8000c101120 */
[----:B0-----:R-:W3:Y:S01]  /*102b30*/  LDL.LU.64 R2, [R1+0x4330] ;  /* 0x0043300001027983 */ /* 0x001ee20000300a00 */
[----:B------:R-:W-:Y:S02]  /*102b40*/  LOP3.LUT P4, RZ, R16, 0x4000, RZ, 0xc0, !PT ;  /* 0x0000400010ff7812 */ /* 0x000fe4000788c0ff */
[C---:B------:R-:W-:Y:S02]  /*102b50*/  LOP3.LUT P5, RZ, R6.reuse, 0x100, RZ, 0xc0, !PT ;  /* 0x0000010006ff7812 */ /* 0x040fe400078ac0ff */
[C---:B------:R-:W-:Y:S02]  /*102b60*/  LOP3.LUT P6, RZ, R6.reuse, 0x200, RZ, 0xc0, !PT ;  /* 0x0000020006ff7812 */ /* 0x040fe400078cc0ff */
[----:B------:R-:W-:-:S02]  /*102b70*/  LOP3.LUT P0, RZ, R6, 0x400, RZ, 0xc0, !PT ;  /* 0x0000040006ff7812 */ /* 0x000fc4000780c0ff */
[C---:B------:R-:W-:Y:S02]  /*102b80*/  LOP3.LUT P1, RZ, R6.reuse, 0x800, RZ, 0xc0, !PT ;  /* 0x0000080006ff7812 */ /* 0x040fe4000782c0ff */
[C---:B------:R-:W-:Y:S02]  /*102b90*/  LOP3.LUT P2, RZ, R6.reuse, 0x1000, RZ, 0xc0, !PT ;  /* 0x0000100006ff7812 */ /* 0x040fe4000784c0ff */
[----:B------:R-:W-:Y:S02]  /*102ba0*/  LOP3.LUT P3, RZ, R6, 0x2000, RZ, 0xc0, !PT ;  /* 0x0000200006ff7812 */ /* 0x000fe4000786c0ff */
[----:B---3--:R-:W-:-:S05]  /*102bb0*/  PRMT R7, R2, 0x7772, RZ ;  /* 0x0000777202077816 */ /* 0x008fca00000000ff */
[----:B------:R0:W-:Y:S01]  /*102bc0*/  @P4 STG.E.U8 desc[UR32][R4.64], R7 ;  /* 0x0000000704004986 */ /* 0x0001e2000c101120 */
[----:B------:R-:W-:Y:S02]  /*102bd0*/  LOP3.LUT P4, RZ, R16, 0x2000, RZ, 0xc0, !PT ;  /* 0x0000200010ff7812 */ /* 0x000fe4000788c0ff */
[----:B0-----:R-:W-:Y:S01]  /*102be0*/  PRMT R7, R2, 0x7773, RZ ;  /* 0x0000777302077816 */ /* 0x001fe200000000ff */
[----:B------:R-:W3:Y:S10]  /*102bf0*/  LDL.LU.64 R4, [R1+0x4328] ;  /* 0x0043280001047983 */ /* 0x000ef40000300a00 */
[----:B------:R0:W-:Y:S01]  /*102c00*/  @P4 STG.E.U8 desc[UR32][R14.64], R7 ;  /* 0x000000070e004986 */ /* 0x0001e2000c101120 */
[----:B------:R-:W-:-:S02]  /*102c10*/  LOP3.LUT P4, RZ, R16, 0x1000, RZ, 0xc0, !PT ;  /* 0x0000100010ff7812 */ /* 0x000fc4000788c0ff */
[----:B0-----:R-:W-:-:S11]  /*102c20*/  PRMT R7, R3, 0x7770, RZ ;  /* 0x0000777003077816 */ /* 0x001fd600000000ff */
[----:B--2---:R0:W-:Y:S02]  /*102c30*/  @P4 STG.E.U8 desc[UR32][R12.64], R7 ;  /* 0x000000070c004986 */ /* 0x0041e4000c101120 */
[----:B0-----:R-:W-:-:S05]  /*102c40*/  PRMT R7, R3, 0x7771, RZ ;  /* 0x0000777103077816 */ /* 0x001fca00000000ff */
[----:B------:R0:W-:Y:S02]  /*102c50*/  @P5 STG.E.U8 desc[UR32][R8.64], R7 ;  /* 0x0000000708005986 */ /* 0x0001e4000c101120 */
[----:B0-----:R-:W-:-:S05]  /*102c60*/  PRMT R7, R10, 0x7770, RZ ;  /* 0x000077700a077816 */ /* 0x001fca00000000ff */
[----:B----4-:R0:W-:Y:S02]  /*102c70*/  @P6 STG.E.U8 desc[UR32][R18.64], R7 ;  /* 0x0000000712006986 */ /* 0x0101e4000c101120 */
[----:B0-----:R-:W-:-:S05]  /*102c80*/  PRMT R7, R10, 0x7771, RZ ;  /* 0x000077710a077816 */ /* 0x001fca00000000ff */
[----:B------:R0:W-:Y:S02]  /*102c90*/  @P0 STG.E.U8 desc[UR32][R22.64], R7 ;  /* 0x0000000716000986 */ /* 0x0001e4000c101120 */
[----:B0-----:R-:W-:-:S05]  /*102ca0*/  PRMT R7, R11, 0x7770, RZ ;  /* 0x000077700b077816 */ /* 0x001fca00000000ff */
[----:B------:R0:W-:Y:S02]  /*102cb0*/  @P1 STG.E.U8 desc[UR32][R28.64], R7 ;  /* 0x000000071c001986 */ /* 0x0001e4000c101120 */
[----:B0-----:R-:W-:-:S05]  /*102cc0*/  PRMT R7, R11, 0x7771, RZ ;  /* 0x000077710b077816 */ /* 0x001fca00000000ff */
[----:B------:R0:W-:Y:S04]  /*102cd0*/  @P2 STG.E.U8 desc[UR32][R24.64], R7 ;  /* 0x0000000718002986 */ /* 0x0001e8000c101120 */
[----:B------:R-:W-:Y:S04]  /*102ce0*/  STL.64 [R1+0x4300], R10 ;  /* 0x0043000a01007387 */ /* 0x000fe80000100a00 */
[----:B------:R-:W2:Y:S01]  /*102cf0*/  LDL.LU.64 R28, [R1+0x778] ;  /* 0x00077800011c7983 */ /* 0x000ea20000300a00 */
[----:B0-----:R-:W-:-:S05]  /*102d00*/  PRMT R7, R21, 0x7770, RZ ;  /* 0x0000777015077816 */ /* 0x001fca00000000ff */
[----:B------:R0:W-:Y:S04]  /*102d10*/  @P3 STG.E.U8 desc[UR32][R26.64], R7 ;  /* 0x000000071a003986 */ /* 0x0001e8000c101120 */
[----:B0-----:R-:W4:Y:S04]  /*102d20*/  LDL.LU.64 R26, [R1+0x770] ;  /* 0x00077000011a7983 */ /* 0x001f280000300a00 */
[----:B------:R-:W3:Y:S04]  /*102d30*/  LDL.LU.64 R18, [R1+0x760] ;  /* 0x0007600001127983 */ /* 0x000ee80000300a00 */
[----:B------:R-:W3:Y:S04]  /*102d40*/  LDL.LU.64 R22, [R1+0x758] ;  /* 0x0007580001167983 */ /* 0x000ee80000300a00 */
[----:B------:R-:W4:Y:S01]  /*102d50*/  LDL.LU R25, [R1+0xa0] ;  /* 0x0000a00001197983 */ /* 0x000f220000300800 */
[----:B------:R-:W-:-:S02]  /*102d60*/  LOP3.LUT P0, RZ, R6, 0x4000, RZ, 0xc0, !PT ;  /* 0x0000400006ff7812 */ /* 0x000fc4000780c0ff */
[C---:B------:R-:W-:Y:S01]  /*102d70*/  LOP3.LUT P1, RZ, R6.reuse, 0x8000, RZ, 0xc0, !PT ;  /* 0x0000800006ff7812 */ /* 0x040fe2000782c0ff */
[----:B------:R-:W3:Y:S01]  /*102d80*/  LDL.LU R2, [R1+0xa4] ;  /* 0x0000a40001027983 */ /* 0x000ee20000300800 */
[----:B------:R-:W-:Y:S02]  /*102d90*/  PRMT R7, R21, 0x7771, RZ ;  /* 0x0000777115077816 */ /* 0x000fe400000000ff */
[----:B------:R-:W-:Y:S01]  /*102da0*/  LOP3.LUT P2, RZ, R6, 0x10000, RZ, 0xc0, !PT ;  /* 0x0001000006ff7812 */ /* 0x000fe2000784c0ff */
[----:B------:R-:W3:Y:S04]  /*102db0*/  LDL.LU R20, [R1+0xa8] ;  /* 0x0000a80001147983 */ /* 0x000ee80000300800 */
[----:B------:R-:W3:Y:S04]  /*102dc0*/  LDL.LU R24, [R1+0xac] ;  /* 0x0000ac0001187983 */ /* 0x000ee80000300800 */
[----:B--2---:R0:W-:Y:S04]  /*102dd0*/  @P0 STG.E.U8 desc[UR32][R28.64], R7 ;  /* 0x000000071c000986 */ /* 0x0041e8000c101120 */
[----:B0-----:R-:W2:Y:S01]  /*102de0*/  LDL.LU.64 R28, [R1+0x750] ;  /* 0x00075000011c7983 */ /* 0x001ea20000300a00 */
[----:B----4-:R-:W-:-:S05]  /*102df0*/  PRMT R7, R25, 0x7770, RZ ;  /* 0x0000777019077816 */ /* 0x010fca00000000ff */
[----:B------:R0:W-:Y:S02]  /*102e00*/  @P1 STG.E.U8 desc[UR32][R26.64], R7 ;  /* 0x000000071a001986 */ /* 0x0001e4000c101120 */
[----:B0-----:R-:W-:Y:S02]  /*102e10*/  PRMT R7, R25, 0x7771, RZ ;  /* 0x0000777119077816 */ /* 0x001fe400000000ff */
[----:B------:R-:W4:Y:S04]  /*102e20*/  LDL.LU.64 R26, [R1+0x748] ;  /* 0x00074800011a7983 */ /* 0x000f280000300a00 */
[----:B---3--:R0:W-:Y:S04]  /*102e30*/  @P2 STG.E.U8 desc[UR32][R4.64], R7 ;  /* 0x0000000704002986 */ /* 0x0081e8000c101120 */
[----:B0-----:R-:W3:Y:S04]  /*102e40*/  LDL.LU.64 R4, [R1+0x4320] ;  /* 0x0043200001047983 */ /* 0x001ee80000300a00 */
[----:B------:R-:W2:Y:S04]  /*102e50*/  LDL.LU.64 R10, [R1+0x728] ;  /* 0x00072800010a7983 */ /* 0x000ea80000300a00 */
[----:B--2---:R0:W-:Y:S04]  /*102e60*/  STL.64 [R1+0x4308], R10 ;  /* 0x0043080a01007387 */ /* 0x0041e80000100a00 */
[----:B0-----:R-:W2:Y:S04]  /*102e70*/  LDL.LU.64 R10, [R1+0x730] ;  /* 0x00073000010a7983 */ /* 0x001ea80000300a00 */
[----:B--2---:R0:W-:Y:S04]  /*102e80*/  STL.64 [R1+0x4310], R10 ;  /* 0x0043100a01007387 */ /* 0x0041e80000100a00 */
[----:B0-----:R-:W2:Y:S01]  /*102e90*/  LDL.LU.64 R10, [R1+0x738] ;  /* 0x00073800010a7983 */ /* 0x001ea20000300a00 */
        /* <DEDUP_REMOVED lines=17> */
[----:B--2---:R0:W-:Y:S04]  /*102fb0*/  STL.64 [R1+0x4318], R10 ;  /* 0x0043180a01007387 */ /* 0x0041e80000100a00 */
[----:B0-----:R-:W2:Y:S06]  /*102fc0*/  LDL.LU.64 R10, [R1+0x740] ;  /* 0x00074000010a7983 */ /* 0x001eac0000300a00 */
[----:B------:R-:W-:-:S02]  /*102fd0*/  @P4 LOP3.LUT R16, R16, 0x200, RZ, 0xfc, !PT ;  /* 0x0000020010104812 */ /* 0x000fc400078efcff */
[----:B------:R-:W-:Y:S02]  /*102fe0*/  LOP3.LUT P4, RZ, R6, 0x100000, RZ, 0xc0, !PT ;  /* 0x0010000006ff7812 */ /* 0x000fe4000788c0ff */
[----:B------:R-:W-:Y:S02]  /*102ff0*/  LOP3.LUT R16, R16, 0xfffffbff, RZ, 0xc0, !PT ;  /* 0xfffffbff10107812 */ /* 0x000fe400078ec0ff */
[----:B------:R-:W-:-:S09]  /*103000*/  LOP3.LUT P3, RZ, R6, 0x20000, RZ, 0xc0, !PT ;  /* 0x0002000006ff7812 */ /* 0x000fd2000786c0ff */
[----:B------:R-:W-:Y:S02]  /*103010*/  @P4 LOP3.LUT R16, R16, 0x400, RZ, 0xfc, !PT ;  /* 0x0000040010104812 */ /* 0x000fe400078efcff */
[----:B------:R-:W-:Y:S02]  /*103020*/  LOP3.LUT P4, RZ, R6, 0x80000, RZ, 0xc0, !PT ;  /* 0x0008000006ff7812 */ /* 0x000fe4000788c0ff */
[----:B------:R-:W-:Y:S02]  /*103030*/  LOP3.LUT R16, R16, 0xfffff7ff, RZ, 0xc0, !PT ;  /* 0xfffff7ff10107812 */ /* 0x000fe400078ec0ff */
[----:B------:R-:W-:-:S09]  /*103040*/  PRMT R7, R2, 0x7770, RZ ;  /* 0x0000777002077816 */ /* 0x000fd200000000ff */
[----:B------:R-:W-:Y:S02]  /*103050*/  @P4 LOP3.LUT R16, R16, 0x800, RZ, 0xfc, !PT ;  /* 0x0000080010104812 */ /* 0x000fe400078efcff */
[----:B------:R-:W-:Y:S01]  /*103060*/  LOP3.LUT P4, RZ, R6, 0x40000, RZ, 0xc0, !PT ;  /* 0x0004000006ff7812 */ /* 0x000fe2000788c0ff */
[----:B------:R0:W-:Y:S02]  /*103070*/  @P3 STG.E.U8 desc[UR32][R18.64], R7 ;  /* 0x0000000712003986 */ /* 0x0001e4000c101120 */
[----:B0-----:R-:W-:-:S10]  /*103080*/  PRMT R7, R2, 0x7771, RZ ;  /* 0x0000777102077816 */ /* 0x001fd400000000ff */
[----:B------:R0:W-:Y:S01]  /*103090*/  @P4 STG.E.U8 desc[UR32][R22.64], R7 ;  /* 0x0000000716004986 */ /* 0x0001e2000c101120 */
[----:B------:R-:W-:Y:S02]  /*1030a0*/  LOP3.LUT P4, RZ, R16, 0x800, RZ, 0xc0, !PT ;  /* 0x0000080010ff7812 */ /* 0x000fe4000788c0ff */
[----:B0-----:R-:W-:-:S11]  /*1030b0*/  PRMT R7, R20, 0x7770, RZ ;  /* 0x0000777014077816 */ /* 0x001fd600000000ff */
[----:B------:R0:W-:Y:S01]  /*1030c0*/  @P4 STG.E.U8 desc[UR32][R28.64], R7 ;  /* 0x000000071c004986 */ /* 0x0001e2000c101120 */
[----:B------:R-:W-:Y:S02]  /*1030d0*/  LOP3.LUT P4, RZ, R16, 0x400, RZ, 0xc0, !PT ;  /* 0x0000040010ff7812 */ /* 0x000fe4000788c0ff */
[----:B0-----:R-:W-:-:S11]  /*1030e0*/  PRMT R7, R20, 0x7771, RZ ;  /* 0x0000777114077816 */ /* 0x001fd600000000ff */
[----:B----4-:R0:W-:Y:S01]  /*1030f0*/  @P4 STG.E.U8 desc[UR32][R26.64], R7 ;  /* 0x000000071a004986 */ /* 0x0101e2000c101120 */
[----:B------:R-:W-:Y:S02]  /*103100*/  LOP3.LUT P4, RZ, R16, 0x200, RZ, 0xc0, !PT ;  /* 0x0000020010ff7812 */ /* 0x000fe4000788c0ff */
[----:B---3--:R-:W-:Y:S01]  /*103110*/  LOP3.LUT P3, RZ, R5, 0x1, RZ, 0xc0, !PT ;  /* 0x0000000105ff7812 */ /* 0x008fe2000786c0ff */
[----:B------:R1:W-:Y:S01]  /*103120*/  STL.64 [R1+0x42f8], R4 ;  /* 0x0042f80401007387 */ /* 0x0003e20000100a00 */
[----:B0-----:R-:W-:-:S03]  /*103130*/  PRMT R7, R24, 0x7770, RZ ;  /* 0x0000777018077816 */ /* 0x001fc600000000ff */
[----:B-1----:R-:W3:Y:S04]  /*103140*/  LDL.LU.64 R4, [R1+0x720] ;  /* 0x0007200001047983 */ /* 0x002ee80000300a00 */
[----:B------:R-:W4:Y:S04]  /*103150*/  LDL.LU.64 R14, [R1+0x718] ;  /* 0x00071800010e7983 */ /* 0x000f280000300a00 */
[----:B------:R-:W4:Y:S04]  /*103160*/  LDL.LU.64 R12, [R1+0x710] ;  /* 0x00071000010c7983 */ /* 0x000f280000300a00 */
[----:B------:R-:W4:Y:S04]  /*103170*/  LDL.LU.64 R8, [R1+0x708] ;  /* 0x0007080001087983 */ /* 0x000f280000300a00 */
[----:B------:R-:W4:Y:S04]  /*103180*/  LDL.LU.64 R18, [R1+0x700] ;  /* 0x0007000001127983 */ /* 0x000f280000300a00 */
[----:B------:R-:W4:Y:S04]  /*103190*/  LDL.LU.64 R22, [R1+0x6f8] ;  /* 0x0006f80001167983 */ /* 0x000f280000300a00 */
[----:B------:R-:W4:Y:S04]  /*1031a0*/  LDL.LU.64 R28, [R1+0x6f0] ;  /* 0x0006f000011c7983 */ /* 0x000f280000300a00 */
[----:B------:R-:W4:Y:S04]  /*1031b0*/  LDL.LU.64 R26, [R1+0x6e8] ;  /* 0x0006e800011a7983 */ /* 0x000f280000300a00 */
[----:B--2---:R0:W-:Y:S04]  /*1031c0*/  @P4 STG.E.U8 desc[UR32][R10.64], R7 ;  /* 0x000000070a004986 */ /* 0x0041e8000c101120 */
[----:B0-----:R-:W2:Y:S01]  /*1031d0*/  LDL.LU.64 R10, [R1+0x4318] ;  /* 0x00431800010a7983 */ /* 0x001ea20000300a00 */
[----:B------:R-:W-:-:S02]  /*1031e0*/  LOP3.LUT P4, RZ, R16, 0x100, RZ, 0xc0, !PT ;  /* 0x0000010010ff7812 */ /* 0x000fc4000788c0ff */
[----:B------:R-:W-:-:S11]  /*1031f0*/  PRMT R7, R24, 0x7771, RZ ;  /* 0x0000777118077816 */ /* 0x000fd600000000ff */
[----:B--2---:R0:W-:Y:S04]  /*103200*/  @P4 STG.E.U8 desc[UR32][R10.64], R7 ;  /* 0x000000070a004986 */ /* 0x0041e8000c101120 */
[----:B0-----:R-:W2:Y:S01]  /*103210*/  LDL.LU.64 R10, [R1+0x4310] ;  /* 0x00431000010a7983 */ /* 0x001ea20000300a00 */
[----:B------:R-:W-:Y:S02]  /*103220*/  LOP3.LUT P4, RZ, R16, 0x80, RZ, 0xc0, !PT ;  /* 0x0000008010ff7812 */ /* 0x000fe4000788c0ff */
        /* <DEDUP_REMOVED lines=8> */
[C---:B------:R-:W-:Y:S02]  /*1032b0*/  LOP3.LUT P5, RZ, R6.reuse, 0x8000000, RZ, 0xc0, !PT ;  /* 0x0800000006ff7812 */ /* 0x040fe400078ac0ff */
[C---:B------:R-:W-:Y:S02]  /*1032c0*/  LOP3.LUT P6, RZ, R6.reuse, 0x10000000, RZ, 0xc0, !PT ;  /* 0x1000000006ff7812 */ /* 0x040fe400078cc0ff */
[----:B------:R-:W-:-:S02]  /*1032d0*/  LOP3.LUT P0, RZ, R6, 0x20000000, RZ, 0xc0, !PT ;  /* 0x2000000006ff7812 */ /* 0x000fc4000780c0ff */
[C---:B------:R-:W-:Y:S02]  /*1032e0*/  LOP3.LUT P1, RZ, R6.reuse, 0x40000000, RZ, 0xc0, !PT ;  /* 0x4000000006ff7812 */ /* 0x040fe4000782c0ff */
[----:B------:R-:W-:Y:S02]  /*1032f0*/  LOP3.LUT P2, RZ, R6, 0x80000000, RZ, 0xc0, !PT ;  /* 0x8000000006ff7812 */ /* 0x000fe4000784c0ff */
[----:B--2---:R-:W-:-:S05]  /*103300*/  PRMT R7, R10, 0x7772, RZ ;  /* 0x000077720a077816 */ /* 0x004fca00000000ff */
[----:B---3--:R0:W-:Y:S04]  /*103310*/  @P4 STG.E.U8 desc[UR32][R4.64], R7 ;  /* 0x0000000704004986 */ /* 0x0081e8000c101120 */
[----:B0-----:R-:W2:Y:S01]  /*103320*/  LDL.LU.64 R4, [R1+0x42f8] ;  /* 0x0042f80001047983 */ /* 0x001ea20000300a00 */
[----:B------:R-:W-:Y:S02]  /*103330*/  LOP3.LUT P4, RZ, R16, 0x10, RZ, 0xc0, !PT ;  /* 0x0000001010ff7812 */ /* 0x000fe4000788c0ff */
[----:B------:R-:W-:-:S11]  /*103340*/  PRMT R7, R10, 0x7773, RZ ;  /* 0x000077730a077816 */ /* 0x000fd600000000ff */
[----:B----4-:R0:W-:Y:S02]  /*103350*/  @P4 STG.E.U8 desc[UR32][R14.64], R7 ;  /* 0x000000070e004986 */ /* 0x0101e4000c101120 */
[----:B0-----:R-:W-:-:S05]  /*103360*/  PRMT R7, R11, 0x7772, RZ ;  /* 0x000077720b077816 */ /* 0x001fca00000000ff */
        /* <DEDUP_REMOVED lines=8> */
[----:B------:R0:W-:Y:S04]  /*1033f0*/  @P2 STG.E.U8 desc[UR32][R28.64], R7 ;  /* 0x000000071c002986 */ /* 0x0001e8000c101120 */
[----:B0-----:R-:W3:Y:S01]  /*103400*/  LDL.LU.64 R28, [R1+0x6e0] ;  /* 0x0006e000011c7983 */ /* 0x001ee20000300a00 */
[----:B------:R-:W-:-:S03]  /*103410*/  PRMT R7, R25, 0x7773, RZ ;  /* 0x0000777319077816 */ /* 0x000fc600000000ff */
[----:B------:R-:W4:Y:S04]  /*103420*/  LDL.LU.64 R8, [R1+0x6d8] ;  /* 0x0006d80001087983 */ /* 0x000f280000300a00 */
[----:B------:R0:W-:Y:S04]  /*103430*/  @P3 STG.E.U8 desc[UR32][R26.64], R7 ;  /* 0x000000071a003986 */ /* 0x0001e8000c101120 */
[----:B0-----:R-:W4:Y:S04]  /*103440*/  LDL.LU.64 R26, [R1+0x6d0] ;  /* 0x0006d000011a7983 */ /* 0x001f280000300a00 */
[----:B------:R-:W4:Y:S01]  /*103450*/  LDL.LU.64 R18, [R1+0x6c8] ;  /* 0x0006c80001127983 */ /* 0x000f220000300a00 */
[----:B------:R-:W-:-:S02]  /*103460*/  LOP3.LUT R6, R6, 0xefffffff, RZ, 0xc0, !PT ;  /* 0xefffffff06067812 */ /* 0x000fc400078ec0ff */
[----:B------:R-:W-:Y:S01]  /*103470*/  LOP3.LUT R16, R16, 0xfffffffe, RZ, 0xc0, !PT ;  /* 0xfffffffe10107812 */ /* 0x000fe200078ec0ff */
[----:B------:R-:W4:Y:S01]  /*103480*/  LDL.LU.64 R22, [R1+0x6c0] ;  /* 0x0006c00001167983 */ /* 0x000f220000300a00 */
[----:B------:R-:W-:-:S03]  /*103490*/  PRMT R7, R2, 0x7772, RZ ;  /* 0x0000777202077816 */ /* 0x000fc600000000ff */
[----:B------:R-:W4:Y:S01]  /*1034a0*/  LDL.LU R21, [R1+0x90] ;  /* 0x0000900001157983 */ /* 0x000f220000300800 */
[----:B--2---:R-:W-:-:S13]  /*1034b0*/  LOP3.LUT P4, RZ, R5, 0x2000, RZ, 0xc0, !PT ;  /* 0x0000200005ff7812 */ /* 0x004fda000788c0ff */
        /* <DEDUP_REMOVED lines=11> */
[----:B------:R-:W-:-:S11]  /*103570*/  LOP3.LUT P0, RZ, R5, 0x2, RZ, 0xc0, !PT ;  /* 0x0000000205ff7812 */ /* 0x000fd6000780c0ff */
[----:B------:R-:W-:Y:S02]  /*103580*/  @P4 LOP3.LUT R16, R16, 0x1, RZ, 0xfc, !PT ;  /* 0x0000000110104812 */ /* 0x000fe400078efcff */
[C---:B------:R-:W-:Y:S02]  /*103590*/  LOP3.LUT P4, RZ, R5.reuse, 0x100, RZ, 0xc0, !PT ;  /* 0x0000010005ff7812 */ /* 0x040fe4000788c0ff */
[----:B------:R-:W-:Y:S02]  /*1035a0*/  LOP3.LUT R16, R16, 0xfffffffd, RZ, 0xc0, !PT ;  /* 0xfffffffd10107812 */ /* 0x000fe400078ec0ff */
[----:B------:R-:W-:-:S09]  /*1035b0*/  LOP3.LUT P1, RZ, R5, 0x4, RZ, 0xc0, !PT ;  /* 0x0000000405ff7812 */ /* 0x000fd2000782c0ff */
[----:B------:R-:W-:Y:S02]  /*1035c0*/  @P4 LOP3.LUT R16, R16, 0x2, RZ, 0xfc, !PT ;  /* 0x0000000210104812 */ /* 0x000fe400078efcff */
[C---:B------:R-:W-:Y:S02]  /*1035d0*/  LOP3.LUT P4, RZ, R5.reuse, 0x80, RZ, 0xc0, !PT ;  /* 0x0000008005ff7812 */ /* 0x040fe4000788c0ff */
[C---:B------:R-:W-:Y:S02]  /*1035e0*/  LOP3.LUT P2, RZ, R5.reuse, 0x8, RZ, 0xc0, !PT ;  /* 0x0000000805ff7812 */ /* 0x040fe4000784c0ff */
[----:B------:R-:W-:Y:S02]  /*1035f0*/  LOP3.LUT R16, R16, 0xfffffffb, RZ, 0xc0, !PT ;  /* 0xfffffffb10107812 */ /* 0x000fe400078ec0ff */
[----:B------:R-:W-:-:S07]  /*103600*/  LOP3.LUT P3, RZ, R5, 0x10, RZ, 0xc0, !PT ;  /* 0x0000001005ff7812 */ /* 0x000fce000786c0ff */
[----:B------:R-:W-:Y:S02]  /*103610*/  @P4 LOP3.LUT R16, R16, 0x4, RZ, 0xfc, !PT ;  /* 0x0000000410104812 */ /* 0x000fe400078efcff */
[----:B------:R-:W-:Y:S01]  /*103620*/  LOP3.LUT P4, RZ, R5, 0x40, RZ, 0xc0, !PT ;  /* 0x0000004005ff7812 */ /* 0x000fe2000788c0ff */
[----:B---3--:R0:W-:Y:S02]  /*103630*/  @P0 STG.E.U8 desc[UR32][R28.64], R7 ;  /* 0x000000071c000986 */ /* 0x0081e4000c101120 */
[----:B0-----:R-:W-:Y:S02]  /*103640*/  PRMT R7, R2, 0x7773, RZ ;  /* 0x0000777302077816 */ /* 0x001fe400000000ff */
[----:B------:R-:W2:Y:S04]  /*103650*/  LDL.LU.64 R28, [R1+0x6b8] ;  /* 0x0006b800011c7983 */ /* 0x000ea80000300a00 */
[----:B----4-:R0:W-:Y:S01]  /*103660*/  @P1 STG.E.U8 desc[UR32][R8.64], R7 ;  /* 0x0000000708001986 */ /* 0x0101e2000c101120 */
[----:B------:R-:W-:Y:S01]  /*103670*/  LOP3.LUT R16, R16, 0xfffffff7, RZ, 0xc0, !PT ;  /* 0xfffffff710107812 */ /* 0x000fe200078ec0ff */
[----:B------:R-:W-:-:S02]  /*103680*/  IMAD.MOV.U32 R2, RZ, RZ, R0 ;  /* 0x000000ffff027224 */ /* 0x000fc400078e0000 */
[----:B------:R-:W3:Y:S01]  /*103690*/  LDL.LU R3, [R1+0x98] ;  /* 0x0000980001037983 */ /* 0x000ee20000300800 */
[----:B0-----:R-:W-:-:S05]  /*1036a0*/  PRMT R7, R20, 0x7772, RZ ;  /* 0x0000777214077816 */ /* 0x001fca00000000ff */
[----:B------:R0:W-:Y:S01]  /*1036b0*/  @P2 STG.E.U8 desc[UR32][R26.64], R7 ;  /* 0x000000071a002986 */ /* 0x0001e2000c101120 */
[----:B------:R-:W-:Y:S02]  /*1036c0*/  @P4 LOP3.LUT R16, R16, 0x8, RZ, 0xfc, !PT ;  /* 0x0000000810104812 */ /* 0x000fe400078efcff */
[C---:B------:R-:W-:Y:S02]  /*1036d0*/  LOP3.LUT P4, RZ, R5.reuse, 0x20, RZ, 0xc0, !PT ;  /* 0x0000002005ff7812 */ /* 0x040fe4000788c0ff */
[C---:B------:R-:W-:Y:S02]  /*1036e0*/  LOP3.LUT P5, RZ, R5.reuse, 0x4000, RZ, 0xc0, !PT ;  /* 0x0000400005ff7812 */ /* 0x040fe400078ac0ff */
[----:B0-----:R-:W-:Y:S01]  /*1036f0*/  PRMT R7, R20, 0x7773, RZ ;  /* 0x0000777314077816 */ /* 0x001fe200000000ff */
[----:B------:R-:W4:Y:S01]  /*103700*/  LDL.LU.64 R26, [R1+0x6b0] ;  /* 0x0006b000011a7983 */ /* 0x000f220000300a00 */
[----:B------:R-:W-:-:S03]  /*103710*/  LOP3.LUT P6, RZ, R5, 0x8000, RZ, 0xc0, !PT ;  /* 0x0000800005ff7812 */ /* 0x000fc600078cc0ff */
[----:B------:R-:W3:Y:S01]  /*103720*/  LDL R25, [R1+0x94] ;  /* 0x0000940001197983 */ /* 0x000ee20000100800 */
[----:B------:R-:W-:-:S03]  /*103730*/  LOP3.LUT P0, RZ, R5, 0x10000, RZ, 0xc0, !PT ;  /* 0x0001000005ff7812 */ /* 0x000fc6000780c0ff */
[----:B------:R-:W3:Y:S01]  /*103740*/  LDL.LU R0, [R1+0x9c] ;  /* 0x00009c0001007983 */ /* 0x000ee20000300800 */
[C---:B------:R-:W-:Y:S02]  /*103750*/  LOP3.LUT P1, RZ, R5.reuse, 0x20000, RZ, 0xc0, !PT ;  /* 0x0002000005ff7812 */ /* 0x040fe4000782c0ff */
[C---:B------:R-:W-:Y:S01]  /*103760*/  LOP3.LUT P2, RZ, R5.reuse, 0x40000, RZ, 0xc0, !PT ;  /* 0x0004000005ff7812 */ /* 0x040fe2000784c0ff */
[----:B------:R-:W-:Y:S01]  /*103770*/  @P3 STG.E.U8 desc[UR32][R18.64], R7 ;  /* 0x0000000712003986 */ /* 0x000fe2000c101120 */
[----:B------:R-:W-:-:S03]  /*103780*/  LOP3.LUT P3, RZ, R5, 0x80000, RZ, 0xc0, !PT ;  /* 0x0008000005ff7812 */ /* 0x000fc6000786c0ff */
[----:B------:R-:W3:Y:S04]  /*103790*/  LDL.LU R8, [R1+0x80] ;  /* 0x0000800001087983 */ /* 0x000ee80000300800 */
[----:B------:R0:W-:Y:S04]  /*1037a0*/  STL.64 [R1+0x42d8], R4 ;  /* 0x0042d80401007387 */ /* 0x0001e80000100a00 */
[----:B0-----:R-:W2:Y:S04]  /*1037b0*/  LDL.LU.64 R4, [R1+0x690] ;  /* 0x0006900001047983 */ /* 0x001ea80000300a00 */
[----:B--2---:R0:W-:Y:S04]  /*1037c0*/  STL.64 [R1+0x42e0], R4 ;  /* 0x0042e00401007387 */ /* 0x0041e80000100a00 */
[----:B0-----:R-:W2:Y:S04]  /*1037d0*/  LDL.LU.64 R4, [R1+0x698] ;  /* 0x0006980001047983 */ /* 0x001ea80000300a00 */
[----:B--2---:R0:W-:Y:S04]  /*1037e0*/  STL.64 [R1+0x42e8], R4 ;  /* 0x0042e80401007387 */ /* 0x0041e80000100a00 */
[----:B0-----:R-:W2:Y:S01]  /*1037f0*/  LDL.LU.64 R4, [R1+0x6a0] ;  /* 0x0006a00001047983 */ /* 0x001ea20000300a00 */
[----:B------:R-:W-:-:S05]  /*103800*/  PRMT R7, R24, 0x7772, RZ ;  /* 0x0000777218077816 */ /* 0x000fca00000000ff */
[----:B------:R0:W-:Y:S01]  /*103810*/  @P4 STG.E.U8 desc[UR32][R22.64], R7 ;  /* 0x0000000716004986 */ /* 0x0001e2000c101120 */
[----:B------:R-:W-:Y:S02]  /*103820*/  LOP3.LUT P4, RZ, R16, 0x8, RZ, 0xc0, !PT ;  /* 0x0000000810ff7812 */ /* 0x000fe4000788c0ff */
[----:B0-----:R-:W-:-:S11]  /*103830*/  PRMT R7, R24, 0x7773, RZ ;  /* 0x0000777318077816 */ /* 0x001fd600000000ff */
[----:B------:R-:W-:Y:S01]  /*103840*/  @P4 STG.E.U8 desc[UR32][R28.64], R7 ;  /* 0x000000071c004986 */ /* 0x000fe2000c101120 */
[----:B------:R-:W-:-:S03]  /*103850*/  LOP3.LUT P4, RZ, R16, 0x4, RZ, 0xc0, !PT ;  /* 0x0000000410ff7812 */ /* 0x000fc6000788c0ff */
[----:B--2---:R0:W-:Y:S04]  /*103860*/  STL.64 [R1+0x42f0], R4 ;  /* 0x0042f00401007387 */ /* 0x0041e80000100a00 */
[----:B0-----:R-:W2:Y:S01]  /*103870*/  LDL.LU.64 R4, [R1+0x6a8] ;  /* 0x0006a80001047983 */ /* 0x001ea20000300a00 */
[----:B------:R-:W-:-:S03]  /*103880*/  PRMT R7, R21, 0x7770, RZ ;  /* 0x0000777015077816 */ /* 0x000fc600000000ff */
[----:B------:R-:W3:Y:S04]  /*103890*/  LDL.LU.64 R14, [R1+0x680] ;  /* 0x00068000010e7983 */ /* 0x000ee80000300a00 */
[----:B----4-:R0:W-:Y:S01]  /*1038a0*/  @P4 STG.E.U8 desc[UR32][R26.64], R7 ;  /* 0x000000071a004986 */ /* 0x0101e2000c101120 */
[----:B------:R-:W-:-:S03]  /*1038b0*/  LOP3.LUT P4, RZ, R16, 0x2, RZ, 0xc0, !PT ;  /* 0x0000000210ff7812 */ /* 0x000fc6000788c0ff */
[----:B------:R-:W4:Y:S04]  /*1038c0*/  LDL.LU R9, [R1+0x84] ;  /* 0x0000840001097983 */ /* 0x000f280000300800 */
[----:B------:R-:W4:Y:S04]  /*1038d0*/  LDL.LU.64 R12, [R1+0x678] ;  /* 0x00067800010c7983 */ /* 0x000f280000300a00 */
[----:B------:R-:W4:Y:S01]  /*1038e0*/  LDL.LU.64 R10, [R1+0x670] ;  /* 0x00067000010a7983 */ /* 0x000f220000300a00 */
[----:B0-----:R-:W-:-:S03]  /*1038f0*/  PRMT R7, R21, 0x7771, RZ ;  /* 0x0000777115077816 */ /* 0x001fc600000000ff */
[----:B------:R-:W4:Y:S04]  /*103900*/  LDL.LU.64 R18, [R1+0x668] ;  /* 0x0006680001127983 */ /* 0x000f280000300a00 */
[----:B------:R-:W4:Y:S04]  /*103910*/  LDL.LU.64 R22, [R1+0x660] ;  /* 0x0006600001167983 */ /* 0x000f280000300a00 */
[----:B------:R-:W4:Y:S04]  /*103920*/  LDL.LU R24, [R1+0x88] ;  /* 0x0000880001187983 */ /* 0x000f280000300800 */
[----:B------:R-:W4:Y:S04]  /*103930*/  LDL.LU.64 R28, [R1+0x658] ;  /* 0x00065800011c7983 */ /* 0x000f280000300a00 */
[----:B------:R-:W4:Y:S04]  /*103940*/  LDL.LU.64 R26, [R1+0x650] ;  /* 0x00065000011a7983 */ /* 0x000f280000300a00 */
[----:B--2---:R0:W-:Y:S04]  /*103950*/  @P4 STG.E.U8 desc[UR32][R4.64], R7 ;  /* 0x0000000704004986 */ /* 0x0041e8000c101120 */
[----:B0-----:R-:W2:Y:S01]  /*103960*/  LDL.LU.64 R4, [R1+0x42f0] ;  /* 0x0042f00001047983 */ /* 0x001ea20000300a00 */
[----:B------:R-:W-:-:S02]  /*103970*/  LOP3.LUT P4, RZ, R16, 0x1, RZ, 0xc0, !PT ;  /* 0x0000000110ff7812 */ /* 0x000fc4000788c0ff */
[----:B---3--:R-:W-:Y:S01]  /*103980*/  PRMT R7, R25, 0x7770, RZ ;  /* 0x0000777019077816 */ /* 0x008fe200000000ff */
[----:B------:R-:W3:Y:S10]  /*103990*/  LDL.LU.64 R16, [R1+0x688] ;  /* 0x0006880001107983 */ /* 0x000ef40000300a00 */
        /* <DEDUP_REMOVED lines=12> */
[----:B---3--:R0:W-:Y:S01]  /*103a60*/  @P4 STG.E.U8 desc[UR32][R16.64], R7 ;  /* 0x0000000710004986 */ /* 0x0081e2000c101120 */
[----:B------:R-:W-:Y:S02]  /*103a70*/  LOP3.LUT P4, RZ, R6, 0x10000000, RZ, 0xc0, !PT ;  /* 0x1000000006ff7812 */ /* 0x000fe4000788c0ff */
[----:B0-----:R-:W-:-:S11]  /*103a80*/  PRMT R7, R0, 0x7770, RZ ;  /* 0x0000777000077816 */ /* 0x001fd600000000ff */
        /* <DEDUP_REMOVED lines=11> */
[----:B------:R-:W-:Y:S01]  /*103b40*/  STL.64 [R1+0x42b8], R8 ;  /* 0x0042b80801007387 */ /* 0x000fe20000100a00 */
[----:B0-----:R-:W-:-:S05]  /*103b50*/  PRMT R7, R24, 0x7770, RZ ;  /* 0x0000777018077816 */ /* 0x001fca00000000ff */
[----:B------:R0:W-:Y:S04]  /*103b60*/  @P3 STG.E.U8 desc[UR32][R26.64], R7 ;  /* 0x000000071a003986 */ /* 0x0001e8000c101120 */
[----:B0-----:R-:W3:Y:S04]  /*103b70*/  LDL.LU.64 R26, [R1+0x648] ;  /* 0x00064800011a7983 */ /* 0x001ee80000300a00 */
[----:B------:R-:W4:Y:S04]  /*103b80*/  LDL.LU.64 R12, [R1+0x640] ;  /* 0x00064000010c7983 */ /* 0x000f280000300a00 */
[----:B------:R-:W4:Y:S04]  /*103b90*/  LDL.LU.64 R10, [R1+0x638] ;  /* 0x00063800010a7983 */ /* 0x000f280000300a00 */
[----:B------:R-:W4:Y:S04]  /*103ba0*/  LDL.LU.64 R18, [R1+0x630] ;  /* 0x0006300001127983 */ /* 0x000f280000300a00 */
[----:B------:R-:W4:Y:S04]  /*103bb0*/  LDL.LU.64 R22, [R1+0x628] ;  /* 0x0006280001167983 */ /* 0x000f280000300a00 */
[----:B------:R-:W4:Y:S04]  /*103bc0*/  LDL.LU.64 R28, [R1+0x620] ;  /* 0x00062000011c7983 */ /* 0x000f280000300a00 */
[----:B------:R-:W4:Y:S01]  /*103bd0*/  LDL.LU R25, [R1+0x8c] ;  /* 0x00008c0001197983 */ /* 0x000f220000300800 */
[----:B------:R-:W-:-:S02]  /*103be0*/  LOP3.LUT R6, R6, 0xffefffff, RZ, 0xc0, !PT ;  /* 0xffefffff06067812 */ /* 0x000fc400078ec0ff */
[----:B------:R-:W-:Y:S02]  /*103bf0*/  PRMT R7, R24, 0x7771, RZ ;  /* 0x0000777118077816 */ /* 0x000fe400000000ff */
        /* <DEDUP_REMOVED lines=18> */
[----:B------:R-:W-:Y:S02]  /*103d20*/  LOP3.LUT R6, R6, 0xfbffffff, RZ, 0xc0, !PT ;  /* 0xfbffffff06067812 */ /* 0x000fe400078ec0ff */
[C---:B------:R-:W-:Y:S02]  /*103d30*/  LOP3.LUT P0, RZ, R5.reuse, 0x100000, RZ, 0xc0, !PT ;  /* 0x0010000005ff7812 */ /* 0x040fe4000780c0ff */
[----:B------:R-:W-:-:S07]  /*103d40*/  LOP3.LUT P1, RZ, R5, 0x200000, RZ, 0xc0, !PT ;  /* 0x0020000005ff7812 */ /* 0x000fce000782c0ff */
[----:B------:R-:W-:Y:S02]  /*103d50*/  @P4 LOP3.LUT R6, R6, 0x4000000, RZ, 0xfc, !PT ;  /* 0x0400000006064812 */ /* 0x000fe400078efcff */
[C---:B------:R-:W-:Y:S02]  /*103d60*/  LOP3.LUT P4, RZ, R5.reuse, 0x2000000, RZ, 0xc0, !PT ;  /* 0x0200000005ff7812 */ /* 0x040fe4000788c0ff */
[----:B------:R-:W-:Y:S01]  /*103d70*/  LOP3.LUT R6, R6, 0xf7ffffff, RZ, 0xc0, !PT ;  /* 0xf7ffffff06067812 */ /* 0x000fe200078ec0ff */
[----:B------:R0:W-:Y:S01]  /*103d80*/  STL [R1+0x4168], R5 ;  /* 0x0041680501007387 */ /* 0x0001e20000100800 */
[C---:B------:R-:W-:Y:S02]  /*103d90*/  LOP3.LUT P2, RZ, R5.reuse, 0x400000, RZ, 0xc0, !PT ;  /* 0x0040000005ff7812 */ /* 0x040fe4000784c0ff */
[----:B------:R-:W-:-:S07]  /*103da0*/  LOP3.LUT P3, RZ, R5, 0x800000, RZ, 0xc0, !PT ;  /* 0x0080000005ff7812 */ /* 0x000fce000786c0ff */
[----:B------:R-:W-:Y:S02]  /*103db0*/  @P4 LOP3.LUT R6, R6, 0x8000000, RZ, 0xfc, !PT ;  /* 0x0800000006064812 */ /* 0x000fe400078efcff */
[----:B------:R-:W-:Y:S02]  /*103dc0*/  LOP3.LUT P4, RZ, R5, 0x1000000, RZ, 0xc0, !PT ;  /* 0x0100000005ff7812 */ /* 0x000fe4000788c0ff */
[----:B0-----:R-:W2:Y:S04]  /*103dd0*/  LDL.LU R5, [R1+0x94] ;  /* 0x0000940001057983 */ /* 0x001ea80000300800 */
[----:B---3--:R0:W-:Y:S04]  /*103de0*/  @P0 STG.E.U8 desc[UR32][R26.64], R7 ;  /* 0x000000071a000986 */ /* 0x0081e8000c101120 */
[----:B0-----:R-:W3:Y:S01]  /*103df0*/  LDL.LU.64 R26, [R1+0x618] ;  /* 0x00061800011a7983 */ /* 0x001ee20000300a00 */
[----:B----4-:R-:W-:-:S03]  /*103e00*/  PRMT R7, R25, 0x7770, RZ ;  /* 0x0000777019077816 */ /* 0x010fc600000000ff */
[----:B------:R-:W-:Y:S04]  /*103e10*/  STL.64 [R1+0x42c0], R24 ;  /* 0x0042c01801007387 */ /* 0x000fe80000100a00 */
[----:B------:R0:W-:Y:S02]  /*103e20*/  @P1 STG.E.U8 desc[UR32][R12.64], R7 ;  /* 0x000000070c001986 */ /* 0x0001e4000c101120 */
[----:B0-----:R-:W-:Y:S02]  /*103e30*/  PRMT R7, R25, 0x7771, RZ ;  /* 0x0000777119077816 */ /* 0x001fe400000000ff */
[----:B------:R-:W4:Y:S04]  /*103e40*/  LDL.LU.64 R24, [R1+0x608] ;  /* 0x0006080001187983 */ /* 0x000f280000300a00 */
[----:B------:R0:W-:Y:S02]  /*103e50*/  @P2 STG.E.U8 desc[UR32][R10.64], R7 ;  /* 0x000000070a002986 */ /* 0x0001e4000c101120 */
[----:B0-----:R-:W-:-:S05]  /*103e60*/  PRMT R7, R21, 0x7772, RZ ;  /* 0x0000777215077816 */ /* 0x001fca00000000ff */
[----:B------:R0:W-:Y:S02]  /*103e70*/  @P3 STG.E.U8 desc[UR32][R18.64], R7 ;  /* 0x0000000712003986 */ /* 0x0001e4000c101120 */
[----:B0-----:R-:W-:-:S05]  /*103e80*/  PRMT R7, R21, 0x7773, RZ ;  /* 0x0000777315077816 */ /* 0x001fca00000000ff */
[----:B------:R-:W-:Y:S01]  /*103e90*/  @P4 STG.E.U8 desc[UR32][R22.64], R7 ;  /* 0x0000000716004986 */ /* 0x000fe2000c101120 */
[----:B------:R-:W-:-:S03]  /*103ea0*/  LOP3.LUT P4, RZ, R6, 0x8000000, RZ, 0xc0, !PT ;  /* 0x0800000006ff7812 */ /* 0x000fc6000788c0ff */
[----:B----4-:R0:W-:Y:S04]  /*103eb0*/  STL.64 [R1+0x42d0], R24 ;  /* 0x0042d01801007387 */ /* 0x0101e80000100a00 */
[----:B0-----:R-:W4:Y:S01]  /*103ec0*/  LDL.LU.64 R24, [R1+0x610] ;  /* 0x0006100001187983 */ /* 0x001f220000300a00 */
[----:B--2---:R-:W-:-:S03]  /*103ed0*/  PRMT R7, R5, 0x7772, RZ ;  /* 0x0000777205077816 */ /* 0x004fc600000000ff */
[----:B------:R-:W2:Y:S04]  /*103ee0*/  LDL.LU.64 R8, [R1+0x600] ;  /* 0x0006000001087983 */ /* 0x000ea80000300a00 */
[----:B------:R0:W-:Y:S01]  /*103ef0*/  @P4 STG.E.U8 desc[UR32][R28.64], R7 ;  /* 0x000000071c004986 */ /* 0x0001e2000c101120 */
[----:B------:R-:W-:-:S03]  /*103f00*/  LOP3.LUT P4, RZ, R6, 0x4000000, RZ, 0xc0, !PT ;  /* 0x0400000006ff7812 */ /* 0x000fc6000788c0ff */
[----:B------:R-:W2:Y:S04]  /*103f10*/  LDL.LU.64 R16, [R1+0x5f8] ;  /* 0x0005f80001107983 */ /* 0x000ea80000300a00 */
[----:B------:R-:W2:Y:S01]  /*103f20*/  LDL.LU.64 R14, [R1+0x5f0] ;  /* 0x0005f000010e7983 */ /* 0x000ea20000300a00 */
[----:B0-----:R-:W-:-:S03]  /*103f30*/  PRMT R7, R5, 0x7773, RZ ;  /* 0x0000777305077816 */ /* 0x001fc600000000ff */
[----:B------:R-:W2:Y:S04]  /*103f40*/  LDL.LU.64 R12, [R1+0x5e8] ;  /* 0x0005e800010c7983 */ /* 0x000ea80000300a00 */
[----:B---3--:R0:W-:Y:S01]  /*103f50*/  @P4 STG.E.U8 desc[UR32][R26.64], R7 ;  /* 0x000000071a004986 */ /* 0x0081e2000c101120 */
[----:B------:R-:W-:-:S03]  /*103f60*/  LOP3.LUT P4, RZ, R6, 0x2000000, RZ, 0xc0, !PT ;  /* 0x0200000006ff7812 */ /* 0x000fc6000788c0ff */
[----:B------:R-:W3:Y:S04]  /*103f70*/  LDL.LU.64 R10, [R1+0x5e0] ;  /* 0x0005e000010a7983 */ /* 0x000ee80000300a00 */
[----:B------:R-:W3:Y:S01]  /*103f80*/  LDL.LU.64 R18, [R1+0x5d8] ;  /* 0x0005d80001127983 */ /* 0x000ee20000300a00 */
[----:B0-----:R-:W-:-:S03]  /*103f90*/  PRMT R7, R3, 0x7772, RZ ;  /* 0x0000777203077816 */ /* 0x001fc600000000ff */
[----:B------:R-:W3:Y:S04]  /*103fa0*/  LDL.LU.64 R20, [R1+0x5d0] ;  /* 0x0005d00001147983 */ /* 0x000ee80000300a00 */
[----:B------:R-:W3:Y:S04]  /*103fb0*/  LDL.LU.64 R22, [R1+0x5c8] ;  /* 0x0005c80001167983 */ /* 0x000ee80000300a00 */
[----:B------:R-:W3:Y:S04]  /*103fc0*/  LDL.LU.64 R28, [R1+0x5c0] ;  /* 0x0005c000011c7983 */ /* 0x000ee80000300a00 */
[----:B------:R-:W3:Y:S04]  /*103fd0*/  LDL.LU.64 R26, [R1+0x5b8] ;  /* 0x0005b800011a7983 */ /* 0x000ee80000300a00 */
[----:B----4-:R0:W-:Y:S04]  /*103fe0*/  @P4 STG.E.U8 desc[UR32][R24.64], R7 ;  /* 0x0000000718004986 */ /* 0x0101e8000c101120 */
[----:B0-----:R-:W4:Y:S01]  /*103ff0*/  LDL.LU.64 R24, [R1+0x42d0] ;  /* 0x0042d00001187983 */ /* 0x001f220000300a00 */
[----:B------:R-:W-:-:S02]  /*104000*/  LOP3.LUT P4, RZ, R6, 0x1000000, RZ, 0xc0, !PT ;  /* 0x0100000006ff7812 */ /* 0x000fc4000788c0ff */
[----:B------:R-:W-:Y:S02]  /*104010*/  PRMT R7, R3, 0x7773, RZ ;  /* 0x0000777303077816 */ /* 0x000fe400000000ff */
[----:B------:R-:W3:Y:S09]  /*104020*/  LDL.LU R3, [R1+0x42c8] ;  /* 0x0042c80001037983 */ /* 0x000ef20000300800 */
[----:B----4-:R0:W-:Y:S01]  /*104030*/  @P4 STG.E.U8 desc[UR32][R24.64], R7 ;  /* 0x0000000718004986 */ /* 0x0101e2000c101120 */
[----:B------:R-:W-:-:S02]  /*104040*/  LOP3.LUT P4, RZ, R6, 0x800000, RZ, 0xc0, !PT ;  /* 0x0080000006ff7812 */ /* 0x000fc4000788c0ff */
[----:B0-----:R-:W-:Y:S01]  /*104050*/  PRMT R7, R0, 0x7772, RZ ;  /* 0x0000777200077816 */ /* 0x001fe200000000ff */
[----:B------:R-:W4:Y:S10]  /*104060*/  LDL.LU.64 R24, [R1+0x42c0] ;  /* 0x0042c00001187983 */ /* 0x000f340000300a00 */
[----:B--2---:R0:W-:Y:S04]  /*104070*/  @P4 STG.E.U8 desc[UR32][R8.64], R7 ;  /* 0x0000000708004986 */ /* 0x0041e8000c101120 */
[----:B0-----:R-:W2:Y:S01]  /*104080*/  LDL.LU.64 R8, [R1+0x42b8] ;  /* 0x0042b80001087983 */ /* 0x001ea20000300a00 */
[----:B------:R-:W-:-:S02]  /*104090*/  LOP3.LUT P4, RZ, R6, 0x400000, RZ, 0xc0, !PT ;  /* 0x0040000006ff7812 */ /* 0x000fc4000788c0ff */
[----:B------:R-:W-:Y:S02]  /*1040a0*/  PRMT R7, R0, 0x7773, RZ ;  /* 0x0000777300077816 */ /* 0x000fe400000000ff */
[----:B------:R-:W-:Y:S01]  /*1040b0*/  LOP3.LUT P5, RZ, R4, 0x2, RZ, 0xc0, !PT ;  /* 0x0000000204ff7812 */ /* 0x000fe200078ac0ff */
[----:B------:R-:W4:Y:S08]  /*1040c0*/  LDL.LU R0, [R1+0x42b0] ;  /* 0x0042b00001007983 */ /* 0x000f300000300800 */
[----:B------:R2:W-:Y:S01]  /*1040d0*/  @P4 STG.E.U8 desc[UR32][R16.64], R7 ;  /* 0x0000000710004986 */ /* 0x0005e2000c101120 */
[----:B------:R-:W-:-:S02]  /*1040e0*/  LOP3.LUT P4, RZ, R6, 0x200000, RZ, 0xc0, !PT ;  /* 0x0020000006ff7812 */ /* 0x000fc4000788c0ff */
[C---:B------:R-:W-:Y:S02]  /*1040f0*/  LOP3.LUT P6, RZ, R4.reuse, 0x4, RZ, 0xc0, !PT ;  /* 0x0000000404ff7812 */ /* 0x040fe400078cc0ff */
[C---:B------:R-:W-:Y:S02]  /*104100*/  LOP3.LUT P0, RZ, R4.reuse, 0x8, RZ, 0xc0, !PT ;  /* 0x0000000804ff7812 */ /* 0x040fe4000780c0ff */
[C---:B------:R-:W-:Y:S02]  /*104110*/  LOP3.LUT P1, RZ, R4.reuse, 0x10, RZ, 0xc0, !PT ;  /* 0x0000001004ff7812 */ /* 0x040fe4000782c0ff */
[C---:B------:R-:W-:Y:S02]  /*104120*/  LOP3.LUT P2, RZ, R4.reuse, 0x20, RZ, 0xc0, !PT ;  /* 0x0000002004ff7812 */ /* 0x040fe4000784c0ff */
[----:B------:R-:W-:Y:S02]  /*104130*/  LOP3.LUT P3, RZ, R4, 0x40, RZ, 0xc0, !PT ;  /* 0x0000004004ff7812 */ /* 0x000fe4000786c0ff */
[----:B--2---:R-:W-:-:S05]  /*104140*/  PRMT R7, R8, 0x7772, RZ ;  /* 0x0000777208077816 */ /* 0x004fca00000000ff */
[----:B------:R0:W-:Y:S01]  /*104150*/  @P4 STG.E.U8 desc[UR32][R14.64], R7 ;  /* 0x000000070e004986 */ /* 0x0001e2000c101120 */
[----:B------:R-:W-:Y:S02]  /*104160*/  LOP3.LUT P4, RZ, R6, 0x100000, RZ, 0xc0, !PT ;  /* 0x0010000006ff7812 */ /* 0x000fe4000788c0ff */
[----:B0-----:R-:W-:-:S11]  /*104170*/  PRMT R7, R8, 0x7773, RZ ;  /* 0x0000777308077816 */ /* 0x001fd600000000ff */
[----:B------:R0:W-:Y:S02]  /*104180*/  @P4 STG.E.U8 desc[UR32][R12.64], R7 ;  /* 0x000000070c004986 */ /* 0x0001e4000c101120 */
[----:B0-----:R-:W-:-:S05]  /*104190*/  PRMT R7, R9, 0x7772, RZ ;  /* 0x0000777209077816 */ /* 0x001fca00000000ff */
[----:B---3--:R0:W-:Y:S02]  /*1041a0*/  @P5 STG.E.U8 desc[UR32][R10.64], R7 ;  /* 0x000000070a005986 */ /* 0x0081e4000c101120 */
[----:B0-----:R-:W-:-:S05]  /*1041b0*/  PRMT R7, R9, 0x7773, RZ ;  /* 0x0000777309077816 */ /* 0x001fca00000000ff */
[----:B------:R4:W-:Y:S02]  /*1041c0*/  @P6 STG.E.U8 desc[UR32][R18.64], R7 ;  /* 0x0000000712006986 */ /* 0x0009e4000c101120 */
[----:B----4-:R-:W-:-:S05]  /*1041d0*/  PRMT R7, R24, 0x7772, RZ ;  /* 0x0000777218077816 */ /* 0x010fca00000000ff */
[----:B------:R0:W-:Y:S02]  /*1041e0*/  @P0 STG.E.U8 desc[UR32][R20.64], R7 ;  /* 0x0000000714000986 */ /* 0x0001e4000c101120 */
[----:B0-----:R-:W-:-:S05]  /*1041f0*/  PRMT R7, R24, 0x7773, RZ ;  /* 0x0000777318077816 */ /* 0x001fca00000000ff */
        /* <DEDUP_REMOVED lines=10> */
[----:B------:R-:W2:Y:S01]  /*1042a0*/  LDL.LU R19, [R1+0x70] ;  /* 0x0000700001137983 */ /* 0x000ea20000300800 */
[----:B------:R-:W-:-:S02]  /*1042b0*/  LOP3.LUT P0, RZ, R4, 0x80, RZ, 0xc0, !PT ;  /* 0x0000008004ff7812 */ /* 0x000fc4000780c0ff */
[----:B------:R-:W-:Y:S01]  /*1042c0*/  LOP3.LUT P1, RZ, R4, 0x100, RZ, 0xc0, !PT ;  /* 0x0000010004ff7812 */ /* 0x000fe2000782c0ff */
[----:B------:R-:W4:Y:S04]  /*1042d0*/  LDL.LU R21, [R1+0x74] ;  /* 0x0000740001157983 */ /* 0x000f280000300800 */
[----:B------:R-:W4:Y:S04]  /*1042e0*/  LDL.LU R22, [R1+0x78] ;  /* 0x0000780001167983 */ /* 0x000f280000300800 */
[----:B------:R-:W4:Y:S01]  /*1042f0*/  LDL.LU R24, [R1+0x7c] ;  /* 0x00007c0001187983 */ /* 0x000f220000300800 */
[----:B------:R-:W-:Y:S01]  /*104300*/  IMAD.MOV.U32 R25, RZ, RZ, R2 ;  /* 0x000000ffff197224 */ /* 0x000fe200078e0002 */
[----:B--2---:R-:W-:-:S05]  /*104310*/  PRMT R7, R19, 0x7770, RZ ;  /* 0x0000777013077816 */ /* 0x004fca00000000ff */
[----:B------:R0:W-:Y:S02]  /*104320*/  @P0 STG.E.U8 desc[UR32][R28.64], R7 ;  /* 0x000000071c000986 */ /* 0x0001e4000c101120 */
[----:B0-----:R-:W-:Y:S02]  /*104330*/  PRMT R7, R19, 0x7771, RZ ;  /* 0x0000777113077816 */ /* 0x001fe400000000ff */
[----:B------:R-:W2:Y:S04]  /*104340*/  LDL.LU.64 R28, [R1+0x588] ;  /* 0x00058800011c7983 */ /* 0x000ea80000300a00 */
[----:B------:R-:W2:Y:S04]  /*104350*/  LDL.LU R20, [R1+0x64] ;  /* 0x0000640001147983 */ /* 0x000ea80000300800 */
[----:B------:R-:W-:Y:S04]  /*104360*/  STL [R1+0x4288], R19 ;  /* 0x0042881301007387 */ /* 0x000fe80000100800 */
[----:B---3--:R0:W-:Y:S04]  /*104370*/  @P1 STG.E.U8 desc[UR32][R26.64], R7 ;  /* 0x000000071a001986 */ /* 0x0081e8000c101120 */
[----:B0-----:R-:W3:Y:S04]  /*104380*/  LDL.LU.64 R26, [R1+0x580] ;  /* 0x00058000011a7983 */ /* 0x001ee80000300a00 */
[----:B------:R-:W3:Y:S04]  /*104390*/  LDL.LU R23, [R1+0x68] ;  /* 0x0000680001177983 */ /* 0x000ee80000300800 */
[----:B------:R-:W4:Y:S04]  /*1043a0*/  LDL.LU R2, [R1+0x6c] ;  /* 0x00006c0001027983 */ /* 0x000f280000300800 */
[----:B----4-:R0:W-:Y:S04]  /*1043b0*/  STL.64 [R1+0x4290], R2 ;  /* 0x0042900201007387 */ /* 0x0101e80000100a00 */
        /* <DEDUP_REMOVED lines=25> */
[----:B------:R-:W-:Y:S01]  /*104550*/  LOP3.LUT P4, RZ, R4, 0x2000, RZ, 0xc0, !PT ;  /* 0x0000200004ff7812 */ /* 0x000fe2000788c0ff */
[----:B------:R-:W4:Y:S01]  /*104560*/  LDL.LU.64 R18, [R1+0x558] ;  /* 0x0005580001127983 */ /* 0x000f220000300a00 */
[----:B------:R-:W-:Y:S02]  /*104570*/  LOP3.LUT R6, R6, 0xfffbffff, RZ, 0xc0, !PT ;  /* 0xfffbffff06067812 */ /* 0x000fe400078ec0ff */
[C---:B------:R-:W-:Y:S01]  /*104580*/  LOP3.LUT P2, RZ, R4.reuse, 0x200, RZ, 0xc0, !PT ;  /* 0x0000020004ff7812 */ /* 0x040fe2000784c0ff */
[----:B------:R-:W4:Y:S01]  /*104590*/  LDL.LU.64 R16, [R1+0x550] ;  /* 0x0005500001107983 */ /* 0x000f220000300a00 */
[----:B------:R-:W-:Y:S02]  /*1045a0*/  LOP3.LUT P3, RZ, R4, 0x400, RZ, 0xc0, !PT ;  /* 0x0000040004ff7812 */ /* 0x000fe4000786c0ff */
[----:B------:R-:W-:Y:S01]  /*1045b0*/  PRMT R7, R21, 0x7770, RZ ;  /* 0x0000777015077816 */ /* 0x000fe200000000ff */
[----:B------:R-:W4:Y:S04]  /*1045c0*/  LDL.LU.64 R14, [R1+0x548] ;  /* 0x00054800010e7983 */ /* 0x000f280000300a00 */
[----:B------:R-:W-:-:S02]  /*1045d0*/  @P4 LOP3.LUT R6, R6, 0x40000, RZ, 0xfc, !PT ;  /* 0x0004000006064812 */ /* 0x000fc400078efcff */
        /* <DEDUP_REMOVED lines=34> */
[----:B------:R-:W-:-:S09]  /*104800*/  LOP3.LUT P5, RZ, R4, 0x100000, RZ, 0xc0, !PT ;  /* 0x0010000004ff7812 */ /* 0x000fd200078ac0ff */
[----:B----4-:R0:W-:Y:S01]  /*104810*/  @P4 STG.E.U8 desc[UR32][R2.64], R7 ;  /* 0x0000000702004986 */ /* 0x0101e2000c101120 */
[----:B------:R-:W-:-:S03]  /*104820*/  LOP3.LUT P4, RZ, R6, 0x2000, RZ, 0xc0, !PT ;  /* 0x0000200006ff7812 */ /* 0x000fc6000788c0ff */
[----:B0-----:R-:W4:Y:S01]  /*104830*/  LDL.LU.64 R2, [R1+0x4290] ;  /* 0x0042900001027983 */ /* 0x001f220000300a00 */
[----:B------:R-:W-:-:S09]  /*104840*/  PRMT R7, R20, 0x7771, RZ ;  /* 0x0000777114077816 */ /* 0x000fd200000000ff */
[----:B------:R0:W-:Y:S04]  /*104850*/  @P4 STG.E.U8 desc[UR32][R18.64], R7 ;  /* 0x0000000712004986 */ /* 0x0001e8000c101120 */
[----:B0-----:R-:W2:Y:S01]  /*104860*/  LDL.LU R19, [R1+0x4288] ;  /* 0x0042880001137983 */ /* 0x001ea20000300800 */
[----:B------:R-:W-:Y:S02]  /*104870*/  LOP3.LUT P4, RZ, R6, 0x1000, RZ, 0xc0, !PT ;  /* 0x0000100006ff7812 */ /* 0x000fe4000788c0ff */
[----:B------:R-:W-:Y:S02]  /*104880*/  PRMT R7, R23, 0x7770, RZ ;  /* 0x0000777017077816 */ /* 0x000fe400000000ff */
[C---:B------:R-:W-:Y:S02]  /*104890*/  LOP3.LUT P6, RZ, R4.reuse, 0x200000, RZ, 0xc0, !PT ;  /* 0x0020000004ff7812 */ /* 0x040fe400078cc0ff */
[----:B------:R-:W-:-:S07]  /*1048a0*/  LOP3.LUT P0, RZ, R4, 0x400000, RZ, 0xc0, !PT ;  /* 0x0040000004ff7812 */ /* 0x000fce000780c0ff */
[----:B------:R0:W-:Y:S01]  /*1048b0*/  @P4 STG.E.U8 desc[UR32][R16.64], R7 ;  /* 0x0000000710004986 */ /* 0x0001e2000c101120 */
[----:B------:R-:W-:Y:S02]  /*1048c0*/  LOP3.LUT P1, RZ, R4, 0x800000, RZ, 0xc0, !PT ;  /* 0x0080000004ff7812 */ /* 0x000fe4000782c0ff */
[----:B0-----:R-:W-:-:S05]  /*1048d0*/  PRMT R7, R23, 0x7771, RZ ;  /* 0x0000777117077816 */ /* 0x001fca00000000ff */
[----:B------:R4:W-:Y:S01]  /*1048e0*/  @P5 STG.E.U8 desc[UR32][R14.64], R7 ;  /* 0x000000070e005986 */ /* 0x0009e2000c101120 */
[C---:B------:R-:W-:Y:S02]  /*1048f0*/  LOP3.LUT P2, RZ, R4.reuse, 0x1000000, RZ, 0xc0, !PT ;  /* 0x0100000004ff7812 */ /* 0x040fe4000784c0ff */
[----:B------:R-:W-:Y:S02]  /*104900*/  LOP3.LUT P3, RZ, R4, 0x2000000, RZ, 0xc0, !PT ;  /* 0x0200000004ff7812 */ /* 0x000fe4000786c0ff */
[----:B----4-:R-:W-:-:S05]  /*104910*/  PRMT R7, R2, 0x7770, RZ ;  /* 0x0000777002077816 */ /* 0x010fca00000000ff */
[----:B------:R0:W-:Y:S02]  /*104920*/  @P6 STG.E.U8 desc[UR32][R12.64], R7 ;  /* 0x000000070c006986 */ /* 0x0001e4000c101120 */
[----:B0-----:R-:W-:-:S05]  /*104930*/  PRMT R7, R2, 0x7771, RZ ;  /* 0x0000777102077816 */ /* 0x001fca00000000ff */
[----:B------:R2:W-:Y:S02]  /*104940*/  @P0 STG.E.U8 desc[UR32][R10.64], R7 ;  /* 0x000000070a000986 */ /* 0x0005e4000c101120 */
[----:B--2---:R-:W-:-:S05]  /*104950*/  PRMT R7, R19, 0x7772, RZ ;  /* 0x0000777213077816 */ /* 0x004fca00000000ff */
[----:B------:R0:W-:Y:S04]  /*104960*/  @P1 STG.E.U8 desc[UR32][R8.64], R7 ;  /* 0x0000000708001986 */ /* 0x0001e8000c101120 */
[----:B------:R-:W-:Y:S01]  /*104970*/  STL.64 [R1+0x4270], R2 ;  /* 0x0042700201007387 */ /* 0x000fe20000100a00 */
[----:B0-----:R-:W-:-:S05]  /*104980*/  PRMT R7, R19, 0x7773, RZ ;  /* 0x0000777313077816 */ /* 0x001fca00000000ff */
[----:B------:R0:W-:Y:S02]  /*104990*/  @P2 STG.E.U8 desc[UR32][R28.64], R7 ;  /* 0x000000071c002986 */ /* 0x0001e4000c101120 */
[----:B0-----:R-:W-:Y:S02]  /*1049a0*/  PRMT R7, R21, 0x7772, RZ ;  /* 0x0000777215077816 */ /* 0x001fe400000000ff */
[----:B------:R-:W2:Y:S04]  /*1049b0*/  LDL.LU.64 R28, [R1+0x518] ;  /* 0x00051800011c7983 */ /* 0x000ea80000300a00 */
[----:B---3--:R0:W-:Y:S04]  /*1049c0*/  @P3 STG.E.U8 desc[UR32][R26.64], R7 ;  /* 0x000000071a003986 */ /* 0x0081e8000c101120 */
[----:B0-----:R-:W3:Y:S01]  /*1049d0*/  LDL.LU.64 R26, [R1+0x510] ;  /* 0x00051000011a7983 */ /* 0x001ee20000300a00 */
[----:B------:R-:W-:-:S02]  /*1049e0*/  LOP3.LUT P0, RZ, R4, 0x4000000, RZ, 0xc0, !PT ;  /* 0x0400000004ff7812 */ /* 0x000fc4000780c0ff */
[----:B------:R-:W-:Y:S01]  /*1049f0*/  LOP3.LUT P1, RZ, R4, 0x8000000, RZ, 0xc0, !PT ;  /* 0x0800000004ff7812 */ /* 0x000fe2000782c0ff */
[----:B------:R-:W4:Y:S01]  /*104a00*/  LDL.LU.64 R10, [R1+0x508] ;  /* 0x00050800010a7983 */ /* 0x000f220000300a00 */
[----:B------:R-:W-:-:S03]  /*104a10*/  PRMT R7, R21, 0x7773, RZ ;  /* 0x0000777315077816 */ /* 0x000fc600000000ff */
[----:B------:R-:W4:Y:S04]  /*104a20*/  LDL.LU.64 R8, [R1+0x500] ;  /* 0x0005000001087983 */ /* 0x000f280000300a00 */
[----:B------:R-:W4:Y:S04]  /*104a30*/  LDL.LU.64 R18, [R1+0x4f8] ;  /* 0x0004f80001127983 */ /* 0x000f280000300a00 */
[----:B--2---:R0:W-:Y:S02]  /*104a40*/  @P0 STG.E.U8 desc[UR32][R28.64], R7 ;  /* 0x000000071c000986 */ /* 0x0041e4000c101120 */
[----:B0-----:R-:W-:-:S02]  /*104a50*/  PRMT R7, R22, 0x7772, RZ ;  /* 0x0000777216077816 */ /* 0x001fc400000000ff */
[----:B------:R-:W2:Y:S04]  /*104a60*/  LDL.LU.64 R28, [R1+0x4f0] ;  /* 0x0004f000011c7983 */ /* 0x000ea80000300a00 */
[----:B---3--:R0:W-:Y:S04]  /*104a70*/  @P1 STG.E.U8 desc[UR32][R26.64], R7 ;  /* 0x000000071a001986 */ /* 0x0081e8000c101120 */
[----:B0-----:R-:W3:Y:S04]  /*104a80*/  LDL.LU.64 R26, [R1+0x4e8] ;  /* 0x0004e800011a7983 */ /* 0x001ee80000300a00 */
[----:B------:R-:W4:Y:S04]  /*104a90*/  LDL.LU.64 R2, [R1+0x4d0] ;  /* 0x0004d00001027983 */ /* 0x000f280000300a00 */
        /* <DEDUP_REMOVED lines=23> */
[----:B------:R-:W4:Y:S01]  /*104c10*/  LDL.LU R5, [R1+0xe0] ;  /* 0x0000e00001057983 */ /* 0x000f220000300800 */
[----:B------:R-:W-:Y:S02]  /*104c20*/  LOP3.LUT R6, R6, 0xfffffbff, RZ, 0xc0, !PT ;  /* 0xfffffbff06067812 */ /* 0x000fe400078ec0ff */
[C---:B------:R-:W-:Y:S01]  /*104c30*/  LOP3.LUT P2, RZ, R4.reuse, 0x10000000, RZ, 0xc0, !PT ;  /* 0x1000000004ff7812 */ /* 0x040fe2000784c0ff */
[----:B------:R-:W4:Y:S01]  /*104c40*/  LDL.LU.64 R16, [R1+0x4c8] ;  /* 0x0004c80001107983 */ /* 0x000f220000300a00 */
[----:B------:R-:W-:Y:S02]  /*104c50*/  LOP3.LUT P3, RZ, R4, 0x20000000, RZ, 0xc0, !PT ;  /* 0x2000000004ff7812 */ /* 0x000fe4000786c0ff */
[----:B------:R-:W-:Y:S01]  /*104c60*/  PRMT R7, R22, 0x7773, RZ ;  /* 0x0000777316077816 */ /* 0x000fe200000000ff */
[----:B------:R-:W4:Y:S04]  /*104c70*/  LDL.LU.64 R14, [R1+0x4c0] ;  /* 0x0004c000010e7983 */ /* 0x000f280000300a00 */
[----:B------:R-:W-:Y:S01]  /*104c80*/  @P4 LOP3.LUT R6, R6, 0x400, RZ, 0xfc, !PT ;  /* 0x0000040006064812 */ /* 0x000fe200078efcff */
[----:B------:R-:W4:Y:S01]  /*104c90*/  LDL.LU R21, [R1+0xe4] ;  /* 0x0000e40001157983 */ /* 0x000f220000300800 */
[----:B------:R-:W-:-:S02]  /*104ca0*/  LOP3.LUT P4, RZ, R4, 0x80000000, RZ, 0xc0, !PT ;  /* 0x8000000004ff7812 */ /* 0x000fc4000788c0ff */
[----:B------:R-:W-:Y:S01]  /*104cb0*/  LOP3.LUT R6, R6, 0xfffff7ff, RZ, 0xc0, !PT ;  /* 0xfffff7ff06067812 */ /* 0x000fe200078ec0ff */
[----:B------:R0:W-:Y:S04]  /*104cc0*/  @P2 STG.E.U8 desc[UR32][R10.64], R7 ;  /* 0x000000070a002986 */ /* 0x0001e8000c101120 */
[----:B------:R-:W4:Y:S06]  /*104cd0*/  LDL.LU.64 R12, [R1+0x4b8] ;  /* 0x0004b800010c7983 */ /* 0x000f2c0000300a00 */
        /* <DEDUP_REMOVED lines=8> */
[C---:B------:R-:W-:Y:S02]  /*104d60*/  LOP3.LUT P4, RZ, R6.reuse, 0x800, RZ, 0xc0, !PT ;  /* 0x0000080006ff7812 */ /* 0x040fe4000788c0ff */
[----:B0-----:R-:W-:Y:S01]  /*104d70*/  PRMT R7, R25, 0x7772, RZ ;  /* 0x0000777219077816 */ /* 0x001fe200000000ff */
[----:B------:R-:W4:Y:S10]  /*104d80*/  LDL.LU.64 R18, [R1+0x4a0] ;  /* 0x0004a00001127983 */ /* 0x000f340000300a00 */
[----:B--2---:R0:W-:Y:S01]  /*104d90*/  @P4 STG.E.U8 desc[UR32][R28.64], R7 ;  /* 0x000000071c004986 */ /* 0x0041e2000c101120 */
[----:B------:R-:W-:-:S03]  /*104da0*/  LOP3.LUT P4, RZ, R6, 0x400, RZ, 0xc0, !PT ;  /* 0x0000040006ff7812 */ /* 0x000fc6000788c0ff */
[----:B------:R-:W2:Y:S01]  /*104db0*/  LDL.LU R22, [R1+0xe8] ;  /* 0x0000e80001167983 */ /* 0x000ea20000300800 */
[----:B0-----:R-:W-:-:S03]  /*104dc0*/  IMAD.MOV.U32 R7, RZ, RZ, R25 ;  /* 0x000000ffff077224 */ /* 0x001fc600078e0019 */
[----:B------:R-:W2:Y:S02]  /*104dd0*/  LDL.LU.64 R28, [R1+0x498] ;  /* 0x00049800011c7983 */ /* 0x000ea40000300a00 */
[----:B------:R-:W-:Y:S02]  /*104de0*/  PRMT R7, R7, 0x7773, RZ ;  /* 0x0000777307077816 */ /* 0x000fe400000000ff */
[----:B------:R-:W2:Y:S04]  /*104df0*/  LDL.LU.64 R24, [R1+0x490] ;  /* 0x0004900001187983 */ /* 0x000ea80000300a00 */
[----:B---3--:R0:W-:Y:S01]  /*104e00*/  @P4 STG.E.U8 desc[UR32][R26.64], R7 ;  /* 0x000000071a004986 */ /* 0x0081e2000c101120 */
[----:B------:R-:W-:Y:S02]  /*104e10*/  LOP3.LUT P4, RZ, R6, 0x200, RZ, 0xc0, !PT ;  /* 0x0000020006ff7812 */ /* 0x000fe4000788c0ff */
        /* <DEDUP_REMOVED lines=13> */
[----:B------:R-:W-:-:S11]  /*104ef0*/  PRMT R7, R23, 0x7773, RZ ;  /* 0x0000777317077816 */ /* 0x000fd600000000ff */
[----:B------:R4:W-:Y:S01]  /*104f00*/  @P4 STG.E.U8 desc[UR32][R16.64], R7 ;  /* 0x0000000710004986 */ /* 0x0009e2000c101120 */
[----:B------:R-:W-:Y:S02]  /*104f10*/  LOP3.LUT P4, RZ, R6, 0x20, RZ, 0xc0, !PT ;  /* 0x0000002006ff7812 */ /* 0x000fe4000788c0ff */
[C---:B------:R-:W-:Y:S02]  /*104f20*/  LOP3.LUT P5, RZ, R0.reuse, 0x80, RZ, 0xc0, !PT ;  /* 0x0000008000ff7812 */ /* 0x040fe400078ac0ff */
[C---:B------:R-:W-:Y:S02]  /*104f30*/  LOP3.LUT P6, RZ, R0.reuse, 0x100, RZ, 0xc0, !PT ;  /* 0x0000010000ff7812 */ /* 0x040fe400078cc0ff */
[C---:B------:R-:W-:Y:S02]  /*104f40*/  LOP3.LUT P0, RZ, R0.reuse, 0x200, RZ, 0xc0, !PT ;  /* 0x0000020000ff7812 */ /* 0x040fe4000780c0ff */
[C---:B------:R-:W-:Y:S02]  /*104f50*/  LOP3.LUT P1, RZ, R0.reuse, 0x400, RZ, 0xc0, !PT ;  /* 0x0000040000ff7812 */ /* 0x040fe4000782c0ff */
[----:B------:R-:W-:-:S02]  /*104f60*/  LOP3.LUT P2, RZ, R0, 0x800, RZ, 0xc0, !PT ;  /* 0x0000080000ff7812 */ /* 0x000fc4000784c0ff */
[----:B------:R-:W-:Y:S02]  /*104f70*/  LOP3.LUT P3, RZ, R0, 0x1000, RZ, 0xc0, !PT ;  /* 0x0000100000ff7812 */ /* 0x000fe4000786c0ff */
[----:B----4-:R-:W-:-:S05]  /*104f80*/  PRMT R7, R2, 0x7772, RZ ;  /* 0x0000777202077816 */ /* 0x010fca00000000ff */
        /* <DEDUP_REMOVED lines=11> */
[----:B--2---:R0:W-:Y:S02]  /*105040*/  @P1 STG.E.U8 desc[UR32][R28.64], R7 ;  /* 0x000000071c001986 */ /* 0x0041e4000c101120 */
[----:B0-----:R-:W-:-:S05]  /*105050*/  PRMT R7, R22, 0x7770, RZ ;  /* 0x0000777016077816 */ /* 0x001fca00000000ff */
[----:B------:R0:W-:Y:S02]  /*105060*/  @P2 STG.E.U8 desc[UR32][R24.64], R7 ;  /* 0x0000000718002986 */ /* 0x0001e4000c101120 */
[----:B0-----:R-:W-:Y:S02]  /*105070*/  PRMT R7, R22, 0x7771, RZ ;  /* 0x0000777116077816 */ /* 0x001fe400000000ff */
[----:B------:R-:W2:Y:S04]  /*105080*/  LDL.LU.64 R24, [R1+0x480] ;  /* 0x0004800001187983 */ /* 0x000ea80000300a00 */
[----:B---3--:R0:W-:Y:S04]  /*105090*/  @P3 STG.E.U8 desc[UR32][R26.64], R7 ;  /* 0x000000071a003986 */ /* 0x0081e8000c101120 */
[----:B------:R-:W3:Y:S04]  /*1050a0*/  LDL.LU.64 R10, [R1+0x478] ;  /* 0x00047800010a7983 */ /* 0x000ee80000300a00 */
[----:B0-----:R-:W4:Y:S04]  /*1050b0*/  LDL.LU.64 R26, [R1+0x470] ;  /* 0x00047000011a7983 */ /* 0x001f280000300a00 */
[----:B------:R-:W4:Y:S04]  /*1050c0*/  LDL.LU.64 R8, [R1+0x468] ;  /* 0x0004680001087983 */ /* 0x000f280000300a00 */
[----:B------:R-:W4:Y:S04]  /*1050d0*/  LDL.LU.64 R18, [R1+0x460] ;  /* 0x0004600001127983 */ /* 0x000f280000300a00 */
[----:B------:R-:W2:Y:S04]  /*1050e0*/  LDL.LU R23, [R1+0xec] ;  /* 0x0000ec0001177983 */ /* 0x000ea80000300800 */
[----:B------:R-:W4:Y:S04]  /*1050f0*/  LDL.LU R20, [R1+0xd0] ;  /* 0x0000d00001147983 */ /* 0x000f280000300800 */
[----:B------:R-:W4:Y:S04]  /*105100*/  LDL.LU R2, [R1+0xd4] ;  /* 0x0000d40001027983 */ /* 0x000f280000300800 */
[----:B------:R-:W3:Y:S04]  /*105110*/  LDL.LU R28, [R1+0xd8] ;  /* 0x0000d800011c7983 */ /* 0x000ee80000300800 */
[----:B------:R-:W3:Y:S01]  /*105120*/  LDL.LU R29, [R1+0xdc] ;  /* 0x0000dc00011d7983 */ /* 0x000ee20000300800 */
[----:B------:R-:W-:-:S02]  /*105130*/  LOP3.LUT P4, RZ, R3, 0x2000, RZ, 0xc0, !PT ;  /* 0x0000200003ff7812 */ /* 0x000fc4000788c0ff */
        /* <DEDUP_REMOVED lines=10> */
[----:B------:R-:W-:-:S11]  /*1051e0*/  LOP3.LUT R4, R4, 0x7fffffff, RZ, 0xc0, !PT ;  /* 0x7fffffff04047812 */ /* 0x000fd600078ec0ff */
[----:B------:R-:W-:Y:S02]  /*1051f0*/  @P4 LOP3.LUT R4, R4, 0x80000000, RZ, 0xfc, !PT ;  /* 0x8000000004044812 */ /* 0x000fe400078efcff */
[----:B--2---:R-:W-:-:S05]  /*105200*/  PRMT R7, R23, 0x7770, RZ ;  /* 0x0000777017077816 */ /* 0x004fca00000000ff */
[----:B------:R-:W-:Y:S04]  /*105210*/  @P0 STG.E.U8 desc[UR32][R24.64], R7 ;  /* 0x0000000718000986 */ /* 0x000fe8000c101120 */
[----:B---3--:R0:W-:Y:S04]  /*105220*/  STL.64 [R1+0x4268], R28 ;  /* 0x0042681c01007387 */ /* 0x0081e80000100a00 */
[----:B0-----:R-:W2:Y:S04]  /*105230*/  LDL.LU.64 R28, [R1+0x458] ;  /* 0x00045800011c7983 */ /* 0x001ea80000300a00 */
[----:B------:R0:W-:Y:S04]  /*105240*/  STL.64 [R1+0x4258], R4 ;  /* 0x0042580401007387 */ /* 0x0001e80000100a00 */
[----:B------:R-:W-:Y:S04]  /*105250*/  STL [R1+0x4118], R0 ;  /* 0x0041180001007387 */ /* 0x000fe80000100800 */
[----:B------:R-:W3:Y:S04]  /*105260*/  LDL.LU.64 R24, [R1+0x450] ;  /* 0x0004500001187983 */ /* 0x000ee80000300a00 */
[----:B------:R-:W-:Y:S04]  /*105270*/  STL.64 [R1+0x4250], R22 ;  /* 0x0042501601007387 */ /* 0x000fe80000100a00 */
[----:B0-----:R-:W3:Y:S01]  /*105280*/  LDL.LU.64 R4, [R1+0x440] ;  /* 0x0004400001047983 */ /* 0x001ee20000300a00 */
        /* <DEDUP_REMOVED lines=8> */
[C---:B------:R-:W-:Y:S02]  /*105310*/  LOP3.LUT P1, RZ, R0.reuse, 0x4000, RZ, 0xc0, !PT ;  /* 0x0000400000ff7812 */ /* 0x040fe4000782c0ff */
[----:B------:R-:W-:Y:S02]  /*105320*/  LOP3.LUT P2, RZ, R0, 0x8000, RZ, 0xc0, !PT ;  /* 0x0000800000ff7812 */ /* 0x000fe4000784c0ff */
[----:B------:R-:W-:-:S05]  /*105330*/  PRMT R7, R23, 0x7771, RZ ;  /* 0x0000777117077816 */ /* 0x000fca00000000ff */
[----:B------:R-:W-:Y:S02]  /*105340*/  @P4 LOP3.LUT R6, R6, 0x4, RZ, 0xfc, !PT ;  /* 0x0000000406064812 */ /* 0x000fe400078efcff */
[C---:B------:R-:W-:Y:S02]  /*105350*/  LOP3.LUT P4, RZ, R0.reuse, 0x40000, RZ, 0xc0, !PT ;  /* 0x0004000000ff7812 */ /* 0x040fe4000788c0ff */
[----:B------:R-:W-:Y:S01]  /*105360*/  LOP3.LUT P3, RZ, R0, 0x10000, RZ, 0xc0, !PT ;  /* 0x0001000000ff7812 */ /* 0x000fe2000786c0ff */
[----:B------:R4:W-:Y:S01]  /*105370*/  @P1 STG.E.U8 desc[UR32][R10.64], R7 ;  /* 0x000000070a001986 */ /* 0x0009e2000c101120 */
[----:B------:R-:W-:Y:S02]  /*105380*/  LOP3.LUT R6, R6, 0xfffffff7, RZ, 0xc0, !PT ;  /* 0xfffffff706067812 */ /* 0x000fe400078ec0ff */
[----:B----4-:R-:W-:-:S07]  /*105390*/  PRMT R7, R20, 0x7770, RZ ;  /* 0x0000777014077816 */ /* 0x010fce00000000ff */
[----:B------:R-:W-:Y:S02]  /*1053a0*/  @P4 LOP3.LUT R6, R6, 0x8, RZ, 0xfc, !PT ;  /* 0x0000000806064812 */ /* 0x000fe400078efcff */
[----:B------:R-:W-:Y:S01]  /*1053b0*/  LOP3.LUT P4, RZ, R0, 0x20000, RZ, 0xc0, !PT ;  /* 0x0002000000ff7812 */ /* 0x000fe2000788c0ff */
[----:B------:R0:W-:Y:S02]  /*1053c0*/  @P2 STG.E.U8 desc[UR32][R26.64], R7 ;  /* 0x000000071a002986 */ /* 0x0001e4000c101120 */
[----:B0-----:R-:W-:-:S05]  /*1053d0*/  PRMT R7, R20, 0x7771, RZ ;  /* 0x0000777114077816 */ /* 0x001fca00000000ff */
[----:B------:R0:W-:Y:S02]  /*1053e0*/  @P3 STG.E.U8 desc[UR32][R8.64], R7 ;  /* 0x0000000708003986 */ /* 0x0001e4000c101120 */
[----:B0-----:R-:W-:-:S05]  /*1053f0*/  PRMT R7, R2, 0x7770, RZ ;  /* 0x0000777002077816 */ /* 0x001fca00000000ff */
[----:B------:R0:W-:Y:S01]  /*105400*/  @P4 STG.E.U8 desc[UR32][R18.64], R7 ;  /* 0x0000000712004986 */ /* 0x0001e2000c101120 */
[----:B------:R-:W-:Y:S02]  /*105410*/  LOP3.LUT P4, RZ, R6, 0x8, RZ, 0xc0, !PT ;  /* 0x0000000806ff7812 */ /* 0x000fe4000788c0ff */
[----:B0-----:R-:W-:-:S11]  /*105420*/  PRMT R7, R2, 0x7771, RZ ;  /* 0x0000777102077816 */ /* 0x001fd600000000ff */
[----:B--2---:R-:W-:Y:S04]  /*105430*/  @P4 STG.E.U8 desc[UR32][R28.64], R7 ;  /* 0x000000071c004986 */ /* 0x004fe8000c101120 */
[----:B---3--:R0:W-:Y:S04]  /*105440*/  STL.64 [R1+0x4260], R4 ;  /* 0x0042600401007387 */ /* 0x0081e80000100a00 */
[----:B0-----:R-:W2:Y:S04]  /*105450*/  LDL.LU.64 R4, [R1+0x448] ;  /* 0x0004480001047983 */ /* 0x001ea80000300a00 */
[----:B------:R-:W3:Y:S04]  /*105460*/  LDL.LU.64 R22, [R1+0x438] ;  /* 0x0004380001167983 */ /* 0x000ee80000300a00 */
[----:B------:R-:W4:Y:S04]  /*105470*/  LDL.LU.64 R26, [R1+0x430] ;  /* 0x00043000011a7983 */ /* 0x000f280000300a00 */
[----:B------:R-:W4:Y:S04]  /*105480*/  LDL.LU.64 R16, [R1+0x428] ;  /* 0x0004280001107983 */ /* 0x000f280000300a00 */
[----:B------:R-:W4:Y:S04]  /*105490*/  LDL.LU.64 R14, [R1+0x420] ;  /* 0x00042000010e7983 */ /* 0x000f280000300a00 */
[----:B------:R-:W4:Y:S04]  /*1054a0*/  LDL.LU.64 R12, [R1+0x418] ;  /* 0x00041800010c7983 */ /* 0x000f280000300a00 */
[----:B------:R-:W4:Y:S04]  /*1054b0*/  LDL.LU.64 R10, [R1+0x410] ;  /* 0x00041000010a7983 */ /* 0x000f280000300a00 */
[----:B------:R-:W4:Y:S04]  /*1054c0*/  LDL.LU.64 R8, [R1+0x408] ;  /* 0x0004080001087983 */ /* 0x000f280000300a00 */
[----:B------:R-:W4:Y:S04]  /*1054d0*/  LDL.LU.64 R18, [R1+0x400] ;  /* 0x0004000001127983 */ /* 0x000f280000300a00 */
[----:B------:R-:W2:Y:S01]  /*1054e0*/  LDL.LU.64 R28, [R1+0x4268] ;  /* 0x00426800011c7983 */ /* 0x000ea20000300a00 */
[----:B------:R-:W-:-:S02]  /*1054f0*/  LOP3.LUT P4, RZ, R6, 0x4, RZ, 0xc0, !PT ;  /* 0x0000000406ff7812 */ /* 0x000fc4000788c0ff */
[----:B--2---:R-:W-:-:S11]  /*105500*/  PRMT R7, R28, 0x7770, RZ ;  /* 0x000077701c077816 */ /* 0x004fd600000000ff */
[----:B------:R0:W-:Y:S01]  /*105510*/  @P4 STG.E.U8 desc[UR32][R24.64], R7 ;  /* 0x0000000718004986 */ /* 0x0001e2000c101120 */
[----:B------:R-:W-:Y:S02]  /*105520*/  LOP3.LUT P4, RZ, R6, 0x2, RZ, 0xc0, !PT ;  /* 0x0000000206ff7812 */ /* 0x000fe4000788c0ff */
[----:B0-----:R-:W-:Y:S01]  /*105530*/  PRMT R7, R28, 0x7771, RZ ;  /* 0x000077711c077816 */ /* 0x001fe200000000ff */
[----:B------:R-:W2:Y:S10]  /*105540*/  LDL.LU.64 R24, [R1+0x3f0] ;  /* 0x0003f00001187983 */ /* 0x000eb40000300a00 */
[----:B------:R0:W-:Y:S04]  /*105550*/  @P4 STG.E.U8 desc[UR32][R4.64], R7 ;  /* 0x0000000704004986 */ /* 0x0001e8000c101120 */
[----:B0-----:R-:W3:Y:S01]  /*105560*/  LDL.LU.64 R4, [R1+0x4260] ;  /* 0x0042600001047983 */ /* 0x001ee20000300a00 */
[----:B------:R-:W-:-:S02]  /*105570*/  LOP3.LUT P4, RZ, R6, 0x1, RZ, 0xc0, !PT ;  /* 0x0000000106ff7812 */ /* 0x000fc4000788c0ff */
[----:B------:R-:W-:-:S11]  /*105580*/  PRMT R6, R29, 0x7770, RZ ;  /* 0x000077701d067816 */ /* 0x000fd600000000ff */
[----:B---3--:R0:W-:Y:S04]  /*105590*/  @P4 STG.E.U8 desc[UR32][R4.64], R6 ;  /* 0x0000000604004986 */ /* 0x0081e8000c101120 */
[----:B0-----:R-:W3:Y:S01]  /*1055a0*/  LDL.LU.64 R4, [R1+0x4258] ;  /* 0x0042580001047983 */ /* 0x001ee20000300a00 */
[----:B------:R-:W-:Y:S02]  /*1055b0*/  PRMT R6, R29, 0x7771, RZ ;  /* 0x000077711d067816 */ /* 0x000fe400000000ff */
[----:B---3--:R-:W-:-:S13]  /*1055c0*/  LOP3.LUT P4, RZ, R4, 0x80000000, RZ, 0xc0, !PT ;  /* 0x8000000004ff7812 */ /* 0x008fda000788c0ff */
[----:B------:R0:W-:Y:S01]  /*1055d0*/  @P4 STG.E.U8 desc[UR32][R22.64], R6 ;  /* 0x0000000616004986 */ /* 0x0001e2000c101120 */
[----:B------:R-:W-:-:S03]  /*1055e0*/  LOP3.LUT P4, RZ, R4, 0x40000000, RZ, 0xc0, !PT ;  /* 0x4000000004ff7812 */ /* 0x000fc6000788c0ff */
[----:B0-----:R-:W3:Y:S01]  /*1055f0*/  LDL.LU.64 R22, [R1+0x4250] ;  /* 0x0042500001167983 */ /* 0x001ee20000300a00 */
[----:B------:R-:W-:-:S09]  /*105600*/  PRMT R6, R5, 0x7772, RZ ;  /* 0x0000777205067816 */ /* 0x000fd200000000ff */
[----:B----4-:R0:W-:Y:S04]  /*105610*/  @P4 STG.E.U8 desc[UR32][R26.64], R6 ;  /* 0x000000061a004986 */ /* 0x0101e8000c101120 */
[----:B0-----:R-:W4:Y:S01]  /*105620*/  LDL.LU.64 R26, [R1+0x4248] ;  /* 0x00424800011a7983 */ /* 0x001f220000300a00 */
[----:B------:R-:W-:Y:S02]  /*105630*/  LOP3.LUT P4, RZ, R4, 0x20000000, RZ, 0xc0, !PT ;  /* 0x2000000004ff7812 */ /* 0x000fe4000788c0ff */
[----:B------:R-:W-:Y:S02]  /*105640*/  PRMT R6, R5, 0x7773, RZ ;  /* 0x0000777305067816 */ /* 0x000fe400000000ff */
[----:B------:R-:W-:-:S09]  /*105650*/  LOP3.LUT P5, RZ, R3, 0x1000, RZ, 0xc0, !PT ;  /* 0x0000100003ff7812 */ /* 0x000fd200078ac0ff */
[----:B------:R0:W-:Y:S01]  /*105660*/  @P4 STG.E.U8 desc[UR32][R16.64], R6 ;  /* 0x0000000610004986 */ /* 0x0001e2000c101120 */
[----:B------:R-:W-:Y:S02]  /*105670*/  LOP3.LUT P4, RZ, R4, 0x10000000, RZ, 0xc0, !PT ;  /* 0x1000000004ff7812 */ /* 0x000fe4000788c0ff */
[----:B------:R-:W-:Y:S02]  /*105680*/  LOP3.LUT P6, RZ, R3, 0x800, RZ, 0xc0, !PT ;  /* 0x0000080003ff7812 */ /* 0x000fe400078cc0ff */
[----:B0-----:R-:W-:-:S09]  /*105690*/  PRMT R6, R21, 0x7772, RZ ;  /* 0x0000777215067816 */ /* 0x001fd200000000ff */
[----:B------:R0:W-:Y:S01]  /*1056a0*/  @P4 STG.E.U8 desc[UR32][R14.64], R6 ;  /* 0x000000060e004986 */ /* 0x0001e2000c101120 */
[----:B------:R-:W-:Y:S02]  /*1056b0*/  LOP3.LUT P0, RZ, R3, 0x400, RZ, 0xc0, !PT ;  /* 0x0000040003ff7812 */ /* 0x000fe4000780c0ff */
[----:B0-----:R-:W-:-:S05]  /*1056c0*/  PRMT R6, R21, 0x7773, RZ ;  /* 0x0000777315067816 */ /* 0x001fca00000000ff */
[----:B------:R3:W-:Y:S01]  /*1056d0*/  @P5 STG.E.U8 desc[UR32][R12.64], R6 ;  /* 0x000000060c005986 */ /* 0x0007e2000c101120 */
[C---:B------:R-:W-:Y:S02]  /*1056e0*/  LOP3.LUT P1, RZ, R3.reuse, 0x200, RZ, 0xc0, !PT ;  /* 0x0000020003ff7812 */ /* 0x040fe4000782c0ff */
[C---:B------:R-:W-:Y:S02]  /*1056f0*/  LOP3.LUT P2, RZ, R3.reuse, 0x100, RZ, 0xc0, !PT ;  /* 0x0000010003ff7812 */ /* 0x040fe4000784c0ff */
[----:B------:R-:W-:Y:S02]  /*105700*/  LOP3.LUT P3, RZ, R3, 0x80, RZ, 0xc0, !PT ;  /* 0x0000008003ff7812 */ /* 0x000fe4000786c0ff */
[----:B---3--:R-:W-:-:S05]  /*105710*/  PRMT R6, R22, 0x7772, RZ ;  /* 0x0000777216067816 */ /* 0x008fca00000000ff */
[----:B------:R0:W-:Y:S02]  /*105720*/  @P6 STG.E.U8 desc[UR32][R10.64], R6 ;  /* 0x000000060a006986 */ /* 0x0001e4000c101120 */
[----:B0-----:R-:W-:-:S05]  /*105730*/  PRMT R6, R22, 0x7773, RZ ;  /* 0x0000777316067816 */ /* 0x001fca00000000ff */
[----:B------:R0:W-:Y:S02]  /*105740*/  @P0 STG.E.U8 desc[UR32][R8.64], R6 ;  /* 0x0000000608000986 */ /* 0x0001e4000c101120 */
[----:B0-----:R-:W-:-:S05]  /*105750*/  PRMT R6, R23, 0x7772, RZ ;  /* 0x0000777217067816 */ /* 0x001fca00000000ff */
[----:B------:R0:W-:Y:S02]  /*105760*/  @P1 STG.E.U8 desc[UR32][R18.64], R6 ;  /* 0x0000000612001986 */ /* 0x0001e4000c101120 */
[----:B0-----:R-:W-:-:S05]  /*105770*/  PRMT R6, R23, 0x7773, RZ ;  /* 0x0000777317067816 */ /* 0x001fca00000000ff */
[----:B----4-:R0:W-:Y:S04]  /*105780*/  @P2 STG.E.U8 desc[UR32][R26.64], R6 ;  /* 0x000000061a002986 */ /* 0x0101e8000c101120 */
[----:B0-----:R-:W3:Y:S01]  /*105790*/  LDL.LU.64 R26, [R1+0x4240] ;  /* 0x00424000011a7983 */ /* 0x001ee20000300a00 */
[----:B------:R-:W-:-:S03]  /*1057a0*/  PRMT R6, R20, 0x7772, RZ ;  /* 0x0000777214067816 */ /* 0x000fc600000000ff */
[----:B------:R-:W4:Y:S04]  /*1057b0*/  LDL.LU.64 R18, [R1+0x3e8] ;  /* 0x0003e80001127983 */ /* 0x000f280000300a00 */
[----:B--2---:R0:W-:Y:S04]  /*1057c0*/  @P3 STG.E.U8 desc[UR32][R24.64], R6 ;  /* 0x0000000618003986 */ /* 0x0041e8000c101120 */
[----:B0-----:R-:W2:Y:S01]  /*1057d0*/  LDL.LU.64 R24, [R1+0x3e0] ;  /* 0x0003e00001187983 */ /* 0x001ea20000300a00 */
[----:B------:R-:W-:Y:S02]  /*1057e0*/  LOP3.LUT R4, R4, 0xffefffff, RZ, 0xc0, !PT ;  /* 0xffefffff04047812 */ /* 0x000fe400078ec0ff */
[C---:B------:R-:W-:Y:S01]  /*1057f0*/  LOP3.LUT P0, RZ, R3.reuse, 0x40, RZ, 0xc0, !PT ;  /* 0x0000004003ff7812 */ /* 0x040fe2000780c0ff */
[----:B------:R-:W2:Y:S01]  /*105800*/  LDL.LU.64 R10, [R1+0x3d8] ;  /* 0x0003d800010a7983 */ /* 0x000ea20000300a00 */
[----:B------:R-:W-:-:S02]  /*105810*/  LOP3.LUT P1, RZ, R3, 0x20, RZ, 0xc0, !PT ;  /* 0x0000002003ff7812 */ /* 0x000fc4000782c0ff */
[----:B------:R-:W-:Y:S01]  /*105820*/  PRMT R6, R20, 0x7773, RZ ;  /* 0x0000777314067816 */ /* 0x000fe200000000ff */
[----:B------:R-:W2:Y:S04]  /*105830*/  LDL.LU.64 R8, [R1+0x3d0] ;  /* 0x0003d00001087983 */ /* 0x000ea80000300a00 */
[----:B------:R-:W2:Y:S04]  /*105840*/  LDL.LU.64 R22, [R1+0x3c8] ;  /* 0x0003c80001167983 */ /* 0x000ea80000300a00 */
[----:B------:R-:W2:Y:S04]  /*105850*/  LDL.LU R21, [R1+0xc0] ;  /* 0x0000c00001157983 */ /* 0x000ea80000300800 */
[----:B------:R-:W-:Y:S04]  /*105860*/  STL [R1+0x4218], R3 ;  /* 0x0042180301007387 */ /* 0x000fe80000100800 */
[----:B------:R-:W2:Y:S01]  /*105870*/  LDL.LU R0, [R1+0xc4] ;  /* 0x0000c40001007983 */ /* 0x000ea20000300800 */
[----:B------:R-:W-:-:S02]  /*105880*/  LOP3.LUT P2, RZ, R3, 0x10, RZ, 0xc0, !PT ;  /* 0x0000001003ff7812 */ /* 0x000fc4000784c0ff */
[----:B------:R-:W-:Y:S02]  /*105890*/  LOP3.LUT P3, RZ, R3, 0x8, RZ, 0xc0, !PT ;  /* 0x0000000803ff7812 */ /* 0x000fe4000786c0ff */
[----:B---3--:R-:W-:-:S13]  /*1058a0*/  LOP3.LUT P4, RZ, R27, 0x4000000, RZ, 0xc0, !PT ;  /* 0x040000001bff7812 */ /* 0x008fda000788c0ff */
        /* <DEDUP_REMOVED lines=18> */
[----:B----4-:R0:W-:Y:S10]  /*1059d0*/  @P0 STG.E.U8 desc[UR32][R18.64], R6 ;  /* 0x0000000612000986 */ /* 0x0101f4000c101120 */
[----:B------:R-:W-:-:S02]  /*1059e0*/  @P4 LOP3.LUT R4, R4, 0x4000000, RZ, 0xfc, !PT ;  /* 0x0400000004044812 */ /* 0x000fc400078efcff */
[----:B------:R-:W-:Y:S01]  /*1059f0*/  LOP3.LUT P4, RZ, R3, 0x2, RZ, 0xc0, !PT ;  /* 0x0000000203ff7812 */ /* 0x000fe2000788c0ff */
[----:B0-----:R-:W3:Y:S01]  /*105a00*/  LDL.LU.64 R18, [R1+0x3c0] ;  /* 0x0003c00001127983 */ /* 0x001ee20000300a00 */
[----:B------:R-:W-:Y:S02]  /*105a10*/  PRMT R6, R2, 0x7772, RZ ;  /* 0x0000777202067816 */ /* 0x000fe400000000ff */
[----:B------:R-:W-:-:S03]  /*105a20*/  LOP3.LUT R4, R4, 0xf7ffffff, RZ, 0xc0, !PT ;  /* 0xf7ffffff04047812 */ /* 0x000fc600078ec0ff */
[----:B--2---:R0:W-:Y:S06]  /*105a30*/  @P1 STG.E.U8 desc[UR32][R24.64], R6 ;  /* 0x0000000618001986 */ /* 0x0041ec000c101120 */
[----:B------:R-:W-:Y:S02]  /*105a40*/  @P4 LOP3.LUT R4, R4, 0x8000000, RZ, 0xfc, !PT ;  /* 0x0800000004044812 */ /* 0x000fe400078efcff */
[----:B------:R-:W-:Y:S01]  /*105a50*/  LOP3.LUT P4, RZ, R3, 0x4, RZ, 0xc0, !PT ;  /* 0x0000000403ff7812 */ /* 0x000fe2000788c0ff */
[----:B0-----:R-:W2:Y:S01]  /*105a60*/  LDL.LU.64 R24, [R1+0x3b8] ;  /* 0x0003b80001187983 */ /* 0x001ea20000300a00 */
[----:B------:R-:W-:-:S03]  /*105a70*/  PRMT R6, R2, 0x7773, RZ ;  /* 0x0000777302067816 */ /* 0x000fc600000000ff */
[----:B------:R-:W4:Y:S04]  /*105a80*/  LDL.LU R5, [R1+0xc8] ;  /* 0x0000c80001057983 */ /* 0x000f280000300800 */
[----:B------:R-:W4:Y:S04]  /*105a90*/  LDL.LU R12, [R1+0xcc] ;  /* 0x0000cc00010c7983 */ /* 0x000f280000300800 */
[----:B------:R-:W3:Y:S04]  /*105aa0*/  LDL.LU.64 R2, [R1+0x390] ;  /* 0x0003900001027983 */ /* 0x000ee80000300a00 */
[----:B---3--:R0:W-:Y:S04]  /*105ab0*/  STL.64 [R1+0x4220], R2 ;  /* 0x0042200201007387 */ /* 0x0081e80000100a00 */
[----:B0-----:R-:W3:Y:S04]  /*105ac0*/  LDL.LU.64 R2, [R1+0x398] ;  /* 0x0003980001027983 */ /* 0x001ee80000300a00 */
[----:B---3--:R0:W-:Y:S04]  /*105ad0*/  STL.64 [R1+0x4228], R2 ;  /* 0x0042280201007387 */ /* 0x0081e80000100a00 */
[----:B0-----:R-:W3:Y:S04]  /*105ae0*/  LDL.LU.64 R2, [R1+0x3a0] ;  /* 0x0003a00001027983 */ /* 0x001ee80000300a00 */
[----:B---3--:R0:W-:Y:S04]  /*105af0*/  STL.64 [R1+0x4230], R2 ;  /* 0x0042300201007387 */ /* 0x0081e80000100a00 */
[----:B0-----:R-:W3:Y:S04]  /*105b00*/  LDL.LU.64 R2, [R1+0x3a8] ;  /* 0x0003a80001027983 */ /* 0x001ee80000300a00 */
[----:B------:R0:W-:Y:S02]  /*105b10*/  @P2 STG.E.U8 desc[UR32][R10.64], R6 ;  /* 0x000000060a002986 */ /* 0x0001e4000c101120 */
[----:B0-----:R-:W-:-:S05]  /*105b20*/  PRMT R6, R28, 0x7772, RZ ;  /* 0x000077721c067816 */ /* 0x001fca00000000ff */
[----:B------:R0:W-:Y:S02]  /*105b30*/  @P3 STG.E.U8 desc[UR32][R8.64], R6 ;  /* 0x0000000608003986 */ /* 0x0001e4000c101120 */
[----:B0-----:R-:W-:-:S05]  /*105b40*/  PRMT R6, R28, 0x7773, RZ ;  /* 0x000077731c067816 */ /* 0x001fca00000000ff */
[----:B------:R-:W-:Y:S01]  /*105b50*/  @P4 STG.E.U8 desc[UR32][R22.64], R6 ;  /* 0x0000000616004986 */ /* 0x000fe2000c101120 */
[----:B------:R-:W-:-:S03]  /*105b60*/  LOP3.LUT P4, RZ, R4, 0x8000000, RZ, 0xc0, !PT ;  /* 0x0800000004ff7812 */ /* 0x000fc6000788c0ff */
[----:B---3--:R0:W-:Y:S04]  /*105b70*/  STL.64 [R1+0x4238], R2 ;  /* 0x0042380201007387 */ /* 0x0081e80000100a00 */
[----:B0-----:R-:W3:Y:S01]  /*105b80*/  LDL.LU.64 R2, [R1+0x3b0] ;  /* 0x0003b00001027983 */ /* 0x001ee20000300a00 */
[----:B------:R-:W-:-:S03]  /*105b90*/  PRMT R6, R29, 0x7772, RZ ;  /* 0x000077721d067816 */ /* 0x000fc600000000ff */
[----:B------:R-:W4:Y:S04]  /*105ba0*/  LDL.LU R13, [R1+0xb0] ;  /* 0x0000b000010d7983 */ /* 0x000f280000300800 */
[----:B------:R0:W-:Y:S01]  /*105bb0*/  @P4 STG.E.U8 desc[UR32][R18.64], R6 ;  /* 0x0000000612004986 */ /* 0x0001e2000c101120 */
[----:B------:R-:W-:-:S03]  /*105bc0*/  LOP3.LUT P4, RZ, R4, 0x4000000, RZ, 0xc0, !PT ;  /* 0x0400000004ff7812 */ /* 0x000fc6000788c0ff */
[----:B------:R-:W4:Y:S04]  /*105bd0*/  LDL.LU.64 R16, [R1+0x388] ;  /* 0x0003880001107983 */ /* 0x000f280000300a00 */
[----:B------:R-:W4:Y:S01]  /*105be0*/  LDL.LU.64 R14, [R1+0x380] ;  /* 0x00038000010e7983 */ /* 0x000f220000300a00 */
[----:B0-----:R-:W-:-:S03]  /*105bf0*/  PRMT R6, R29, 0x7773, RZ ;  /* 0x000077731d067816 */ /* 0x001fc600000000ff */
[----:B------:R-:W4:Y:S04]  /*105c00*/  LDL.LU.64 R10, [R1+0x378] ;  /* 0x00037800010a7983 */ /* 0x000f280000300a00 */
[----:B--2---:R0:W-:Y:S01]  /*105c10*/  @P4 STG.E.U8 desc[UR32][R24.64], R6 ;  /* 0x0000000618004986 */ /* 0x0041e2000c101120 */
[----:B------:R-:W-:-:S03]  /*105c20*/  LOP3.LUT P4, RZ, R4, 0x2000000, RZ, 0xc0, !PT ;  /* 0x0200000004ff7812 */ /* 0x000fc6000788c0ff */
[----:B------:R-:W2:Y:S04]  /*105c30*/  LDL.LU.64 R8, [R1+0x370] ;  /* 0x0003700001087983 */ /* 0x000ea80000300a00 */
[----:B------:R-:W2:Y:S01]  /*105c40*/  LDL.LU R22, [R1+0xb4] ;  /* 0x0000b40001167983 */ /* 0x000ea20000300800 */
[----:B0-----:R-:W-:-:S03]  /*105c50*/  PRMT R6, R21, 0x7770, RZ ;  /* 0x0000777015067816 */ /* 0x001fc600000000ff */
[----:B------:R-:W2:Y:S04]  /*105c60*/  LDL.LU.64 R18, [R1+0x368] ;  /* 0x0003680001127983 */ /* 0x000ea80000300a00 */
[----:B------:R-:W2:Y:S04]  /*105c70*/  LDL.LU.64 R28, [R1+0x360] ;  /* 0x00036000011c7983 */ /* 0x000ea80000300a00 */
[----:B------:R-:W2:Y:S04]  /*105c80*/  LDL.LU.64 R24, [R1+0x358] ;  /* 0x0003580001187983 */ /* 0x000ea80000300a00 */
        /* <DEDUP_REMOVED lines=15> */
[----:B----4-:R-:W-:Y:S02]  /*105d80*/  PRMT R6, R5, 0x7770, RZ ;  /* 0x0000777005067816 */ /* 0x010fe400000000ff */
[C---:B------:R-:W-:Y:S02]  /*105d90*/  LOP3.LUT P5, RZ, R27.reuse, 0x2000000, RZ, 0xc0, !PT ;  /* 0x020000001bff7812 */ /* 0x040fe400078ac0ff */
[----:B------:R-:W-:-:S02]  /*105da0*/  LOP3.LUT P6, RZ, R27, 0x1000000, RZ, 0xc0, !PT ;  /* 0x010000001bff7812 */ /* 0x000fc400078cc0ff */
[C---:B------:R-:W-:Y:S02]  /*105db0*/  LOP3.LUT P0, RZ, R27.reuse, 0x800000, RZ, 0xc0, !PT ;  /* 0x008000001bff7812 */ /* 0x040fe4000780c0ff */
[C---:B------:R-:W-:Y:S02]  /*105dc0*/  LOP3.LUT P1, RZ, R27.reuse, 0x400000, RZ, 0xc0, !PT ;  /* 0x004000001bff7812 */ /* 0x040fe4000782c0ff */
[C---:B------:R-:W-:Y:S02]  /*105dd0*/  LOP3.LUT P2, RZ, R27.reuse, 0x200000, RZ, 0xc0, !PT ;  /* 0x002000001bff7812 */ /* 0x040fe4000784c0ff */
[----:B------:R-:W-:Y:S01]  /*105de0*/  LOP3.LUT P3, RZ, R27, 0x100000, RZ, 0xc0, !PT ;  /* 0x001000001bff7812 */ /* 0x000fe2000786c0ff */
[----:B---3--:R0:W-:Y:S01]  /*105df0*/  @P4 STG.E.U8 desc[UR32][R2.64], R6 ;  /* 0x0000000602004986 */ /* 0x0081e2000c101120 */
[----:B------:R-:W-:Y:S02]  /*105e00*/  LOP3.LUT P4, RZ, R4, 0x100000, RZ, 0xc0, !PT ;  /* 0x0010000004ff7812 */ /* 0x000fe4000788c0ff */
[----:B0-----:R-:W-:Y:S01]  /*105e10*/  PRMT R6, R5, 0x7771, RZ ;  /* 0x0000777105067816 */ /* 0x001fe200000000ff */
[----:B------:R-:W3:Y:S10]  /*105e20*/  LDL.LU R3, [R1+0x4218] ;  /* 0x0042180001037983 */ /* 0x000ef40000300800 */
        /* <DEDUP_REMOVED lines=8> */
[----:B------:R0:W-:Y:S04]  /*105eb0*/  @P1 STG.E.U8 desc[UR32][R18.64], R6 ;  /* 0x0000000612001986 */ /* 0x0001e8000c101120 */
[----:B------:R-:W-:Y:S04]  /*105ec0*/  STL.64 [R1+0x4200], R12 ;  /* 0x0042000c01007387 */ /* 0x000fe80000100a00 */
[----:B------:R-:W2:Y:S01]  /*105ed0*/  LDL.LU R23, [R1+0xb8] ;  /* 0x0000b80001177983 */ /* 0x000ea20000300800 */
[----:B0-----:R-:W-:-:S05]  /*105ee0*/  PRMT R6, R22, 0x7770, RZ ;  /* 0x0000777016067816 */ /* 0x001fca00000000ff */
[----:B------:R0:W-:Y:S02]  /*105ef0*/  @P2 STG.E.U8 desc[UR32][R28.64], R6 ;  /* 0x000000061c002986 */ /* 0x0001e4000c101120 */
[----:B0-----:R-:W-:-:S05]  /*105f00*/  PRMT R6, R22, 0x7771, RZ ;  /* 0x0000777116067816 */ /* 0x001fca00000000ff */
[----:B------:R0:W-:Y:S04]  /*105f10*/  @P3 STG.E.U8 desc[UR32][R24.64], R6 ;  /* 0x0000000618003986 */ /* 0x0001e8000c101120 */
[----:B0-----:R-:W4:Y:S01]  /*105f20*/  LDL.LU.64 R24, [R1+0x350] ;  /* 0x0003500001187983 */ /* 0x001f220000300a00 */
[----:B------:R-:W-:-:S03]  /*105f30*/  LOP3.LUT P0, RZ, R27, 0x80000, RZ, 0xc0, !PT ;  /* 0x000800001bff7812 */ /* 0x000fc6000780c0ff */
[----:B------:R-:W3:Y:S04]  /*105f40*/  LDL.LU.64 R14, [R1+0x348] ;  /* 0x00034800010e7983 */ /* 0x000ee80000300a00 */
[----:B------:R-:W3:Y:S04]  /*105f50*/  LDL.LU.64 R10, [R1+0x340] ;  /* 0x00034000010a7983 */ /* 0x000ee80000300a00 */
[----:B------:R-:W3:Y:S04]  /*105f60*/  LDL.LU.64 R8, [R1+0x338] ;  /* 0x0003380001087983 */ /* 0x000ee80000300a00 */
[----:B------:R-:W3:Y:S04]  /*105f70*/  LDL.LU.64 R18, [R1+0x330] ;  /* 0x0003300001127983 */ /* 0x000ee80000300a00 */
[----:B------:R-:W3:Y:S04]  /*105f80*/  LDL.LU.64 R28, [R1+0x328] ;  /* 0x00032800011c7983 */ /* 0x000ee80000300a00 */
[----:B------:R-:W3:Y:S01]  /*105f90*/  LDL.LU R2, [R1+0xbc] ;  /* 0x0000bc0001027983 */ /* 0x000ee20000300800 */
[----:B--2---:R-:W-:-:S05]  /*105fa0*/  PRMT R6, R23, 0x7770, RZ ;  /* 0x0000777017067816 */ /* 0x004fca00000000ff */
[----:B----4-:R0:W-:Y:S04]  /*105fb0*/  @P0 STG.E.U8 desc[UR32][R24.64], R6 ;  /* 0x0000000618000986 */ /* 0x0101e8000c101120 */
[----:B0-----:R-:W2:Y:S04]  /*105fc0*/  LDL.LU.64 R24, [R1+0x320] ;  /* 0x0003200001187983 */ /* 0x001ea80000300a00 */
[----:B------:R-:W-:Y:S04]  /*105fd0*/  STL.64 [R1+0x41f8], R22 ;  /* 0x0041f81601007387 */ /* 0x000fe80000100a00 */
        /* <DEDUP_REMOVED lines=23> */
[C---:B------:R-:W-:Y:S02]  /*106150*/  LOP3.LUT P4, RZ, R27.reuse, 0x2000, RZ, 0xc0, !PT ;  /* 0x000020001bff7812 */ /* 0x040fe4000788c0ff */
[----:B------:R-:W-:Y:S02]  /*106160*/  LOP3.LUT R4, R4, 0xfffbffff, RZ, 0xc0, !PT ;  /* 0xfffbffff04047812 */ /* 0x000fe400078ec0ff */
[C---:B------:R-:W-:Y:S02]  /*106170*/  LOP3.LUT P1, RZ, R27.reuse, 0x40000, RZ, 0xc0, !PT ;  /* 0x000400001bff7812 */ /* 0x040fe4000782c0ff */
[----:B------:R-:W-:Y:S02]  /*106180*/  LOP3.LUT P2, RZ, R27, 0x20000, RZ, 0xc0, !PT ;  /* 0x000200001bff7812 */ /* 0x000fe4000784c0ff */
[----:B------:R-:W-:Y:S02]  /*106190*/  PRMT R6, R23, 0x7771, RZ ;  /* 0x0000777117067816 */ /* 0x000fe400000000ff */
[----:B------:R-:W-:Y:S01]  /*1061a0*/  LOP3.LUT P3, RZ, R27, 0x10000, RZ, 0xc0, !PT ;  /* 0x000100001bff7812 */ /* 0x000fe2000786c0ff */
[----:B------:R-:W4:Y:S02]  /*1061b0*/  LDL.LU.64 R22, [R1+0x300] ;  /* 0x0003000001167983 */ /* 0x000f240000300a00 */
[----:B------:R-:W-:-:S02]  /*1061c0*/  @P4 LOP3.LUT R4, R4, 0x40000, RZ, 0xfc, !PT ;  /* 0x0004000004044812 */ /* 0x000fc400078efcff */
[----:B------:R-:W-:Y:S01]  /*1061d0*/  LOP3.LUT P4, RZ, R27, 0x4000, RZ, 0xc0, !PT ;  /* 0x000040001bff7812 */ /* 0x000fe2000788c0ff */
[----:B------:R-:W4:Y:S01]  /*1061e0*/  LDL.LU.64 R16, [R1+0x2f8] ;  /* 0x0002f80001107983 */ /* 0x000f220000300a00 */
[----:B------:R-:W-:-:S03]  /*1061f0*/  LOP3.LUT R4, R4, 0xfff7ffff, RZ, 0xc0, !PT ;  /* 0xfff7ffff04047812 */ /* 0x000fc600078ec0ff */
[----:B---3--:R0:W-:Y:S08]  /*106200*/  @P1 STG.E.U8 desc[UR32][R14.64], R6 ;  /* 0x000000060e001986 */ /* 0x0081f0000c101120 */
[----:B------:R-:W-:Y:S02]  /*106210*/  @P4 LOP3.LUT R4, R4, 0x80000, RZ, 0xfc, !PT ;  /* 0x0008000004044812 */ /* 0x000fe400078efcff */
[----:B0-----:R-:W-:Y:S01]  /*106220*/  PRMT R6, R2, 0x7770, RZ ;  /* 0x0000777002067816 */ /* 0x001fe200000000ff */
[----:B------:R-:W3:Y:S01]  /*106230*/  LDL.LU.64 R14, [R1+0x2f0] ;  /* 0x0002f000010e7983 */ /* 0x000ee20000300a00 */
[----:B------:R-:W-:-:S03]  /*106240*/  LOP3.LUT P4, RZ, R27, 0x8000, RZ, 0xc0, !PT ;  /* 0x000080001bff7812 */ /* 0x000fc6000788c0ff */
[----:B------:R0:W-:Y:S02]  /*106250*/  @P2 STG.E.U8 desc[UR32][R10.64], R6 ;  /* 0x000000060a002986 */ /* 0x0001e4000c101120 */
[----:B0-----:R-:W-:Y:S02]  /*106260*/  PRMT R6, R2, 0x7771, RZ ;  /* 0x0000777102067816 */ /* 0x001fe400000000ff */
[----:B------:R-:W3:Y:S04]  /*106270*/  LDL.LU.64 R10, [R1+0x2e8] ;  /* 0x0002e800010a7983 */ /* 0x000ee80000300a00 */
[----:B------:R0:W-:Y:S02]  /*106280*/  @P3 STG.E.U8 desc[UR32][R8.64], R6 ;  /* 0x0000000608003986 */ /* 0x0001e4000c101120 */
[----:B0-----:R-:W-:-:S02]  /*106290*/  PRMT R6, R21, 0x7772, RZ ;  /* 0x0000777215067816 */ /* 0x001fc400000000ff */
[----:B------:R-:W3:Y:S04]  /*1062a0*/  LDL.LU.64 R8, [R1+0x2e0] ;  /* 0x0002e00001087983 */ /* 0x000ee80000300a00 */
[----:B------:R0:W-:Y:S01]  /*1062b0*/  @P4 STG.E.U8 desc[UR32][R18.64], R6 ;  /* 0x0000000612004986 */ /* 0x0001e2000c101120 */
[C---:B------:R-:W-:Y:S02]  /*1062c0*/  LOP3.LUT P4, RZ, R4.reuse, 0x80000, RZ, 0xc0, !PT ;  /* 0x0008000004ff7812 */ /* 0x040fe4000788c0ff */
[----:B0-----:R-:W-:Y:S01]  /*1062d0*/  PRMT R6, R21, 0x7773, RZ ;  /* 0x0000777315067816 */ /* 0x001fe200000000ff */
[----:B------:R-:W3:Y:S10]  /*1062e0*/  LDL.LU.64 R18, [R1+0x2d8] ;  /* 0x0002d80001127983 */ /* 0x000ef40000300a00 */
[----:B------:R0:W-:Y:S01]  /*1062f0*/  @P4 STG.E.U8 desc[UR32][R28.64], R6 ;  /* 0x000000061c004986 */ /* 0x0001e2000c101120 */
[----:B------:R-:W-:-:S03]  /*106300*/  LOP3.LUT P4, RZ, R4, 0x40000, RZ, 0xc0, !PT ;  /* 0x0004000004ff7812 */ /* 0x000fc6000788c0ff */
[----:B------:R-:W3:Y:S01]  /*106310*/  LDL.LU.64 R20, [R1+0x2d0] ;  /* 0x0002d00001147983 */ /* 0x000ee20000300a00 */
[----:B0-----:R-:W-:-:S03]  /*106320*/  PRMT R6, R0, 0x7772, RZ ;  /* 0x0000777200067816 */ /* 0x001fc600000000ff */
[----:B------:R-:W3:Y:S06]  /*106330*/  LDL.LU.64 R28, [R1+0x2c8] ;  /* 0x0002c800011c7983 */ /* 0x000eec0000300a00 */
[----:B--2---:R0:W-:Y:S01]  /*106340*/  @P4 STG.E.U8 desc[UR32][R24.64], R6 ;  /* 0x0000000618004986 */ /* 0x0041e2000c101120 */
[----:B------:R-:W-:Y:S02]  /*106350*/  LOP3.LUT P4, RZ, R4, 0x20000, RZ, 0xc0, !PT ;  /* 0x0002000004ff7812 */ /* 0x000fe4000788c0ff */
[----:B0-----:R-:W-:Y:S01]  /*106360*/  PRMT R6, R0, 0x7773, RZ ;  /* 0x0000777300067816 */ /* 0x001fe200000000ff */
[----:B------:R-:W2:Y:S10]  /*106370*/  LDL.LU.64 R24, [R1+0x2c0] ;  /* 0x0002c00001187983 */ /* 0x000eb40000300a00 */
        /* <DEDUP_REMOVED lines=11> */
[----:B------:R-:W-:Y:S02]  /*106430*/  LOP3.LUT P5, RZ, R27, 0x40, RZ, 0xc0, !PT ;  /* 0x000000401bff7812 */ /* 0x000fe400078ac0ff */
[----:B----4-:R-:W-:-:S09]  /*106440*/  PRMT R6, R12, 0x7772, RZ ;  /* 0x000077720c067816 */ /* 0x010fd200000000ff */
[----:B------:R0:W-:Y:S04]  /*106450*/  @P4 STG.E.U8 desc[UR32][R22.64], R6 ;  /* 0x0000000616004986 */ /* 0x0001e8000c101120 */
[----:B0-----:R-:W4:Y:S01]  /*106460*/  LDL.LU.64 R22, [R1+0x41f8] ;  /* 0x0041f80001167983 */ /* 0x001f220000300a00 */
[----:B------:R-:W-:Y:S02]  /*106470*/  LOP3.LUT P4, RZ, R4, 0x2000, RZ, 0xc0, !PT ;  /* 0x0000200004ff7812 */ /* 0x000fe4000788c0ff */
[----:B------:R-:W-:-:S11]  /*106480*/  PRMT R6, R12, 0x7773, RZ ;  /* 0x000077730c067816 */ /* 0x000fd600000000ff */
[----:B------:R0:W-:Y:S01]  /*106490*/  @P4 STG.E.U8 desc[UR32][R16.64], R6 ;  /* 0x0000000610004986 */ /* 0x0001e2000c101120 */
[----:B------:R-:W-:Y:S02]  /*1064a0*/  LOP3.LUT P4, RZ, R4, 0x1000, RZ, 0xc0, !PT ;  /* 0x0000100004ff7812 */ /* 0x000fe4000788c0ff */
[----:B------:R-:W-:Y:S02]  /*1064b0*/  LOP3.LUT P6, RZ, R27, 0x20, RZ, 0xc0, !PT ;  /* 0x000000201bff7812 */ /* 0x000fe400078cc0ff */
[----:B0-----:R-:W-:-:S09]  /*1064c0*/  PRMT R6, R13, 0x7772, RZ ;  /* 0x000077720d067816 */ /* 0x001fd200000000ff */
[----:B---3--:R0:W-:Y:S01]  /*1064d0*/  @P4 STG.E.U8 desc[UR32][R14.64], R6 ;  /* 0x000000060e004986 */ /* 0x0081e2000c101120 */
[----:B------:R-:W-:Y:S02]  /*1064e0*/  LOP3.LUT P0, RZ, R27, 0x10, RZ, 0xc0, !PT ;  /* 0x000000101bff7812 */ /* 0x000fe4000780c0ff */
[----:B0-----:R-:W-:-:S05]  /*1064f0*/  PRMT R6, R13, 0x7773, RZ ;  /* 0x000077730d067816 */ /* 0x001fca00000000ff */
[----:B------:R4:W-:Y:S01]  /*106500*/  @P5 STG.E.U8 desc[UR32][R10.64], R6 ;  /* 0x000000060a005986 */ /* 0x0009e2000c101120 */
[C---:B------:R-:W-:Y:S02]  /*106510*/  LOP3.LUT P1, RZ, R27.reuse, 0x8, RZ, 0xc0, !PT ;  /* 0x000000081bff7812 */ /* 0x040fe4000782c0ff */
[C---:B------:R-:W-:Y:S02]  /*106520*/  LOP3.LUT P2, RZ, R27.reuse, 0x4, RZ, 0xc0, !PT ;  /* 0x000000041bff7812 */ /* 0x040fe4000784c0ff */
[----:B------:R-:W-:Y:S02]  /*106530*/  LOP3.LUT P3, RZ, R27, 0x2, RZ, 0xc0, !PT ;  /* 0x000000021bff7812 */ /* 0x000fe4000786c0ff */
[----:B----4-:R-:W-:-:S05]  /*106540*/  PRMT R6, R22, 0x7772, RZ ;  /* 0x0000777216067816 */ /* 0x010fca00000000ff */
[----:B------:R0:W-:Y:S02]  /*106550*/  @P6 STG.E.U8 desc[UR32][R8.64], R6 ;  /* 0x0000000608006986 */ /* 0x0001e4000c101120 */
[----:B0-----:R-:W-:-:S05]  /*106560*/  PRMT R6, R22, 0x7773, RZ ;  /* 0x0000777316067816 */ /* 0x001fca00000000ff */
[----:B------:R0:W-:Y:S02]  /*106570*/  @P0 STG.E.U8 desc[UR32][R18.64], R6 ;  /* 0x0000000612000986 */ /* 0x0001e4000c101120 */
[C---:B0-----:R-:W-:Y:S02]  /*106580*/  PRMT R6, R23.reuse, 0x7772, RZ ;  /* 0x0000777217067816 */ /* 0x041fe400000000ff */
[----:B------:R-:W3:Y:S04]  /*106590*/  LDL.LU.64 R18, [R1+0x2b8] ;  /* 0x0002b80001127983 */ /* 0x000ee80000300a00 */
[----:B------:R0:W-:Y:S02]  /*1065a0*/  @P1 STG.E.U8 desc[UR32][R20.64], R6 ;  /* 0x0000000614001986 */ /* 0x0001e4000c101120 */
[----:B0-----:R-:W-:-:S02]  /*1065b0*/  PRMT R6, R23, 0x7773, RZ ;  /* 0x0000777317067816 */ /* 0x001fc400000000ff */
[----:B------:R-:W4:Y:S04]  /*1065c0*/  LDL.LU.64 R22, [R1+0x2b0] ;  /* 0x0002b00001167983 */ /* 0x000f280000300a00 */
[----:B------:R0:W-:Y:S04]  /*1065d0*/  @P2 STG.E.U8 desc[UR32][R28.64], R6 ;  /* 0x000000061c002986 */ /* 0x0001e8000c101120 */
[----:B------:R-:W4:Y:S01]  /*1065e0*/  LDL.LU.64 R8, [R1+0x2a8] ;  /* 0x0002a80001087983 */ /* 0x000f220000300a00 */
[----:B0-----:R-:W-:-:S05]  /*1065f0*/  PRMT R6, R2, 0x7772, RZ ;  /* 0x0000777202067816 */ /* 0x001fca00000000ff */
[----:B--2---:R0:W-:Y:S04]  /*106600*/  @P3 STG.E.U8 desc[UR32][R24.64], R6 ;  /* 0x0000000618003986 */ /* 0x0041e8000c101120 */
[----:B0-----:R-:W2:Y:S04]  /*106610*/  LDL.LU.64 R24, [R1+0x2a0] ;  /* 0x0002a00001187983 */ /* 0x001ea80000300a00 */
[----:B------:R-:W4:Y:S01]  /*106620*/  LDL.LU R29, [R1+0x140] ;  /* 0x00014000011d7983 */ /* 0x000f220000300800 */
[----:B------:R-:W-:Y:S02]  /*106630*/  LOP3.LUT P0, RZ, R27, 0x1, RZ, 0xc0, !PT ;  /* 0x000000011bff7812 */ /* 0x000fe4000780c0ff */
[----:B------:R-:W-:Y:S01]  /*106640*/  LOP3.LUT P1, RZ, R26, 0x80000000, RZ, 0xc0, !PT ;  /* 0x800000001aff7812 */ /* 0x000fe2000782c0ff */
[----:B------:R-:W2:Y:S01]  /*106650*/  LDL.LU R12, [R1+0x144] ;  /* 0x00014400010c7983 */ /* 0x000ea20000300800 */
[----:B------:R-:W-:-:S03]  /*106660*/  PRMT R6, R2, 0x7773, RZ ;  /* 0x0000777302067816 */ /* 0x000fc600000000ff */
[----:B------:R-:W2:Y:S04]  /*106670*/  LDL.LU R13, [R1+0x148] ;  /* 0x00014800010d7983 */ /* 0x000ea80000300800 */
[----:B------:R-:W2:Y:S04]  /*106680*/  LDL.LU R20, [R1+0x14c] ;  /* 0x00014c0001147983 */ /* 0x000ea80000300800 */
[----:B---3--:R0:W-:Y:S04]  /*106690*/  @P0 STG.E.U8 desc[UR32][R18.64], R6 ;  /* 0x0000000612000986 */ /* 0x0081e8000c101120 */
[----:B0-----:R-:W3:Y:S04]  /*1066a0*/  LDL.LU.64 R18, [R1+0x298] ;  /* 0x0002980001127983 */ /* 0x001ee80000300a00 */
[----:B------:R-:W3:Y:S01]  /*1066b0*/  LDL.LU R0, [R1+0x130] ;  /* 0x0001300001007983 */ /* 0x000ee20000300800 */
[----:B----4-:R-:W-:-:S05]  /*1066c0*/  PRMT R6, R29, 0x7770, RZ ;  /* 0x000077701d067816 */ /* 0x010fca00000000ff */
[----:B------:R0:W-:Y:S04]  /*1066d0*/  @P1 STG.E.U8 desc[UR32][R22.64], R6 ;  /* 0x0000000616001986 */ /* 0x0001e8000c101120 */
[----:B0-----:R-:W4:Y:S04]  /*1066e0*/  LDL.LU.64 R22, [R1+0x290] ;  /* 0x0002900001167983 */ /* 0x001f280000300a00 */
[----:B------:R-:W2:Y:S04]  /*1066f0*/  LDL.LU R15, [R1+0x134] ;  /* 0x00013400010f7983 */ /* 0x000ea80000300800 */
[----:B--2---:R0:W-:Y:S04]  /*106700*/  STL [R1+0x41d4], R15 ;  /* 0x0041d40f01007387 */ /* 0x0041e80000100800 */
[----:B------:R-:W-:Y:S04]  /*106710*/  STL [R1+0x41d0], R29 ;  /* 0x0041d01d01007387 */ /* 0x000fe80000100800 */
[----:B0-----:R-:W2:Y:S04]  /*106720*/  LDL.LU.64 R14, [R1+0x268] ;  /* 0x00026800010e7983 */ /* 0x001ea80000300a00 */
[----:B--2---:R0:W-:Y:S04]  /*106730*/  STL.64 [R1+0x41d8], R14 ;  /* 0x0041d80e01007387 */ /* 0x0041e80000100a00 */
[----:B0-----:R-:W2:Y:S04]  /*106740*/  LDL.LU.64 R14, [R1+0x270] ;  /* 0x00027000010e7983 */ /* 0x001ea80000300a00 */
        /* <DEDUP_REMOVED lines=19> */
[----:B------:R-:W-:Y:S01]  /*106880*/  LOP3.LUT P4, RZ, R26, 0x2000000, RZ, 0xc0, !PT ;  /* 0x020000001aff7812 */ /* 0x000fe2000788c0ff */
[----:B--2---:R0:W-:Y:S04]  /*106890*/  STL.64 [R1+0x41f0], R14 ;  /* 0x0041f00e01007387 */ /* 0x0041e80000100a00 */
[----:B0-----:R-:W2:Y:S01]  /*1068a0*/  LDL.LU.64 R14, [R1+0x288] ;  /* 0x00028800010e7983 */ /* 0x001ea20000300a00 */
[----:B------:R-:W-:Y:S02]  /*1068b0*/  LOP3.LUT R4, R4, 0xfffffdff, RZ, 0xc0, !PT ;  /* 0xfffffdff04047812 */ /* 0x000fe400078ec0ff */
[----:B------:R-:W-:Y:S01]  /*1068c0*/  LOP3.LUT P2, RZ, R26, 0x40000000, RZ, 0xc0, !PT ;  /* 0x400000001aff7812 */ /* 0x000fe2000784c0ff */
[----:B------:R-:W2:Y:S04]  /*1068d0*/  LDL.LU R21, [R1+0x138] ;  /* 0x0001380001157983 */ /* 0x000ea80000300800 */
[----:B------:R-:W-:-:S02]  /*1068e0*/  @P4 LOP3.LUT R4, R4, 0x200, RZ, 0xfc, !PT ;  /* 0x0000020004044812 */ /* 0x000fc400078efcff */
[----:B------:R-:W-:Y:S02]  /*1068f0*/  LOP3.LUT P4, RZ, R26, 0x4000000, RZ, 0xc0, !PT ;  /* 0x040000001aff7812 */ /* 0x000fe4000788c0ff */
[----:B------:R-:W-:Y:S02]  /*106900*/  LOP3.LUT R4, R4, 0xfffffbff, RZ, 0xc0, !PT ;  /* 0xfffffbff04047812 */ /* 0x000fe400078ec0ff */
[----:B------:R-:W-:-:S09]  /*106910*/  LOP3.LUT P3, RZ, R26, 0x20000000, RZ, 0xc0, !PT ;  /* 0x200000001aff7812 */ /* 0x000fd2000786c0ff */
[----:B------:R-:W-:Y:S02]  /*106920*/  @P4 LOP3.LUT R4, R4, 0x400, RZ, 0xfc, !PT ;  /* 0x0000040004044812 */ /* 0x000fe400078efcff */
[----:B------:R-:W-:Y:S02]  /*106930*/  LOP3.LUT P4, RZ, R26, 0x8000000, RZ, 0xc0, !PT ;  /* 0x080000001aff7812 */ /* 0x000fe4000788c0ff */
[----:B------:R-:W-:Y:S02]  /*106940*/  LOP3.LUT R4, R4, 0xfffff7ff, RZ, 0xc0, !PT ;  /* 0xfffff7ff04047812 */ /* 0x000fe400078ec0ff */
[----:B------:R-:W-:Y:S02]  /*106950*/  PRMT R6, R29, 0x7771, RZ ;  /* 0x000077711d067816 */ /* 0x000fe400000000ff */
[----:B------:R-:W2:Y:S04]  /*106960*/  LDL.LU.64 R28, [R1+0x260] ;  /* 0x00026000011c7983 */ /* 0x000ea80000300a00 */
[----:B------:R0:W-:Y:S03]  /*106970*/  @P2 STG.E.U8 desc[UR32][R8.64], R6 ;  /* 0x0000000608002986 */ /* 0x0001e6000c101120 */
[----:B------:R-:W-:-:S02]  /*106980*/  @P4 LOP3.LUT R4, R4, 0x800, RZ, 0xfc, !PT ;  /* 0x0000080004044812 */ /* 0x000fc400078efcff */
[----:B------:R-:W-:Y:S02]  /*106990*/  LOP3.LUT P4, RZ, R26, 0x10000000, RZ, 0xc0, !PT ;  /* 0x100000001aff7812 */ /* 0x000fe4000788c0ff */
[----:B0-----:R-:W-:-:S05]  /*1069a0*/  PRMT R6, R12, 0x7770, RZ ;  /* 0x000077700c067816 */ /* 0x001fca00000000ff */
[----:B------:R0:W-:Y:S02]  /*1069b0*/  @P3 STG.E.U8 desc[UR32][R24.64], R6 ;  /* 0x0000000618003986 */ /* 0x0001e4000c101120 */
[----:B0-----:R-:W-:Y:S02]  /*1069c0*/  PRMT R6, R12, 0x7771, RZ ;  /* 0x000077710c067816 */ /* 0x001fe400000000ff */
[----:B------:R-:W2:Y:S04]  /*1069d0*/  LDL.LU.64 R24, [R1+0x258] ;  /* 0x0002580001187983 */ /* 0x000ea80000300a00 */
[----:B---3--:R0:W-:Y:S01]  /*1069e0*/  @P4 STG.E.U8 desc[UR32][R18.64], R6 ;  /* 0x0000000612004986 */ /* 0x0081e2000c101120 */
[----:B------:R-:W-:-:S03]  /*1069f0*/  LOP3.LUT P4, RZ, R4, 0x800, RZ, 0xc0, !PT ;  /* 0x0000080004ff7812 */ /* 0x000fc6000788c0ff */
[----:B------:R-:W3:Y:S04]  /*106a00*/  LDL.LU.64 R16, [R1+0x250] ;  /* 0x0002500001107983 */ /* 0x000ee80000300a00 */
[----:B------:R-:W3:Y:S01]  /*106a10*/  LDL.LU R2, [R1+0x13c] ;  /* 0x00013c0001027983 */ /* 0x000ee20000300800 */
[----:B0-----:R-:W-:-:S03]  /*106a20*/  PRMT R6, R13, 0x7770, RZ ;  /* 0x000077700d067816 */ /* 0x001fc600000000ff */
[----:B------:R-:W3:Y:S04]  /*106a30*/  LDL.LU.64 R10, [R1+0x248] ;  /* 0x00024800010a7983 */ /* 0x000ee80000300a00 */
[----:B----4-:R0:W-:Y:S01]  /*106a40*/  @P4 STG.E.U8 desc[UR32][R22.64], R6 ;  /* 0x0000000616004986 */ /* 0x0101e2000c101120 */
[----:B------:R-:W-:-:S03]  /*106a50*/  LOP3.LUT P4, RZ, R4, 0x400, RZ, 0xc0, !PT ;  /* 0x0000040004ff7812 */ /* 0x000fc6000788c0ff */
[----:B------:R-:W4:Y:S04]  /*106a60*/  LDL.LU.64 R8, [R1+0x240] ;  /* 0x0002400001087983 */ /* 0x000f280000300a00 */
[----:B------:R-:W4:Y:S01]  /*106a70*/  LDL.LU.64 R18, [R1+0x238] ;  /* 0x0002380001127983 */ /* 0x000f220000300a00 */
[----:B0-----:R-:W-:-:S03]  /*106a80*/  PRMT R6, R13, 0x7771, RZ ;  /* 0x000077710d067816 */ /* 0x001fc600000000ff */
[----:B------:R-:W4:Y:S04]  /*106a90*/  LDL.LU.64 R22, [R1+0x230] ;  /* 0x0002300001167983 */ /* 0x000f280000300a00 */
        /* <DEDUP_REMOVED lines=17> */
[----:B0-----:R-:W2:Y:S01]  /*106bb0*/  LDL.LU R15, [R1+0x41d4] ;  /* 0x0041d400010f7983 */ /* 0x001ea20000300800 */
[----:B------:R-:W-:Y:S02]  /*106bc0*/  LOP3.LUT P4, RZ, R4, 0x20, RZ, 0xc0, !PT ;  /* 0x0000002004ff7812 */ /* 0x000fe4000788c0ff */
[C---:B------:R-:W-:Y:S02]  /*106bd0*/  LOP3.LUT P5, RZ, R26.reuse, 0x80000, RZ, 0xc0, !PT ;  /* 0x000800001aff7812 */ /* 0x040fe400078ac0ff */
[C---:B------:R-:W-:Y:S02]  /*106be0*/  LOP3.LUT P6, RZ, R26.reuse, 0x40000, RZ, 0xc0, !PT ;  /* 0x000400001aff7812 */ /* 0x040fe400078cc0ff */
[----:B------:R-:W-:-:S02]  /*106bf0*/  LOP3.LUT P0, RZ, R26, 0x20000, RZ, 0xc0, !PT ;  /* 0x000200001aff7812 */ /* 0x000fc4000780c0ff */
[----:B--2---:R-:W-:-:S05]  /*106c00*/  PRMT R6, R15, 0x7770, RZ ;  /* 0x000077700f067816 */ /* 0x004fca00000000ff */
[----:B------:R0:W-:Y:S01]  /*106c10*/  @P4 STG.E.U8 desc[UR32][R28.64], R6 ;  /* 0x000000061c004986 */ /* 0x0001e2000c101120 */
[----:B------:R-:W-:-:S03]  /*106c20*/  LOP3.LUT P4, RZ, R4, 0x10, RZ, 0xc0, !PT ;  /* 0x0000001004ff7812 */ /* 0x000fc6000788c0ff */
[----:B0-----:R-:W2:Y:S01]  /*106c30*/  LDL.LU R29, [R1+0x41d0] ;  /* 0x0041d000011d7983 */ /* 0x001ea20000300800 */
[----:B------:R-:W-:-:S09]  /*106c40*/  PRMT R6, R15, 0x7771, RZ ;  /* 0x000077710f067816 */ /* 0x000fd200000000ff */
[----:B------:R0:W-:Y:S04]  /*106c50*/  @P4 STG.E.U8 desc[UR32][R24.64], R6 ;  /* 0x0000000618004986 */ /* 0x0001e8000c101120 */
[----:B0-----:R-:W2:Y:S01]  /*106c60*/  LDL.LU.64 R24, [R1+0x41c8] ;  /* 0x0041c80001187983 */ /* 0x001ea20000300a00 */
[----:B------:R-:W-:-:S05]  /*106c70*/  PRMT R6, R21, 0x7770, RZ ;  /* 0x0000777015067816 */ /* 0x000fca00000000ff */
[----:B---3--:R0:W-:Y:S01]  /*106c80*/  @P5 STG.E.U8 desc[UR32][R16.64], R6 ;  /* 0x0000000610005986 */ /* 0x0081e2000c101120 */
[----:B------:R-:W-:Y:S02]  /*106c90*/  LOP3.LUT P1, RZ, R26, 0x10000, RZ, 0xc0, !PT ;  /* 0x000100001aff7812 */ /* 0x000fe4000782c0ff */
[----:B0-----:R-:W-:-:S05]  /*106ca0*/  PRMT R6, R21, 0x7771, RZ ;  /* 0x0000777115067816 */ /* 0x001fca00000000ff */
[----:B------:R0:W-:Y:S01]  /*106cb0*/  @P6 STG.E.U8 desc[UR32][R10.64], R6 ;  /* 0x000000060a006986 */ /* 0x0001e2000c101120 */
[----:B------:R-:W-:Y:S02]  /*106cc0*/  LOP3.LUT P2, RZ, R26, 0x8000, RZ, 0xc0, !PT ;  /* 0x000080001aff7812 */ /* 0x000fe4000784c0ff */
[----:B0-----:R-:W-:-:S05]  /*106cd0*/  PRMT R6, R2, 0x7770, RZ ;  /* 0x0000777002067816 */ /* 0x001fca00000000ff */
[----:B----4-:R0:W-:Y:S01]  /*106ce0*/  @P0 STG.E.U8 desc[UR32][R8.64], R6 ;  /* 0x0000000608000986 */ /* 0x0101e2000c101120 */
[----:B------:R-:W-:Y:S02]  /*106cf0*/  LOP3.LUT P3, RZ, R26, 0x4000, RZ, 0xc0, !PT ;  /* 0x000040001aff7812 */ /* 0x000fe4000786c0ff */
[----:B0-----:R-:W-:-:S05]  /*106d00*/  PRMT R6, R2, 0x7771, RZ ;  /* 0x0000777102067816 */ /* 0x001fca00000000ff */
[----:B------:R2:W-:Y:S02]  /*106d10*/  @P1 STG.E.U8 desc[UR32][R18.64], R6 ;  /* 0x0000000612001986 */ /* 0x0005e4000c101120 */
[----:B--2---:R-:W-:-:S05]  /*106d20*/  PRMT R6, R29, 0x7772, RZ ;  /* 0x000077721d067816 */ /* 0x004fca00000000ff */
[----:B------:R0:W-:Y:S02]  /*106d30*/  @P2 STG.E.U8 desc[UR32][R22.64], R6 ;  /* 0x0000000616002986 */ /* 0x0001e4000c101120 */
[----:B0-----:R-:W-:-:S05]  /*106d40*/  PRMT R6, R29, 0x7773, RZ ;  /* 0x000077731d067816 */ /* 0x001fca00000000ff */
[----:B------:R0:W-:Y:S04]  /*106d50*/  @P3 STG.E.U8 desc[UR32][R24.64], R6 ;  /* 0x0000000618003986 */ /* 0x0001e8000c101120 */
[----:B0-----:R-:W2:Y:S04]  /*106d60*/  LDL.LU.64 R24, [R1+0x41c0] ;  /* 0x0041c00001187983 */ /* 0x001ea80000300a00 */
[----:B------:R-:W3:Y:S01]  /*106d70*/  LDL.LU.64 R22, [R1+0x220] ;  /* 0x0002200001167983 */ /* 0x000ee20000300a00 */
[C---:B------:R-:W-:Y:S02]  /*106d80*/  LOP3.LUT P4, RZ, R26.reuse, 0x2, RZ, 0xc0, !PT ;  /* 0x000000021aff7812 */ /* 0x040fe4000788c0ff */
[----:B------:R-:W-:Y:S01]  /*106d90*/  LOP3.LUT R3, R3, 0xefffffff, RZ, 0xc0, !PT ;  /* 0xefffffff03037812 */ /* 0x000fe200078ec0ff */
[----:B------:R-:W4:Y:S01]  /*106da0*/  LDL.LU.64 R16, [R1+0x218] ;  /* 0x0002180001107983 */ /* 0x000f220000300a00 */
[----:B------:R-:W-:-:S02]  /*106db0*/  LOP3.LUT P0, RZ, R26, 0x2000, RZ, 0xc0, !PT ;  /* 0x000020001aff7812 */ /* 0x000fc4000780c0ff */
[----:B------:R-:W-:Y:S01]  /*106dc0*/  PRMT R6, R12, 0x7772, RZ ;  /* 0x000077720c067816 */ /* 0x000fe200000000ff */
[----:B------:R-:W2:Y:S04]  /*106dd0*/  LDL.LU.64 R28, [R1+0x210] ;  /* 0x00021000011c7983 */ /* 0x000ea80000300a00 */
[----:B------:R-:W2:Y:S02]  /*106de0*/  LDL.LU.64 R10, [R1+0x208] ;  /* 0x00020800010a7983 */ /* 0x000ea40000300a00 */
[----:B------:R-:W-:Y:S02]  /*106df0*/  @P4 LOP3.LUT R3, R3, 0x10000000, RZ, 0xfc, !PT ;  /* 0x1000000003034812 */ /* 0x000fe400078efcff */
[----:B------:R-:W-:Y:S01]  /*106e00*/  LOP3.LUT P4, RZ, R26, 0x4, RZ, 0xc0, !PT ;  /* 0x000000041aff7812 */ /* 0x000fe2000788c0ff */
[----:B------:R-:W2:Y:S01]  /*106e10*/  LDL.LU.64 R8, [R1+0x200] ;  /* 0x0002000001087983 */ /* 0x000ea20000300a00 */
[----:B------:R-:W-:-:S03]  /*106e20*/  LOP3.LUT R3, R3, 0xdfffffff, RZ, 0xc0, !PT ;  /* 0xdfffffff03037812 */ /* 0x000fc600078ec0ff */
[----:B------:R-:W2:Y:S08]  /*106e30*/  LDL.LU.64 R18, [R1+0x1f8] ;  /* 0x0001f80001127983 */ /* 0x000eb00000300a00 */
[----:B------:R-:W-:Y:S02]  /*106e40*/  @P4 LOP3.LUT R3, R3, 0x20000000, RZ, 0xfc, !PT ;  /* 0x2000000003034812 */ /* 0x000fe400078efcff */
[----:B------:R-:W-:-:S02]  /*106e50*/  LOP3.LUT P4, RZ, R26, 0x8, RZ, 0xc0, !PT ;  /* 0x000000081aff7812 */ /* 0x000fc4000788c0ff */
[----:B------:R-:W-:-:S11]  /*106e60*/  LOP3.LUT R3, R3, 0xbfffffff, RZ, 0xc0, !PT ;  /* 0xbfffffff03037812 */ /* 0x000fd600078ec0ff */
[----:B------:R-:W-:Y:S02]  /*106e70*/  @P4 LOP3.LUT R3, R3, 0x40000000, RZ, 0xfc, !PT ;  /* 0x4000000003034812 */ /* 0x000fe400078efcff */
[----:B------:R-:W-:Y:S02]  /*106e80*/  LOP3.LUT P4, RZ, R26, 0x10, RZ, 0xc0, !PT ;  /* 0x000000101aff7812 */ /* 0x000fe4000788c0ff */
[----:B------:R-:W-:-:S11]  /*106e90*/  LOP3.LUT R3, R3, 0x7fffffff, RZ, 0xc0, !PT ;  /* 0x7fffffff03037812 */ /* 0x000fd600078ec0ff */
[----:B------:R-:W-:-:S05]  /*106ea0*/  @P4 LOP3.LUT R3, R3, 0x80000000, RZ, 0xfc, !PT ;  /* 0x8000000003034812 */ /* 0x000fca00078efcff */
[----:B------:R-:W-:Y:S04]  /*106eb0*/  STL.64 [R1+0x41b0], R2 ;  /* 0x0041b00201007387 */ /* 0x000fe80000100a00 */
[----:B---3--:R0:W-:Y:S04]  /*106ec0*/  @P0 STG.E.U8 desc[UR32][R22.64], R6 ;  /* 0x0000000616000986 */ /* 0x0081e8000c101120 */
[----:B0-----:R-:W3:Y:S04]  /*106ed0*/  LDL.LU.64 R22, [R1+0x1f0] ;  /* 0x0001f00001167983 */ /* 0x001ee80000300a00 */
[----:B------:R-:W2:Y:S01]  /*106ee0*/  LDL.LU.64 R2, [R1+0x1e0] ;  /* 0x0001e00001027983 */ /* 0x000ea20000300a00 */
        /* <DEDUP_REMOVED lines=14> */
[----:B----4-:R-:W-:Y:S01]  /*106fd0*/  @P1 STG.E.U8 desc[UR32][R16.64], R6 ;  /* 0x0000000610001986 */ /* 0x010fe2000c101120 */
[----:B------:R-:W-:-:S03]  /*106fe0*/  LOP3.LUT R4, R4, 0xfffffff7, RZ, 0xc0, !PT ;  /* 0xfffffff704047812 */ /* 0x000fc600078ec0ff */
[----:B--2---:R0:W-:Y:S04]  /*106ff0*/  STL.64 [R1+0x41b8], R2 ;  /* 0x0041b80201007387 */ /* 0x0041e80000100a00 */
[----:B0-----:R-:W2:Y:S01]  /*107000*/  LDL.LU.64 R2, [R1+0x1e8] ;  /* 0x0001e80001027983 */ /* 0x001ea20000300a00 */
[C---:B------:R-:W-:Y:S02]  /*107010*/  PRMT R6, R13.reuse, 0x7772, RZ ;  /* 0x000077720d067816 */ /* 0x040fe400000000ff */
[----:B------:R-:W-:Y:S02]  /*107020*/  @P4 LOP3.LUT R4, R4, 0x8, RZ, 0xfc, !PT ;  /* 0x0000000804044812 */ /* 0x000fe400078efcff */
[----:B------:R-:W-:Y:S01]  /*107030*/  LOP3.LUT P4, RZ, R26, 0x200, RZ, 0xc0, !PT ;  /* 0x000002001aff7812 */ /* 0x000fe2000788c0ff */
[----:B------:R0:W-:Y:S02]  /*107040*/  @P2 STG.E.U8 desc[UR32][R28.64], R6 ;  /* 0x000000061c002986 */ /* 0x0001e4000c101120 */
[----:B0-----:R-:W-:-:S02]  /*107050*/  PRMT R6, R13, 0x7773, RZ ;  /* 0x000077730d067816 */ /* 0x001fc400000000ff */
[----:B------:R-:W4:Y:S04]  /*107060*/  LDL.LU.64 R28, [R1+0x1d8] ;  /* 0x0001d800011c7983 */ /* 0x000f280000300a00 */
[----:B------:R0:W-:Y:S02]  /*107070*/  @P3 STG.E.U8 desc[UR32][R10.64], R6 ;  /* 0x000000060a003986 */ /* 0x0001e4000c101120 */
[----:B0-----:R-:W-:-:S05]  /*107080*/  PRMT R6, R20, 0x7772, RZ ;  /* 0x0000777214067816 */ /* 0x001fca00000000ff */
[----:B------:R0:W-:Y:S01]  /*107090*/  @P4 STG.E.U8 desc[UR32][R8.64], R6 ;  /* 0x0000000608004986 */ /* 0x0001e2000c101120 */
[----:B------:R-:W-:Y:S02]  /*1070a0*/  LOP3.LUT P4, RZ, R4, 0x8, RZ, 0xc0, !PT ;  /* 0x0000000804ff7812 */ /* 0x000fe4000788c0ff */
[----:B0-----:R-:W-:-:S11]  /*1070b0*/  PRMT R6, R20, 0x7773, RZ ;  /* 0x0000777314067816 */ /* 0x001fd600000000ff */
[----:B------:R0:W-:Y:S01]  /*1070c0*/  @P4 STG.E.U8 desc[UR32][R18.64], R6 ;  /* 0x0000000612004986 */ /* 0x0001e2000c101120 */
[----:B------:R-:W-:Y:S02]  /*1070d0*/  LOP3.LUT P4, RZ, R4, 0x4, RZ, 0xc0, !PT ;  /* 0x0000000404ff7812 */ /* 0x000fe4000788c0ff */
[----:B------:R-:W-:Y:S02]  /*1070e0*/  LOP3.LUT P5, RZ, R26, 0x1, RZ, 0xc0, !PT ;  /* 0x000000011aff7812 */ /* 0x000fe400078ac0ff */
[----:B------:R-:W4:Y:S04]  /*1070f0*/  LDL.LU.64 R26, [R1+0x1c8] ;  /* 0x0001c800011a7983 */ /* 0x000f280000300a00 */
[----:B------:R-:W4:Y:S01]  /*107100*/  LDL.LU R5, [R1+0x120] ;  /* 0x0001200001057983 */ /* 0x000f220000300800 */
[----:B0-----:R-:W-:-:S03]  /*107110*/  PRMT R6, R0, 0x7772, RZ ;  /* 0x0000777200067816 */ /* 0x001fc600000000ff */
[----:B------:R-:W4:Y:S04]  /*107120*/  LDL.LU.64 R16, [R1+0x1c0] ;  /* 0x0001c00001107983 */ /* 0x000f280000300a00 */
[----:B---3--:R0:W-:Y:S01]  /*107130*/  @P4 STG.E.U8 desc[UR32][R22.64], R6 ;  /* 0x0000000616004986 */ /* 0x0081e2000c101120 */
[----:B------:R-:W-:-:S03]  /*107140*/  LOP3.LUT P4, RZ, R4, 0x2, RZ, 0xc0, !PT ;  /* 0x0000000204ff7812 */ /* 0x000fc6000788c0ff */
[----:B------:R-:W3:Y:S04]  /*107150*/  LDL.LU R14, [R1+0x124] ;  /* 0x00012400010e7983 */ /* 0x000ee80000300800 */
[----:B------:R-:W3:Y:S01]  /*107160*/  LDL.LU.64 R12, [R1+0x970] ;  /* 0x00097000010c7983 */ /* 0x000ee20000300a00 */
[----:B0-----:R-:W-:-:S03]  /*107170*/  PRMT R6, R0, 0x7773, RZ ;  /* 0x0000777300067816 */ /* 0x001fc600000000ff */
[----:B------:R-:W3:Y:S04]  /*107180*/  LDL.LU.64 R10, [R1+0x978] ;  /* 0x00097800010a7983 */ /* 0x000ee80000300a00 */
[----:B------:R-:W3:Y:S04]  /*107190*/  LDL.LU.64 R8, [R1+0x988] ;  /* 0x0009880001087983 */ /* 0x000ee80000300a00 */
[----:B------:R-:W3:Y:S04]  /*1071a0*/  LDL.LU.64 R18, [R1+0x990] ;  /* 0x0009900001127983 */ /* 0x000ee80000300a00 */
[----:B------:R-:W3:Y:S04]  /*1071b0*/  LDL.LU R20, [R1+0x128] ;  /* 0x0001280001147983 */ /* 0x000ee80000300800 */
[----:B------:R-:W3:Y:S04]  /*1071c0*/  LDL.LU.64 R22, [R1+0x9a0] ;  /* 0x0009a00001167983 */ /* 0x000ee80000300a00 */
[----:B--2---:R0:W-:Y:S04]  /*1071d0*/  @P4 STG.E.U8 desc[UR32][R2.64], R6 ;  /* 0x0000000602004986 */ /* 0x0041e8000c101120 */
[----:B0-----:R-:W2:Y:S01]  /*1071e0*/  LDL.LU.64 R2, [R1+0x41b8] ;  /* 0x0041b80001027983 */ /* 0x001ea20000300a00 */
[----:B------:R-:W-:-:S02]  /*1071f0*/  LOP3.LUT P4, RZ, R4, 0x1, RZ, 0xc0, !PT ;  /* 0x0000000104ff7812 */ /* 0x000fc4000788c0ff */
[C---:B------:R-:W-:Y:S01]  /*107200*/  PRMT R4, R15.reuse, 0x7772, RZ ;  /* 0x000077720f047816 */ /* 0x040fe200000000ff */
[----:B------:R-:W3:Y:S10]  /*107210*/  LDL.LU.64 R6, [R1+0x1d0] ;  /* 0x0001d00001067983 */ /* 0x000ef40000300a00 */
[----:B--2---:R0:W-:Y:S04]  /*107220*/  @P4 STG.E.U8 desc[UR32][R2.64], R4 ;  /* 0x0000000402004986 */ /* 0x0041e8000c101120 */
[----:B0-----:R-:W2:Y:S01]  /*107230*/  LDL.LU.64 R2, [R1+0x41b0] ;  /* 0x0041b00001027983 */ /* 0x001ea20000300a00 */
[----:B------:R-:W-:-:S02]  /*107240*/  PRMT R4, R15, 0x7773, RZ ;  /* 0x000077730f047816 */ /* 0x000fc400000000ff */
[----:B--2---:R-:W-:-:S13]  /*107250*/  LOP3.LUT P4, RZ, R3, 0x80000000, RZ, 0xc0, !PT ;  /* 0x8000000003ff7812 */ /* 0x004fda000788c0ff */
[----:B----4-:R0:W-:Y:S04]  /*107260*/  @P4 STG.E.U8 desc[UR32][R28.64], R4 ;  /* 0x000000041c004986 */ /* 0x0101e8000c101120 */
[----:B0-----:R-:W2:Y:S01]  /*107270*/  LDL.LU.64 R28, [R1+0x41a8] ;  /* 0x0041a800011c7983 */ /* 0x001ea20000300a00 */
[----:B------:R-:W-:Y:S02]  /*107280*/  LOP3.LUT P4, RZ, R3, 0x40000000, RZ, 0xc0, !PT ;  /* 0x4000000003ff7812 */ /* 0x000fe4000788c0ff */
[----:B------:R-:W-:-:S11]  /*107290*/  PRMT R4, R21, 0x7772, RZ ;  /* 0x0000777215047816 */ /* 0x000fd600000000ff */
[----:B---3--:R0:W-:Y:S01]  /*1072a0*/  @P4 STG.E.U8 desc[UR32][R6.64], R4 ;  /* 0x0000000406004986 */ /* 0x0081e2000c101120 */
[----:B------:R-:W-:Y:S02]  /*1072b0*/  LOP3.LUT P4, RZ, R3, 0x20000000, RZ, 0xc0, !PT ;  /* 0x2000000003ff7812 */ /* 0x000fe4000788c0ff */
[----:B0-----:R-:W-:-:S11]  /*1072c0*/  PRMT R4, R21, 0x7773, RZ ;  /* 0x0000777315047816 */ /* 0x001fd600000000ff */
[----:B------:R0:W-:Y:S01]  /*1072d0*/  @P4 STG.E.U8 desc[UR32][R26.64], R4 ;  /* 0x000000041a004986 */ /* 0x0001e2000c101120 */
[----:B------:R-:W-:Y:S02]  /*1072e0*/  LOP3.LUT P4, RZ, R3, 0x10000000, RZ, 0xc0, !PT ;  /* 0x1000000003ff7812 */ /* 0x000fe4000788c0ff */
[----:B------:R-:W-:Y:S02]  /*1072f0*/  LOP3.LUT P6, RZ, R25, 0x80000000, RZ, 0xc0, !PT ;  /* 0x8000000019ff7812 */ /* 0x000fe400078cc0ff */
[----:B0-----:R-:W-:-:S09]  /*107300*/  PRMT R4, R2, 0x7772, RZ ;  /* 0x0000777202047816 */ /* 0x001fd200000000ff */
[----:B------:R0:W-:Y:S01]  /*107310*/  @P4 STG.E.U8 desc[UR32][R16.64], R4 ;  /* 0x0000000410004986 */ /* 0x0001e2000c101120 */
[C---:B------:R-:W-:Y:S02]  /*107320*/  LOP3.LUT P0, RZ, R25.reuse, 0x40000000, RZ, 0xc0, !PT ;  /* 0x4000000019ff7812 */ /* 0x040fe4000780c0ff */
[----:B0-----:R-:W-:Y:S02]  /*107330*/  PRMT R4, R2, 0x7773, RZ ;  /* 0x0000777302047816 */ /* 0x001fe400000000ff */
[C---:B------:R-:W-:Y:S02]  /*107340*/  LOP3.LUT P1, RZ, R25.reuse, 0x20000000, RZ, 0xc0, !PT ;  /* 0x2000000019ff7812 */ /* 0x040fe4000782c0ff */
[C---:B------:R-:W-:Y:S02]  /*107350*/  LOP3.LUT P2, RZ, R25.reuse, 0x10000000, RZ, 0xc0, !PT ;  /* 0x1000000019ff7812 */ /* 0x040fe4000784c0ff */
[----:B------:R-:W-:Y:S01]  /*107360*/  LOP3.LUT P3, RZ, R25, 0x8000000, RZ, 0xc0, !PT ;  /* 0x0800000019ff7812 */ /* 0x000fe2000786c0ff */
[----:B--2---:R0:W-:Y:S02]  /*107370*/  @P5 STG.E.U8 desc[UR32][R28.64], R4 ;  /* 0x000000041c005986 */ /* 0x0041e4000c101120 */
[----:B0-----:R-:W-:-:S05]  /*107380*/  PRMT R4, R5, 0x7770, RZ ;  /* 0x0000777005047816 */ /* 0x001fca00000000ff */
[----:B------:R0:W-:Y:S02]  /*107390*/  @P6 STG.E.U8 desc[UR32][R12.64], R4 ;  /* 0x000000040c006986 */ /* 0x0001e4000c101120 */
[----:B0-----:R-:W-:-:S05]  /*1073a0*/  PRMT R4, R5, 0x7771, RZ ;  /* 0x0000777105047816 */ /* 0x001fca00000000ff */
[----:B------:R0:W-:Y:S02]  /*1073b0*/  @P0 STG.E.U8 desc[UR32][R10.64], R4 ;  /* 0x000000040a000986 */ /* 0x0001e4000c101120 */
[----:B0-----:R-:W-:-:S05]  /*1073c0*/  PRMT R4, R14, 0x7770, RZ ;  /* 0x000077700e047816 */ /* 0x001fca00000000ff */
[----:B------:R0:W-:Y:S02]  /*1073d0*/  @P1 STG.E.U8 desc[UR32][R8.64], R4 ;  /* 0x0000000408001986 */ /* 0x0001e4000c101120 */
[----:B0-----:R-:W-:Y:S02]  /*1073e0*/  PRMT R4, R14, 0x7771, RZ ;  /* 0x000077710e047816 */ /* 0x001fe400000000ff */
[----:B------:R-:W2:Y:S04]  /*1073f0*/  LDL.LU.64 R8, [R1+0x9a8] ;  /* 0x0009a80001087983 */ /* 0x000ea80000300a00 */
[----:B------:R0:W-:Y:S02]  /*107400*/  @P2 STG.E.U8 desc[UR32][R18.64], R4 ;  /* 0x0000000412002986 */ /* 0x0001e4000c101120 */
[----:B0-----:R-:W-:-:S05]  /*107410*/  PRMT R4, R20, 0x7770, RZ ;  /* 0x0000777014047816 */ /* 0x001fca00000000ff */
        /* <DEDUP_REMOVED lines=19> */
[----:B------:R0:W-:Y:S04]  /*107550*/  STL.64 [R1+0x4188], R20 ;  /* 0x0041881401007387 */ /* 0x0001e80000100a00 */
        /* <DEDUP_REMOVED lines=30> */
[----:B------:R-:W-:-:S03]  /*107740*/  LOP3.LUT P3, RZ, R25, 0x800000, RZ, 0xc0, !PT ;  /* 0x0080000019ff7812 */ /* 0x000fc6000786c0ff */
[----:B------:R-:W4:Y:S04]  /*107750*/  LDL.LU.64 R26, [R1+0xa10] ;  /* 0x000a1000011a7983 */ /* 0x000f280000300a00 */
[----:B------:R-:W-:Y:S02]  /*107760*/  @P4 LOP3.LUT R3, R3, 0x4000000, RZ, 0xfc, !PT ;  /* 0x0400000003034812 */ /* 0x000fe400078efcff */
        /* <DEDUP_REMOVED lines=50> */
[C---:B------:R-:W-:Y:S02]  /*107a90*/  LOP3.LUT P2, RZ, R25.reuse, 0x200, RZ, 0xc0, !PT ;  /* 0x0000020019ff7812 */ /* 0x040fe4000784c0ff */
[----:B------:R-:W-:Y:S02]  /*107aa0*/  LOP3.LUT P3, RZ, R25, 0x100, RZ, 0xc0, !PT ;  /* 0x0000010019ff7812 */ /* 0x000fe4000786c0ff */
[----:B------:R-:W-:Y:S02]  /*107ab0*/  LOP3.LUT P4, RZ, R24, 0x8000000, RZ, 0xc0, !PT ;  /* 0x0800000018ff7812 */ /* 0x000fe4000788c0ff */
[----:B------:R-:W-:Y:S02]  /*107ac0*/  LOP3.LUT R3, R3, 0xffffefff, RZ, 0xc0, !PT ;  /* 0xffffefff03037812 */ /* 0x000fe400078ec0ff */
[----:B----4-:R-:W-:-:S05]  /*107ad0*/  PRMT R4, R20, 0x7772, RZ ;  /* 0x0000777214047816 */ /* 0x010fca00000000ff */
[----:B------:R0:W-:Y:S02]  /*107ae0*/  @P0 STG.E.U8 desc[UR32][R12.64], R4 ;  /* 0x000000040c000986 */ /* 0x0001e4000c101120 */
[----:B0-----:R-:W-:-:S05]  /*107af0*/  PRMT R4, R20, 0x7773, RZ ;  /* 0x0000777314047816 */ /* 0x001fca00000000ff */
[----:B------:R0:W-:Y:S02]  /*107b00*/  @P1 STG.E.U8 desc[UR32][R10.64], R4 ;  /* 0x000000040a001986 */ /* 0x0001e4000c101120 */
[----:B0-----:R-:W-:-:S05]  /*107b10*/  PRMT R4, R21, 0x7772, RZ ;  /* 0x0000777215047816 */ /* 0x001fca00000000ff */
[----:B--2---:R0:W-:Y:S02]  /*107b20*/  @P2 STG.E.U8 desc[UR32][R8.64], R4 ;  /* 0x0000000408002986 */ /* 0x0041e4000c101120 */
[----:B0-----:R-:W-:Y:S02]  /*107b30*/  PRMT R4, R21, 0x7773, RZ ;  /* 0x0000777315047816 */ /* 0x001fe400000000ff */
[----:B------:R-:W2:Y:S04]  /*107b40*/  LDL.LU.64 R20, [R1+0xa40] ;  /* 0x000a400001147983 */ /* 0x000ea80000300a00 */
[----:B---3--:R0:W-:Y:S04]  /*107b50*/  @P3 STG.E.U8 desc[UR32][R22.64], R4 ;  /* 0x0000000416003986 */ /* 0x0081e8000c101120 */
[----:B0-----:R-:W3:Y:S01]  /*107b60*/  LDL.LU.64 R22, [R1+0xa48] ;  /* 0x000a480001167983 */ /* 0x001ee20000300a00 */
[----:B------:R-:W-:-:S02]  /*107b70*/  @P4 LOP3.LUT R3, R3, 0x1000, RZ, 0xfc, !PT ;  /* 0x0000100003034812 */ /* 0x000fc400078efcff */
[C---:B------:R-:W-:Y:S01]  /*107b80*/  LOP3.LUT P4, RZ, R24.reuse, 0x10000000, RZ, 0xc0, !PT ;  /* 0x1000000018ff7812 */ /* 0x040fe2000788c0ff */
[----:B------:R-:W4:Y:S01]  /*107b90*/  LDL.LU.64 R12, [R1+0xa50] ;  /* 0x000a5000010c7983 */ /* 0x000f220000300a00 */
        /* <DEDUP_REMOVED lines=26> */
[----:B------:R-:W-:-:S07]  /*107d40*/  LOP3.LUT P3, RZ, R25, 0x10, RZ, 0xc0, !PT ;  /* 0x0000001019ff7812 */ /* 0x000fce000786c0ff */
[----:B------:R-:W-:Y:S02]  /*107d50*/  @P4 LOP3.LUT R3, R3, 0x80000, RZ, 0xfc, !PT ;  /* 0x0008000003034812 */ /* 0x000fe400078efcff */
[----:B------:R-:W-:Y:S01]  /*107d60*/  LOP3.LUT P4, RZ, R25, 0x8, RZ, 0xc0, !PT ;  /* 0x0000000819ff7812 */ /* 0x000fe2000788c0ff */
[----:B--2---:R0:W-:Y:S02]  /*107d70*/  @P0 STG.E.U8 desc[UR32][R20.64], R4 ;  /* 0x0000000414000986 */ /* 0x0041e4000c101120 */
[----:B0-----:R-:W-:Y:S02]  /*107d80*/  PRMT R4, R15, 0x7773, RZ ;  /* 0x000077730f047816 */ /* 0x001fe400000000ff */
[----:B------:R-:W2:Y:S04]  /*107d90*/  LDL.LU.64 R20, [R1+0xa68] ;  /* 0x000a680001147983 */ /* 0x000ea80000300a00 */
[----:B---3--:R0:W-:Y:S04]  /*107da0*/  @P1 STG.E.U8 desc[UR32][R22.64], R4 ;  /* 0x0000000416001986 */ /* 0x0081e8000c101120 */
[----:B0-----:R-:W3:Y:S04]  /*107db0*/  LDL.LU.64 R22, [R1+0xa70] ;  /* 0x000a700001167983 */ /* 0x001ee80000300a00 */
[----:B------:R-:W3:Y:S04]  /*107dc0*/  LDL.LU R25, [R1+0x104] ;  /* 0x0001040001197983 */ /* 0x000ee80000300800 */
[----:B------:R-:W3:Y:S04]  /*107dd0*/  LDL.LU R0, [R1+0x108] ;  /* 0x0001080001007983 */ /* 0x000ee80000300800 */
[----:B------:R-:W4:Y:S04]  /*107de0*/  LDL.LU.64 R28, [R1+0xa90] ;  /* 0x000a9000011c7983 */ /* 0x000f280000300a00 */
[----:B----4-:R0:W-:Y:S04]  /*107df0*/  STL.64 [R1+0x4170], R28 ;  /* 0x0041701c01007387 */ /* 0x0101e80000100a00 */
[----:B0-----:R-:W4:Y:S04]  /*107e00*/  LDL.LU.64 R28, [R1+0xa88] ;  /* 0x000a8800011c7983 */ /* 0x001f280000300a00 */
[----:B----4-:R0:W-:Y:S04]  /*107e10*/  STL.64 [R1+0x4178], R28 ;  /* 0x0041781c01007387 */ /* 0x0101e80000100a00 */
[----:B0-----:R-:W4:Y:S01]  /*107e20*/  LDL.LU.64 R28, [R1+0xa80] ;  /* 0x000a8000011c7983 */ /* 0x001f220000300a00 */
[----:B------:R-:W-:-:S05]  /*107e30*/  PRMT R4, R18, 0x7772, RZ ;  /* 0x0000777212047816 */ /* 0x000fca00000000ff */
[----:B------:R0:W-:Y:S02]  /*107e40*/  @P2 STG.E.U8 desc[UR32][R12.64], R4 ;  /* 0x000000040c002986 */ /* 0x0001e4000c101120 */
[----:B0-----:R-:W-:-:S05]  /*107e50*/  PRMT R4, R18, 0x7773, RZ ;  /* 0x0000777312047816 */ /* 0x001fca00000000ff */
[----:B------:R0:W-:Y:S02]  /*107e60*/  @P3 STG.E.U8 desc[UR32][R10.64], R4 ;  /* 0x000000040a003986 */ /* 0x0001e4000c101120 */
[----:B0-----:R-:W-:-:S05]  /*107e70*/  PRMT R4, R19, 0x7772, RZ ;  /* 0x0000777213047816 */ /* 0x001fca00000000ff */
[----:B------:R-:W-:Y:S04]  /*107e80*/  @P4 STG.E.U8 desc[UR32][R8.64], R4 ;  /* 0x0000000408004986 */ /* 0x000fe8000c101120 */
[----:B----4-:R0:W-:Y:S04]  /*107e90*/  STL.64 [R1+0x4180], R28 ;  /* 0x0041801c01007387 */ /* 0x0101e80000100a00 */
[----:B0-----:R-:W4:Y:S01]  /*107ea0*/  LDL.LU.64 R28, [R1+0xa78] ;  /* 0x000a7800011c7983 */ /* 0x001f220000300a00 */
[----:B------:R-:W-:Y:S02]  /*107eb0*/  LOP3.LUT P4, RZ, R3, 0x80000, RZ, 0xc0, !PT ;  /* 0x0008000003ff7812 */ /* 0x000fe4000788c0ff */
[----:B------:R-:W-:Y:S01]  /*107ec0*/  PRMT R4, R19, 0x7773, RZ ;  /* 0x0000777313047816 */ /* 0x000fe200000000ff */
[----:B------:R-:W4:Y:S04]  /*107ed0*/  LDL.LU.64 R6, [R1+0xa98] ;  /* 0x000a980001067983 */ /* 0x000f280000300a00 */
[----:B------:R-:W4:Y:S04]  /*107ee0*/  LDL.LU R14, [R1+0x10c] ;  /* 0x00010c00010e7983 */ /* 0x000f280000300800 */
[----:B------:R-:W4:Y:S04]  /*107ef0*/  LDL.LU.64 R26, [R1+0xaa0] ;  /* 0x000aa000011a7983 */ /* 0x000f280000300a00 */
[----:B--2---:R0:W-:Y:S01]  /*107f00*/  @P4 STG.E.U8 desc[UR32][R20.64], R4 ;  /* 0x0000000414004986 */ /* 0x0041e2000c101120 */
[----:B------:R-:W-:-:S03]  /*107f10*/  LOP3.LUT P4, RZ, R3, 0x40000, RZ, 0xc0, !PT ;  /* 0x0004000003ff7812 */ /* 0x000fc6000788c0ff */
[----:B------:R-:W2:Y:S04]  /*107f20*/  LDL.LU.64 R16, [R1+0xaa8] ;  /* 0x000aa80001107983 */ /* 0x000ea80000300a00 */
[----:B------:R-:W2:Y:S01]  /*107f30*/  LDL.LU.64 R12, [R1+0xab0] ;  /* 0x000ab000010c7983 */ /* 0x000ea20000300a00 */
[----:B0-----:R-:W-:-:S03]  /*107f40*/  PRMT R4, R2, 0x7772, RZ ;  /* 0x0000777202047816 */ /* 0x001fc600000000ff */
[----:B------:R-:W2:Y:S04]  /*107f50*/  LDL.LU R15, [R1+0x1b0] ;  /* 0x0001b000010f7983 */ /* 0x000ea80000300800 */
[----:B---3--:R0:W-:Y:S01]  /*107f60*/  @P4 STG.E.U8 desc[UR32][R22.64], R4 ;  /* 0x0000000416004986 */ /* 0x0081e2000c101120 */
[----:B------:R-:W-:-:S03]  /*107f70*/  LOP3.LUT P4, RZ, R3, 0x20000, RZ, 0xc0, !PT ;  /* 0x0002000003ff7812 */ /* 0x000fc6000788c0ff */
[----:B------:R-:W3:Y:S04]  /*107f80*/  LDL.LU.64 R10, [R1+0xab8] ;  /* 0x000ab800010a7983 */ /* 0x000ee80000300a00 */
[----:B------:R-:W3:Y:S01]  /*107f90*/  LDL.LU.64 R8, [R1+0xac0] ;  /* 0x000ac00001087983 */ /* 0x000ee20000300a00 */
[----:B0-----:R-:W-:-:S03]  /*107fa0*/  PRMT R4, R2, 0x7773, RZ ;  /* 0x0000777302047816 */ /* 0x001fc600000000ff */
[----:B------:R-:W3:Y:S04]  /*107fb0*/  LDL.LU.64 R18, [R1+0xac8] ;  /* 0x000ac80001127983 */ /* 0x000ee80000300a00 */
[----:B------:R-:W3:Y:S04]  /*107fc0*/  LDL.LU R20, [R1+0x1b4] ;  /* 0x0001b40001147983 */ /* 0x000ee80000300800 */
[----:B------:R-:W3:Y:S04]  /*107fd0*/  LDL.LU.64 R22, [R1+0xad0] ;  /* 0x000ad00001167983 */ /* 0x000ee80000300a00 */
        /* <DEDUP_REMOVED lines=13> */
[----:B------:R-:W-:-:S02]  /*1080b0*/  LOP3.LUT P6, RZ, R24, 0x2000000, RZ, 0xc0, !PT ;  /* 0x0200000018ff7812 */ /* 0x000fc400078cc0ff */
[C---:B------:R-:W-:Y:S02]  /*1080c0*/  LOP3.LUT P0, RZ, R24.reuse, 0x1000000, RZ, 0xc0, !PT ;  /* 0x0100000018ff7812 */ /* 0x040fe4000780c0ff */
[C---:B------:R-:W-:Y:S02]  /*1080d0*/  LOP3.LUT P1, RZ, R24.reuse, 0x800000, RZ, 0xc0, !PT ;  /* 0x0080000018ff7812 */ /* 0x040fe4000782c0ff */
[C---:B------:R-:W-:Y:S02]  /*1080e0*/  LOP3.LUT P2, RZ, R24.reuse, 0x400000, RZ, 0xc0, !PT ;  /* 0x0040000018ff7812 */ /* 0x040fe4000784c0ff */
[----:B------:R-:W-:Y:S01]  /*1080f0*/  LOP3.LUT P3, RZ, R24, 0x200000, RZ, 0xc0, !PT ;  /* 0x0020000018ff7812 */ /* 0x000fe2000786c0ff */
[----:B--2---:R-:W-:Y:S04]  /*108100*/  STL.64 [R1+0x4150], R14 ;  /* 0x0041500e01007387 */ /* 0x004fe80000100a00 */
[----:B----4-:R0:W-:Y:S01]  /*108110*/  @P4 STG.E.U8 desc[UR32][R28.64], R4 ;  /* 0x000000041c004986 */ /* 0x0101e2000c101120 */
[----:B------:R-:W-:-:S02]  /*108120*/  LOP3.LUT P4, RZ, R3, 0x2000, RZ, 0xc0, !PT ;  /* 0x0000200003ff7812 */ /* 0x000fc4000788c0ff */
[----:B0-----:R-:W-:-:S11]  /*108130*/  PRMT R4, R25, 0x7771, RZ ;  /* 0x0000777119047816 */ /* 0x001fd600000000ff */
[----:B------:R0:W-:Y:S01]  /*108140*/  @P4 STG.E.U8 desc[UR32][R6.64], R4 ;  /* 0x0000000406004986 */ /* 0x0001e2000c101120 */
[----:B------:R-:W-:Y:S02]  /*108150*/  LOP3.LUT P4, RZ, R3, 0x1000, RZ, 0xc0, !PT ;  /* 0x0000100003ff7812 */ /* 0x000fe4000788c0ff */
[----:B0-----:R-:W-:-:S11]  /*108160*/  PRMT R4, R0, 0x7770, RZ ;  /* 0x0000777000047816 */ /* 0x001fd600000000ff */
[----:B------:R0:W-:Y:S02]  /*108170*/  @P4 STG.E.U8 desc[UR32][R26.64], R4 ;  /* 0x000000041a004986 */ /* 0x0001e4000c101120 */
[----:B0-----:R-:W-:-:S05]  /*108180*/  PRMT R4, R0, 0x7771, RZ ;  /* 0x0000777100047816 */ /* 0x001fca00000000ff */
[----:B------:R0:W-:Y:S02]  /*108190*/  @P5 STG.E.U8 desc[UR32][R16.64], R4 ;  /* 0x0000000410005986 */ /* 0x0001e4000c101120 */
[C---:B0-----:R-:W-:Y:S02]  /*1081a0*/  PRMT R4, R14.reuse, 0x7770, RZ ;  /* 0x000077700e047816 */ /* 0x041fe400000000ff */
[----:B------:R-:W2:Y:S04]  /*1081b0*/  LDL.LU.64 R16, [R1+0xad8] ;  /* 0x000ad80001107983 */ /* 0x000ea80000300a00 */
[----:B------:R0:W-:Y:S02]  /*1081c0*/  @P6 STG.E.U8 desc[UR32][R12.64], R4 ;  /* 0x000000040c006986 */ /* 0x0001e4000c101120 */
[----:B0-----:R-:W-:-:S05]  /*1081d0*/  PRMT R4, R14, 0x7771, RZ ;  /* 0x000077710e047816 */ /* 0x001fca00000000ff */
[----:B---3--:R0:W-:Y:S02]  /*1081e0*/  @P0 STG.E.U8 desc[UR32][R10.64], R4 ;  /* 0x000000040a000986 */ /* 0x0081e4000c101120 */
[----:B0-----:R-:W-:-:S05]  /*1081f0*/  PRMT R4, R15, 0x7770, RZ ;  /* 0x000077700f047816 */ /* 0x001fca00000000ff */
[----:B------:R0:W-:Y:S02]  /*108200*/  @P1 STG.E.U8 desc[UR32][R8.64], R4 ;  /* 0x0000000408001986 */ /* 0x0001e4000c101120 */
[----:B0-----:R-:W-:-:S05]  /*108210*/  PRMT R4, R15, 0x7771, RZ ;  /* 0x000077710f047816 */ /* 0x001fca00000000ff */
[----:B------:R0:W-:Y:S02]  /*108220*/  @P2 STG.E.U8 desc[UR32][R18.64], R4 ;  /* 0x0000000412002986 */ /* 0x0001e4000c101120 */
[----:B0-----:R-:W-:-:S05]  /*108230*/  PRMT R4, R20, 0x7770, RZ ;  /* 0x0000777014047816 */ /* 0x001fca00000000ff */
[----:B------:R0:W-:Y:S04]  /*108240*/  @P3 STG.E.U8 desc[UR32][R22.64], R4 ;  /* 0x0000000416003986 */ /* 0x0001e8000c101120 */
[----:B0-----:R-:W3:Y:S04]  /*108250*/  LDL.LU.64 R22, [R1+0xae0] ;  /* 0x000ae00001167983 */ /* 0x001ee80000300a00 */
[----:B------:R-:W4:Y:S04]  /*108260*/  LDL.LU.64 R12, [R1+0xae8] ;  /* 0x000ae800010c7983 */ /* 0x000f280000300a00 */
[----:B------:R-:W4:Y:S04]  /*108270*/  LDL.LU.64 R10, [R1+0xaf0] ;  /* 0x000af000010a7983 */ /* 0x000f280000300a00 */
[----:B------:R-:W4:Y:S04]  /*108280*/  LDL.LU.64 R8, [R1+0xaf8] ;  /* 0x000af80001087983 */ /* 0x000f280000300a00 */
[----:B------:R-:W4:Y:S04]  /*108290*/  LDL.LU.64 R18, [R1+0xb00] ;  /* 0x000b000001127983 */ /* 0x000f280000300a00 */
[----:B------:R-:W3:Y:S04]  /*1082a0*/  LDL.LU R21, [R1+0x1b8] ;  /* 0x0001b80001157983 */ /* 0x000ee80000300800 */
[----:B------:R-:W4:Y:S04]  /*1082b0*/  LDL.LU R2, [R1+0x1bc] ;  /* 0x0001bc0001027983 */ /* 0x000f280000300800 */
[----:B------:R-:W2:Y:S04]  /*1082c0*/  LDL.LU.64 R14, [R1+0xb18] ;  /* 0x000b1800010e7983 */ /* 0x000ea80000300a00 */
        /* <DEDUP_REMOVED lines=20> */
[----:B------:R-:W-:-:S07]  /*108410*/  LOP3.LUT R3, R3, 0xfffffdff, RZ, 0xc0, !PT ;  /* 0xfffffdff03037812 */ /* 0x000fce00078ec0ff */
[----:B------:R-:W-:Y:S02]  /*108420*/  @P4 LOP3.LUT R3, R3, 0x200, RZ, 0xfc, !PT ;  /* 0x0000020003034812 */ /* 0x000fe400078efcff */
[C---:B------:R-:W-:Y:S02]  /*108430*/  LOP3.LUT P4, RZ, R24.reuse, 0x4000, RZ, 0xc0, !PT ;  /* 0x0000400018ff7812 */ /* 0x040fe4000788c0ff */
[C---:B------:R-:W-:Y:S02]  /*108440*/  LOP3.LUT P0, RZ, R24.reuse, 0x100000, RZ, 0xc0, !PT ;  /* 0x0010000018ff7812 */ /* 0x040fe4000780c0ff */
[----:B------:R-:W-:Y:S02]  /*108450*/  LOP3.LUT R3, R3, 0xfffffbff, RZ, 0xc0, !PT ;  /* 0xfffffbff03037812 */ /* 0x000fe400078ec0ff */
[----:B------:R-:W-:Y:S02]  /*108460*/  LOP3.LUT P1, RZ, R24, 0x80000, RZ, 0xc0, !PT ;  /* 0x0008000018ff7812 */ /* 0x000fe4000782c0ff */
[----:B------:R-:W-:-:S02]  /*108470*/  PRMT R4, R20, 0x7771, RZ ;  /* 0x0000777114047816 */ /* 0x000fc400000000ff */
[----:B------:R-:W-:-:S03]  /*108480*/  LOP3.LUT P2, RZ, R24, 0x40000, RZ, 0xc0, !PT ;  /* 0x0004000018ff7812 */ /* 0x000fc6000784c0ff */
[----:B------:R-:W-:Y:S02]  /*108490*/  @P4 LOP3.LUT R3, R3, 0x400, RZ, 0xfc, !PT ;  /* 0x0000040003034812 */ /* 0x000fe400078efcff */
[C---:B------:R-:W-:Y:S01]  /*1084a0*/  LOP3.LUT P4, RZ, R24.reuse, 0x8000, RZ, 0xc0, !PT ;  /* 0x0000800018ff7812 */ /* 0x040fe2000788c0ff */
[----:B------:R3:W-:Y:S01]  /*1084b0*/  @P0 STG.E.U8 desc[UR32][R16.64], R4 ;  /* 0x0000000410000986 */ /* 0x0007e2000c101120 */
[----:B------:R-:W-:Y:S02]  /*1084c0*/  LOP3.LUT P3, RZ, R24, 0x20000, RZ, 0xc0, !PT ;  /* 0x0002000018ff7812 */ /* 0x000fe4000786c0ff */
[----:B------:R-:W-:Y:S02]  /*1084d0*/  LOP3.LUT R3, R3, 0xfffff7ff, RZ, 0xc0, !PT ;  /* 0xfffff7ff03037812 */ /* 0x000fe400078ec0ff */
[----:B---3--:R-:W-:-:S05]  /*1084e0*/  PRMT R4, R21, 0x7770, RZ ;  /* 0x0000777015047816 */ /* 0x008fca00000000ff */
[----:B------:R0:W-:Y:S02]  /*1084f0*/  @P1 STG.E.U8 desc[UR32][R22.64], R4 ;  /* 0x0000000416001986 */ /* 0x0001e4000c101120 */
[----:B------:R-:W-:Y:S02]  /*108500*/  @P4 LOP3.LUT R3, R3, 0x800, RZ, 0xfc, !PT ;  /* 0x0000080003034812 */ /* 0x000fe400078efcff */
[----:B------:R-:W-:Y:S02]  /*108510*/  LOP3.LUT P4, RZ, R24, 0x10000, RZ, 0xc0, !PT ;  /* 0x0001000018ff7812 */ /* 0x000fe4000788c0ff */
[----:B0-----:R-:W-:Y:S01]  /*108520*/  PRMT R4, R21, 0x7771, RZ ;  /* 0x0000777115047816 */ /* 0x001fe200000000ff */
[----:B------:R-:W3:Y:S04]  /*108530*/  LDL.LU.64 R22, [R1+0xb20] ;  /* 0x000b200001167983 */ /* 0x000ee80000300a00 */
[----:B----4-:R0:W-:Y:S04]  /*108540*/  @P2 STG.E.U8 desc[UR32][R12.64], R4 ;  /* 0x000000040c002986 */ /* 0x0101e8000c101120 */
[----:B------:R-:W4:Y:S04]  /*108550*/  LDL.LU.64 R28, [R1+0xb28] ;  /* 0x000b2800011c7983 */ /* 0x000f280000300a00 */
[----:B------:R-:W4:Y:S01]  /*108560*/  LDL.LU.64 R6, [R1+0xb30] ;  /* 0x000b300001067983 */ /* 0x000f220000300a00 */
[----:B0-----:R-:W-:-:S03]  /*108570*/  PRMT R4, R2, 0x7770, RZ ;  /* 0x0000777002047816 */ /* 0x001fc600000000ff */
[----:B------:R-:W4:Y:S04]  /*108580*/  LDL.LU.64 R26, [R1+0xb38] ;  /* 0x000b3800011a7983 */ /* 0x000f280000300a00 */
[----:B------:R0:W-:Y:S04]  /*108590*/  @P3 STG.E.U8 desc[UR32][R10.64], R4 ;  /* 0x000000040a003986 */ /* 0x0001e8000c101120 */
[----:B------:R-:W4:Y:S04]  /*1085a0*/  LDL.LU.64 R16, [R1+0xb40] ;  /* 0x000b400001107983 */ /* 0x000f280000300a00 */
[----:B------:R-:W4:Y:S01]  /*1085b0*/  LDL.LU.64 R12, [R1+0xb48] ;  /* 0x000b4800010c7983 */ /* 0x000f220000300a00 */
[----:B0-----:R-:W-:-:S03]  /*1085c0*/  PRMT R4, R2, 0x7771, RZ ;  /* 0x0000777102047816 */ /* 0x001fc600000000ff */
[----:B------:R-:W4:Y:S04]  /*1085d0*/  LDL.LU.64 R10, [R1+0xb50] ;  /* 0x000b5000010a7983 */ /* 0x000f280000300a00 */
[----:B------:R0:W-:Y:S01]  /*1085e0*/  @P4 STG.E.U8 desc[UR32][R8.64], R4 ;  /* 0x0000000408004986 */ /* 0x0001e2000c101120 */
[----:B------:R-:W-:Y:S02]  /*1085f0*/  LOP3.LUT P4, RZ, R3, 0x800, RZ, 0xc0, !PT ;  /* 0x0000080003ff7812 */ /* 0x000fe4000788c0ff */
[----:B0-----:R-:W-:Y:S01]  /*108600*/  PRMT R4, R5, 0x7772, RZ ;  /* 0x0000777205047816 */ /* 0x001fe200000000ff */
[----:B------:R-:W4:Y:S10]  /*108610*/  LDL.LU.64 R8, [R1+0xb58] ;  /* 0x000b580001087983 */ /* 0x000f340000300a00 */
[----:B------:R0:W-:Y:S01]  /*108620*/  @P4 STG.E.U8 desc[UR32][R18.64], R4 ;  /* 0x0000000412004986 */ /* 0x0001e2000c101120 */
[----:B------:R-:W-:-:S02]  /*108630*/  LOP3.LUT P4, RZ, R3, 0x400, RZ, 0xc0, !PT ;  /* 0x0000040003ff7812 */ /* 0x000fc4000788c0ff */
[----:B0-----:R-:W-:Y:S01]  /*108640*/  PRMT R4, R5, 0x7773, RZ ;  /* 0x0000777305047816 */ /* 0x001fe200000000ff */
[----:B------:R-:W4:Y:S04]  /*108650*/  LDL.LU.64 R18, [R1+0xb60] ;  /* 0x000b600001127983 */ /* 0x000f280000300a00 */
[----:B------:R-:W4:Y:S06]  /*108660*/  LDL.LU R5, [R1+0x4168] ;  /* 0x0041680001057983 */ /* 0x000f2c0000300800 */
        /* <DEDUP_REMOVED lines=12> */
[----:B---3--:R0:W-:Y:S04]  /*108730*/  @P4 STG.E.U8 desc[UR32][R22.64], R4 ;  /* 0x0000000416004986 */ /* 0x0081e8000c101120 */
[----:B0-----:R-:W3:Y:S01]  /*108740*/  LDL.LU.64 R22, [R1+0x4148] ;  /* 0x0041480001167983 */ /* 0x001ee20000300a00 */
[----:B------:R-:W-:Y:S02]  /*108750*/  LOP3.LUT P4, RZ, R3, 0x40, RZ, 0xc0, !PT ;  /* 0x0000004003ff7812 */ /* 0x000fe4000788c0ff */
[----:B------:R-:W-:-:S11]  /*108760*/  PRMT R4, R0, 0x7773, RZ ;  /* 0x0000777300047816 */ /* 0x000fd600000000ff */
[----:B----4-:R2:W-:Y:S01]  /*108770*/  @P4 STG.E.U8 desc[UR32][R28.64], R4 ;  /* 0x000000041c004986 */ /* 0x0105e2000c101120 */
[----:B------:R-:W-:Y:S02]  /*108780*/  LOP3.LUT P4, RZ, R3, 0x20, RZ, 0xc0, !PT ;  /* 0x0000002003ff7812 */ /* 0x000fe4000788c0ff */
[C---:B------:R-:W-:Y:S02]  /*108790*/  LOP3.LUT P5, RZ, R24.reuse, 0x80, RZ, 0xc0, !PT ;  /* 0x0000008018ff7812 */ /* 0x040fe400078ac0ff */
[C---:B------:R-:W-:Y:S02]  /*1087a0*/  LOP3.LUT P6, RZ, R24.reuse, 0x40, RZ, 0xc0, !PT ;  /* 0x0000004018ff7812 */ /* 0x040fe400078cc0ff */
[C---:B------:R-:W-:Y:S02]  /*1087b0*/  LOP3.LUT P0, RZ, R24.reuse, 0x20, RZ, 0xc0, !PT ;  /* 0x0000002018ff7812 */ /* 0x040fe4000780c0ff */
[C---:B------:R-:W-:Y:S02]  /*1087c0*/  LOP3.LUT P1, RZ, R24.reuse, 0x10, RZ, 0xc0, !PT ;  /* 0x0000001018ff7812 */ /* 0x040fe4000782c0ff */
[----:B------:R-:W-:-:S02]  /*1087d0*/  LOP3.LUT P2, RZ, R24, 0x8, RZ, 0xc0, !PT ;  /* 0x0000000818ff7812 */ /* 0x000fc4000784c0ff */
[----:B------:R-:W-:Y:S02]  /*1087e0*/  LOP3.LUT P3, RZ, R24, 0x4, RZ, 0xc0, !PT ;  /* 0x0000000418ff7812 */ /* 0x000fe4000786c0ff */
[----:B--2---:R-:W-:-:S05]  /*1087f0*/  PRMT R4, R14, 0x7772, RZ ;  /* 0x000077720e047816 */ /* 0x004fca00000000ff */
        /* <DEDUP_REMOVED lines=15> */
[----:B---3--:R0:W-:Y:S04]  /*1088f0*/  @P3 STG.E.U8 desc[UR32][R22.64], R4 ;  /* 0x0000000416003986 */ /* 0x0081e8000c101120 */
[----:B0-----:R-:W2:Y:S04]  /*108900*/  LDL.LU.64 R22, [R1+0x4140] ;  /* 0x0041400001167983 */ /* 0x001ea80000300a00 */
[----:B------:R-:W3:Y:S04]  /*108910*/  LDL.LU.64 R18, [R1+0xb70] ;  /* 0x000b700001127983 */ /* 0x000ee80000300a00 */
[----:B------:R-:W4:Y:S01]  /*108920*/  LDL.LU.64 R20, [R1+0xb78] ;  /* 0x000b780001147983 */ /* 0x000f220000300a00 */
[----:B------:R-:W-:-:S02]  /*108930*/  LOP3.LUT P0, RZ, R24, 0x2, RZ, 0xc0, !PT ;  /* 0x0000000218ff7812 */ /* 0x000fc4000780c0ff */
[----:B------:R-:W-:Y:S01]  /*108940*/  LOP3.LUT P1, RZ, R24, 0x1, RZ, 0xc0, !PT ;  /* 0x0000000118ff7812 */ /* 0x000fe2000782c0ff */
[----:B------:R-:W2:Y:S01]  /*108950*/  LDL.LU.64 R16, [R1+0xb80] ;  /* 0x000b800001107983 */ /* 0x000ea20000300a00 */
[----:B------:R-:W-:-:S03]  /*108960*/  PRMT R4, R2, 0x7772, RZ ;  /* 0x0000777202047816 */ /* 0x000fc600000000ff */
[----:B------:R-:W2:Y:S04]  /*108970*/  LDL.LU.64 R10, [R1+0xb88] ;  /* 0x000b8800010a7983 */ /* 0x000ea80000300a00 */
[----:B------:R-:W2:Y:S04]  /*108980*/  LDL.LU.64 R8, [R1+0xb90] ;  /* 0x000b900001087983 */ /* 0x000ea80000300a00 */
[----:B------:R-:W2:Y:S04]  /*108990*/  LDL.LU R14, [R1+0x1a0] ;  /* 0x0001a000010e7983 */ /* 0x000ea80000300800 */
[----:B------:R-:W2:Y:S04]  /*1089a0*/  LDL.LU R12, [R1+0x1a4] ;  /* 0x0001a400010c7983 */ /* 0x000ea80000300800 */
[----:B------:R-:W2:Y:S04]  /*1089b0*/  LDL.LU R13, [R1+0x1a8] ;  /* 0x0001a800010d7983 */ /* 0x000ea80000300800 */
[----:B------:R-:W2:Y:S04]  /*1089c0*/  LDL.LU R0, [R1+0x1ac] ;  /* 0x0001ac0001007983 */ /* 0x000ea80000300800 */
[----:B---3--:R0:W-:Y:S02]  /*1089d0*/  @P0 STG.E.U8 desc[UR32][R18.64], R4 ;  /* 0x0000000412000986 */ /* 0x0081e4000c101120 */
[----:B0-----:R-:W-:-:S02]  /*1089e0*/  PRMT R4, R2, 0x7773, RZ ;  /* 0x0000777302047816 */ /* 0x001fc400000000ff */
[----:B------:R-:W3:Y:S04]  /*1089f0*/  LDL.LU.64 R18, [R1+0xb98] ;  /* 0x000b980001127983 */ /* 0x000ee80000300a00 */
[----:B------:R-:W3:Y:S04]  /*108a00*/  LDL.LU R2, [R1+0x190] ;  /* 0x0001900001027983 */ /* 0x000ee80000300800 */
[----:B----4-:R0:W-:Y:S04]  /*108a10*/  @P1 STG.E.U8 desc[UR32][R20.64], R4 ;  /* 0x0000000414001986 */ /* 0x0101e8000c101120 */
[----:B0-----:R-:W4:Y:S04]  /*108a20*/  LDL.LU.64 R20, [R1+0xba0] ;  /* 0x000ba00001147983 */ /* 0x001f280000300a00 */
[----:B------:R-:W4:Y:S04]  /*108a30*/  LDL.LU R6, [R1+0x194] ;  /* 0x0001940001067983 */ /* 0x000f280000300800 */
[----:B------:R-:W2:Y:S04]  /*108a40*/  LDL.LU.64 R24, [R1+0xbc8] ;  /* 0x000bc80001187983 */ /* 0x000ea80000300a00 */
        /* <DEDUP_REMOVED lines=26> */
[----:B------:R-:W-:Y:S01]  /*108bf0*/  LOP3.LUT P4, RZ, R23, 0x8000000, RZ, 0xc0, !PT ;  /* 0x0800000017ff7812 */ /* 0x000fe2000788c0ff */
[----:B------:R-:W2:Y:S01]  /*108c00*/  LDL.LU R7, [R1+0x198] ;  /* 0x0001980001077983 */ /* 0x000ea20000300800 */
[----:B------:R-:W-:Y:S02]  /*108c10*/  LOP3.LUT R3, R3, 0xfffffffb, RZ, 0xc0, !PT ;  /* 0xfffffffb03037812 */ /* 0x000fe400078ec0ff */
[C---:B------:R-:W-:Y:S01]  /*108c20*/  LOP3.LUT P2, RZ, R23.reuse, 0x80000000, RZ, 0xc0, !PT ;  /* 0x8000000017ff7812 */ /* 0x040fe2000784c0ff */
[----:B------:R-:W2:Y:S01]  /*108c30*/  LDL.LU.64 R28, [R1+0xbd0] ;  /* 0x000bd000011c7983 */ /* 0x000ea20000300a00 */
[----:B------:R-:W-:Y:S02]  /*108c40*/  LOP3.LUT P3, RZ, R23, 0x40000000, RZ, 0xc0, !PT ;  /* 0x4000000017ff7812 */ /* 0x000fe4000786c0ff */
[----:B------:R-:W-:Y:S01]  /*108c50*/  PRMT R4, R14, 0x7770, RZ ;  /* 0x000077700e047816 */ /* 0x000fe200000000ff */
[----:B------:R-:W2:Y:S04]  /*108c60*/  LDL.LU.64 R26, [R1+0xbd8] ;  /* 0x000bd800011a7983 */ /* 0x000ea80000300a00 */
[----:B------:R-:W-:-:S02]  /*108c70*/  @P4 LOP3.LUT R3, R3, 0x4, RZ, 0xfc, !PT ;  /* 0x0000000403034812 */ /* 0x000fc400078efcff */
[----:B------:R-:W-:Y:S02]  /*108c80*/  LOP3.LUT P4, RZ, R23, 0x10000000, RZ, 0xc0, !PT ;  /* 0x1000000017ff7812 */ /* 0x000fe4000788c0ff */
[----:B------:R-:W-:Y:S01]  /*108c90*/  LOP3.LUT R3, R3, 0xfffffff7, RZ, 0xc0, !PT ;  /* 0xfffffff703037812 */ /* 0x000fe200078ec0ff */
[----:B------:R0:W-:Y:S10]  /*108ca0*/  @P2 STG.E.U8 desc[UR32][R16.64], R4 ;  /* 0x0000000410002986 */ /* 0x0001f4000c101120 */
[----:B------:R-:W-:-:S02]  /*108cb0*/  @P4 LOP3.LUT R3, R3, 0x8, RZ, 0xfc, !PT ;  /* 0x0000000803034812 */ /* 0x000fc400078efcff */
[----:B------:R-:W-:Y:S01]  /*108cc0*/  LOP3.LUT P4, RZ, R23, 0x20000000, RZ, 0xc0, !PT ;  /* 0x2000000017ff7812 */ /* 0x000fe2000788c0ff */
[----:B0-----:R-:W2:Y:S01]  /*108cd0*/  LDL.LU.64 R16, [R1+0xbe0] ;  /* 0x000be00001107983 */ /* 0x001ea20000300a00 */
[----:B------:R-:W-:-:S03]  /*108ce0*/  PRMT R4, R14, 0x7771, RZ ;  /* 0x000077710e047816 */ /* 0x000fc600000000ff */
[----:B------:R-:W2:Y:S04]  /*108cf0*/  LDL.LU R15, [R1+0x19c] ;  /* 0x00019c00010f7983 */ /* 0x000ea80000300800 */
[----:B------:R0:W-:Y:S02]  /*108d00*/  @P3 STG.E.U8 desc[UR32][R10.64], R4 ;  /* 0x000000040a003986 */ /* 0x0001e4000c101120 */
[----:B0-----:R-:W-:Y:S02]  /*108d10*/  PRMT R4, R12, 0x7770, RZ ;  /* 0x000077700c047816 */ /* 0x001fe400000000ff */
[----:B------:R-:W2:Y:S04]  /*108d20*/  LDL.LU.64 R10, [R1+0xbe8] ;  /* 0x000be800010a7983 */ /* 0x000ea80000300a00 */
[----:B------:R0:W-:Y:S01]  /*108d30*/  @P4 STG.E.U8 desc[UR32][R8.64], R4 ;  /* 0x0000000408004986 */ /* 0x0001e2000c101120 */
[----:B------:R-:W-:-:S02]  /*108d40*/  LOP3.LUT P4, RZ, R3, 0x8, RZ, 0xc0, !PT ;  /* 0x0000000803ff7812 */ /* 0x000fc4000788c0ff */
[----:B0-----:R-:W-:Y:S01]  /*108d50*/  PRMT R4, R12, 0x7771, RZ ;  /* 0x000077710c047816 */ /* 0x001fe200000000ff */
[----:B------:R-:W2:Y:S10]  /*108d60*/  LDL.LU.64 R8, [R1+0xbf0] ;  /* 0x000bf00001087983 */ /* 0x000eb40000300a00 */
[----:B---3--:R0:W-:Y:S01]  /*108d70*/  @P4 STG.E.U8 desc[UR32][R18.64], R4 ;  /* 0x0000000412004986 */ /* 0x0081e2000c101120 */
[----:B------:R-:W-:-:S02]  /*108d80*/  LOP3.LUT P4, RZ, R3, 0x4, RZ, 0xc0, !PT ;  /* 0x0000000403ff7812 */ /* 0x000fc4000788c0ff */
[----:B0-----:R-:W-:Y:S01]  /*108d90*/  PRMT R4, R13, 0x7770, RZ ;  /* 0x000077700d047816 */ /* 0x001fe200000000ff */
[----:B------:R-:W3:Y:S10]  /*108da0*/  LDL.LU.64 R18, [R1+0xbf8] ;  /* 0x000bf80001127983 */ /* 0x000ef40000300a00 */
[----:B----4-:R0:W-:Y:S01]  /*108db0*/  @P4 STG.E.U8 desc[UR32][R20.64], R4 ;  /* 0x0000000414004986 */ /* 0x0101e2000c101120 */
[----:B------:R-:W-:-:S02]  /*108dc0*/  LOP3.LUT P4, RZ, R3, 0x2, RZ, 0xc0, !PT ;  /* 0x0000000203ff7812 */ /* 0x000fc4000788c0ff */
[----:B0-----:R-:W-:Y:S01]  /*108dd0*/  PRMT R4, R13, 0x7771, RZ ;  /* 0x000077710d047816 */ /* 0x001fe200000000ff */
[----:B------:R-:W4:Y:S10]  /*108de0*/  LDL.LU.64 R20, [R1+0xc00] ;  /* 0x000c000001147983 */ /* 0x000f340000300a00 */
        /* <DEDUP_REMOVED lines=15> */
[----:B------:R-:W-:Y:S02]  /*108ee0*/  PRMT R3, R2, 0x7771, RZ ;  /* 0x0000777102037816 */ /* 0x000fe400000000ff */
[C---:B------:R-:W-:Y:S02]  /*108ef0*/  LOP3.LUT P5, RZ, R23.reuse, 0x100000, RZ, 0xc0, !PT ;  /* 0x0010000017ff7812 */ /* 0x040fe400078ac0ff */
[----:B------:R-:W-:-:S02]  /*108f00*/  LOP3.LUT P6, RZ, R23, 0x80000, RZ, 0xc0, !PT ;  /* 0x0008000017ff7812 */ /* 0x000fc400078cc0ff */
[C---:B------:R-:W-:Y:S02]  /*108f10*/  LOP3.LUT P0, RZ, R23.reuse, 0x40000, RZ, 0xc0, !PT ;  /* 0x0004000017ff7812 */ /* 0x040fe4000780c0ff */
[C---:B------:R-:W-:Y:S02]  /*108f20*/  LOP3.LUT P1, RZ, R23.reuse, 0x20000, RZ, 0xc0, !PT ;  /* 0x0002000017ff7812 */ /* 0x040fe4000782c0ff */
[----:B------:R-:W-:Y:S01]  /*108f30*/  LOP3.LUT P2, RZ, R23, 0x10000, RZ, 0xc0, !PT ;  /* 0x0001000017ff7812 */ /* 0x000fe2000784c0ff */
[----:B------:R-:W-:Y:S04]  /*108f40*/  STL.64 [R1+0x4100], R6 ;  /* 0x0041000601007387 */ /* 0x000fe80000100a00 */
[----:B--2---:R0:W-:Y:S01]  /*108f50*/  @P4 STG.E.U8 desc[UR32][R24.64], R3 ;  /* 0x0000000318004986 */ /* 0x0041e2000c101120 */
[----:B------:R-:W-:-:S02]  /*108f60*/  LOP3.LUT P4, RZ, R5, 0x10000000, RZ, 0xc0, !PT ;  /* 0x1000000005ff7812 */ /* 0x000fc4000788c0ff */
        /* <DEDUP_REMOVED lines=12> */
[----:B0-----:R-:W2:Y:S01]  /*109030*/  LDL.LU.64 R18, [R1+0xc08] ;  /* 0x000c080001127983 */ /* 0x001ea20000300a00 */
[C---:B------:R-:W-:Y:S02]  /*109040*/  LOP3.LUT P3, RZ, R23.reuse, 0x8000, RZ, 0xc0, !PT ;  /* 0x0000800017ff7812 */ /* 0x040fe4000786c0ff */
[----:B------:R-:W-:Y:S01]  /*109050*/  LOP3.LUT P0, RZ, R23, 0x4000, RZ, 0xc0, !PT ;  /* 0x0000400017ff7812 */ /* 0x000fe2000780c0ff */
[----:B------:R-:W3:Y:S01]  /*109060*/  LDL.LU.64 R26, [R1+0xc10] ;  /* 0x000c1000011a7983 */ /* 0x000ee20000300a00 */
[----:B------:R-:W-:-:S09]  /*109070*/  PRMT R3, R14, 0x7772, RZ ;  /* 0x000077720e037816 */ /* 0x000fd200000000ff */
[----:B----4-:R0:W-:Y:S02]  /*109080*/  @P3 STG.E.U8 desc[UR32][R20.64], R3 ;  /* 0x0000000314003986 */ /* 0x0101e4000c101120 */
[----:B0-----:R-:W-:Y:S02]  /*109090*/  PRMT R3, R14, 0x7773, RZ ;  /* 0x000077730e037816 */ /* 0x001fe400000000ff */
[----:B------:R-:W4:Y:S04]  /*1090a0*/  LDL.LU.64 R20, [R1+0xc18] ;  /* 0x000c180001147983 */ /* 0x000f280000300a00 */
[----:B------:R-:W4:Y:S04]  /*1090b0*/  LDL.LU.64 R16, [R1+0xc20] ;  /* 0x000c200001107983 */ /* 0x000f280000300a00 */
[----:B------:R-:W4:Y:S04]  /*1090c0*/  LDL.LU.64 R10, [R1+0xc28] ;  /* 0x000c2800010a7983 */ /* 0x000f280000300a00 */
[----:B------:R-:W4:Y:S04]  /*1090d0*/  LDL.LU.64 R8, [R1+0xc30] ;  /* 0x000c300001087983 */ /* 0x000f280000300a00 */
[----:B--2---:R0:W-:Y:S04]  /*1090e0*/  @P0 STG.E.U8 desc[UR32][R18.64], R3 ;  /* 0x0000000312000986 */ /* 0x0041e8000c101120 */
[----:B0-----:R-:W2:Y:S04]  /*1090f0*/  LDL.LU.64 R18, [R1+0xc38] ;  /* 0x000c380001127983 */ /* 0x001ea80000300a00 */
[----:B------:R-:W3:Y:S01]  /*109100*/  LDL.LU.64 R6, [R1+0xc48] ;  /* 0x000c480001067983 */ /* 0x000ee20000300a00 */
        /* <DEDUP_REMOVED lines=17> */
[----:B---3--:R0:W-:Y:S04]  /*109220*/  STL.64 [R1+0x4110], R6 ;  /* 0x0041100601007387 */ /* 0x0081e80000100a00 */
[----:B0-----:R-:W3:Y:S06]  /*109230*/  LDL.LU.64 R6, [R1+0xc40] ;  /* 0x000c400001067983 */ /* 0x001eec0000300a00 */
[----:B------:R-:W-:-:S02]  /*109240*/  @P4 LOP3.LUT R5, R5, 0x2000000, RZ, 0xfc, !PT ;  /* 0x0200000005054812 */ /* 0x000fc400078efcff */
        /* <DEDUP_REMOVED lines=10> */
[----:B0-----:R-:W-:-:S07]  /*1092f0*/  PRMT R3, R12, 0x7773, RZ ;  /* 0x000077730c037816 */ /* 0x001fce00000000ff */
[----:B------:R-:W-:Y:S02]  /*109300*/  @P4 LOP3.LUT R5, R5, 0x8000000, RZ, 0xfc, !PT ;  /* 0x0800000005054812 */ /* 0x000fe400078efcff */
[----:B------:R-:W-:Y:S01]  /*109310*/  LOP3.LUT P4, RZ, R23, 0x400, RZ, 0xc0, !PT ;  /* 0x0000040017ff7812 */ /* 0x000fe2000788c0ff */
[----:B----4-:R0:W-:Y:S02]  /*109320*/  @P2 STG.E.U8 desc[UR32][R20.64], R3 ;  /* 0x0000000314002986 */ /* 0x0101e4000c101120 */
[C---:B0-----:R-:W-:Y:S02]  /*109330*/  PRMT R3, R13.reuse, 0x7772, RZ ;  /* 0x000077720d037816 */ /* 0x041fe400000000ff */
[----:B------:R-:W4:Y:S04]  /*109340*/  LDL.LU.64 R20, [R1+0xc50] ;  /* 0x000c500001147983 */ /* 0x000f280000300a00 */
[----:B------:R0:W-:Y:S04]  /*109350*/  @P3 STG.E.U8 desc[UR32][R16.64], R3 ;  /* 0x0000000310003986 */ /* 0x0001e8000c101120 */
[----:B------:R-:W4:Y:S04]  /*109360*/  LDL.LU.64 R24, [R1+0xc58] ;  /* 0x000c580001187983 */ /* 0x000f280000300a00 */
[----:B------:R-:W4:Y:S01]  /*109370*/  LDL.LU.64 R28, [R1+0xc60] ;  /* 0x000c6000011c7983 */ /* 0x000f220000300a00 */
[----:B0-----:R-:W-:-:S03]  /*109380*/  PRMT R3, R13, 0x7773, RZ ;  /* 0x000077730d037816 */ /* 0x001fc600000000ff */
[----:B------:R-:W4:Y:S04]  /*109390*/  LDL.LU.64 R26, [R1+0xc68] ;  /* 0x000c6800011a7983 */ /* 0x000f280000300a00 */
[----:B------:R0:W-:Y:S01]  /*1093a0*/  @P4 STG.E.U8 desc[UR32][R10.64], R3 ;  /* 0x000000030a004986 */ /* 0x0001e2000c101120 */
[----:B------:R-:W-:-:S03]  /*1093b0*/  LOP3.LUT P4, RZ, R5, 0x8000000, RZ, 0xc0, !PT ;  /* 0x0800000005ff7812 */ /* 0x000fc6000788c0ff */
[----:B------:R-:W4:Y:S04]  /*1093c0*/  LDL.LU R4, [R1+0x180] ;  /* 0x0001800001047983 */ /* 0x000f280000300800 */
[----:B------:R-:W4:Y:S01]  /*1093d0*/  LDL.LU.64 R16, [R1+0xc70] ;  /* 0x000c700001107983 */ /* 0x000f220000300a00 */
[----:B0-----:R-:W-:-:S03]  /*1093e0*/  PRMT R3, R0, 0x7772, RZ ;  /* 0x0000777200037816 */ /* 0x001fc600000000ff */
[----:B------:R-:W4:Y:S04]  /*1093f0*/  LDL.LU.64 R12, [R1+0xc78] ;  /* 0x000c7800010c7983 */ /* 0x000f280000300a00 */
[----:B------:R0:W-:Y:S01]  /*109400*/  @P4 STG.E.U8 desc[UR32][R8.64], R3 ;  /* 0x0000000308004986 */ /* 0x0001e2000c101120 */
[----:B------:R-:W-:-:S03]  /*109410*/  LOP3.LUT P4, RZ, R5, 0x4000000, RZ, 0xc0, !PT ;  /* 0x0400000005ff7812 */ /* 0x000fc6000788c0ff */
[----:B------:R-:W4:Y:S04]  /*109420*/  LDL.LU.64 R10, [R1+0xc80] ;  /* 0x000c8000010a7983 */ /* 0x000f280000300a00 */
[----:B------:R-:W4:Y:S01]  /*109430*/  LDL.LU R14, [R1+0x184] ;  /* 0x00018400010e7983 */ /* 0x000f220000300800 */
[----:B0-----:R-:W-:-:S03]  /*109440*/  PRMT R3, R0, 0x7773, RZ ;  /* 0x0000777300037816 */ /* 0x001fc600000000ff */
[----:B------:R-:W4:Y:S04]  /*109450*/  LDL.LU.64 R8, [R1+0xc90] ;  /* 0x000c900001087983 */ /* 0x000f280000300a00 */
[----:B--2---:R0:W-:Y:S01]  /*109460*/  @P4 STG.E.U8 desc[UR32][R18.64], R3 ;  /* 0x0000000312004986 */ /* 0x0041e2000c101120 */
[----:B------:R-:W-:-:S03]  /*109470*/  LOP3.LUT P4, RZ, R5, 0x2000000, RZ, 0xc0, !PT ;  /* 0x0200000005ff7812 */ /* 0x000fc6000788c0ff */
[----:B------:R-:W2:Y:S01]  /*109480*/  LDL.LU R0, [R1+0x4118] ;  /* 0x0041180001007983 */ /* 0x000ea20000300800 */
[----:B0-----:R-:W-:-:S03]  /*109490*/  PRMT R3, R2, 0x7772, RZ ;  /* 0x0000777202037816 */ /* 0x001fc600000000ff */
[----:B------:R-:W2:Y:S06]  /*1094a0*/  LDL.LU.64 R18, [R1+0xc98] ;  /* 0x000c980001127983 */ /* 0x000eac0000300a00 */
[----:B---3--:R0:W-:Y:S04]  /*1094b0*/  @P4 STG.E.U8 desc[UR32][R6.64], R3 ;  /* 0x0000000306004986 */ /* 0x0081e8000c101120 */
[----:B0-----:R-:W3:Y:S01]  /*1094c0*/  LDL.LU.64 R6, [R1+0x4110] ;  /* 0x0041100001067983 */ /* 0x001ee20000300a00 */
[----:B------:R-:W-:-:S02]  /*1094d0*/  LOP3.LUT P4, RZ, R5, 0x1000000, RZ, 0xc0, !PT ;  /* 0x0100000005ff7812 */ /* 0x000fc4000788c0ff */
[----:B------:R-:W-:Y:S02]  /*1094e0*/  PRMT R3, R2, 0x7773, RZ ;  /* 0x0000777302037816 */ /* 0x000fe400000000ff */
[----:B------:R-:W2:Y:S09]  /*1094f0*/  LDL.LU R2, [R1+0x4108] ;  /* 0x0041080001027983 */ /* 0x000eb20000300800 */
[----:B---3--:R0:W-:Y:S04]  /*109500*/  @P4 STG.E.U8 desc[UR32][R6.64], R3 ;  /* 0x0000000306004986 */ /* 0x0081e8000c101120 */
[----:B0-----:R-:W3:Y:S01]  /*109510*/  LDL.LU.64 R6, [R1+0x4100] ;  /* 0x0041000001067983 */ /* 0x001ee20000300a00 */
[----:B------:R-:W-:-:S02]  /*109520*/  LOP3.LUT P4, RZ, R5, 0x800000, RZ, 0xc0, !PT ;  /* 0x0080000005ff7812 */ /* 0x000fc4000788c0ff */
[C---:B------:R-:W-:Y:S02]  /*109530*/  LOP3.LUT P5, RZ, R23.reuse, 0x2, RZ, 0xc0, !PT ;  /* 0x0000000217ff7812 */ /* 0x040fe400078ac0ff */
[----:B------:R-:W-:Y:S02]  /*109540*/  LOP3.LUT P6, RZ, R23, 0x1, RZ, 0xc0, !PT ;  /* 0x0000000117ff7812 */ /* 0x000fe400078cc0ff */
[----:B------:R-:W-:Y:S02]  /*109550*/  LOP3.LUT P0, RZ, R22, 0x80000000, RZ, 0xc0, !PT ;  /* 0x8000000016ff7812 */ /* 0x000fe4000780c0ff */
[----:B---3--:R-:W-:-:S05]  /*109560*/  PRMT R3, R6, 0x7772, RZ ;  /* 0x0000777206037816 */ /* 0x008fca00000000ff */
[----:B----4-:R0:W-:Y:S04]  /*109570*/  @P4 STG.E.U8 desc[UR32][R20.64], R3 ;  /* 0x0000000314004986 */ /* 0x0101e8000c101120 */
[----:B0-----:R-:W3:Y:S01]  /*109580*/  LDL.LU.64 R20, [R1+0x40f8] ;  /* 0x0040f80001147983 */ /* 0x001ee20000300a00 */
[----:B------:R-:W-:Y:S02]  /*109590*/  LOP3.LUT P4, RZ, R5, 0x400000, RZ, 0xc0, !PT ;  /* 0x0040000005ff7812 */ /* 0x000fe4000788c0ff */
[----:B------:R-:W-:-:S11]  /*1095a0*/  PRMT R3, R6, 0x7773, RZ ;  /* 0x0000777306037816 */ /* 0x000fd600000000ff */
[----:B------:R0:W-:Y:S01]  /*1095b0*/  @P4 STG.E.U8 desc[UR32][R24.64], R3 ;  /* 0x0000000318004986 */ /* 0x0001e2000c101120 */
[----:B------:R-:W-:Y:S02]  /*1095c0*/  LOP3.LUT P4, RZ, R5, 0x200000, RZ, 0xc0, !PT ;  /* 0x0020000005ff7812 */ /* 0x000fe4000788c0ff */
[----:B0-----:R-:W-:-:S11]  /*1095d0*/  PRMT R3, R7, 0x7772, RZ ;  /* 0x0000777207037816 */ /* 0x001fd600000000ff */
        /* <DEDUP_REMOVED lines=11> */
[----:B0-----:R-:W-:-:S05]  /*109690*/  PRMT R3, R4, 0x7770, RZ ;  /* 0x0000777004037816 */ /* 0x001fca00000000ff */
[----:B------:R0:W-:Y:S02]  /*1096a0*/  @P0 STG.E.U8 desc[UR32][R10.64], R3 ;  /* 0x000000030a000986 */ /* 0x0001e4000c101120 */
[----:B0-----:R-:W-:-:S05]  /*1096b0*/  PRMT R3, R4, 0x7771, RZ ;  /* 0x0000777104037816 */ /* 0x001fca00000000ff */
[----:B---3--:R0:W-:Y:S02]  /*1096c0*/  @P1 STG.E.U8 desc[UR32][R20.64], R3 ;  /* 0x0000000314001986 */ /* 0x0081e4000c101120 */
[C---:B0-----:R-:W-:Y:S02]  /*1096d0*/  PRMT R3, R14.reuse, 0x7770, RZ ;  /* 0x000077700e037816 */ /* 0x041fe400000000ff */
[----:B------:R-:W3:Y:S04]  /*1096e0*/  LDL.LU R21, [R1+0x40f0] ;  /* 0x0040f00001157983 */ /* 0x000ee80000300800 */
[----:B------:R0:W-:Y:S02]  /*1096f0*/  @P2 STG.E.U8 desc[UR32][R8.64], R3 ;  /* 0x0000000308002986 */ /* 0x0001e4000c101120 */
[----:B0-----:R-:W-:-:S02]  /*109700*/  PRMT R3, R14, 0x7771, RZ ;  /* 0x000077710e037816 */ /* 0x001fc400000000ff */
[----:B------:R-:W4:Y:S04]  /*109710*/  LDL.LU.64 R8, [R1+0xca0] ;  /* 0x000ca00001087983 */ /* 0x000f280000300a00 */
[----:B------:R-:W3:Y:S04]  /*109720*/  LDL.LU.64 R28, [R1+0xca8] ;  /* 0x000ca800011c7983 */ /* 0x000ee80000300a00 */
[----:B--2---:R0:W-:Y:S04]  /*109730*/  @P3 STG.E.U8 desc[UR32][R18.64], R3 ;  /* 0x0000000312003986 */ /* 0x0041e8000c101120 */
[----:B------:R-:W2:Y:S04]  /*109740*/  LDL.LU.64 R6, [R1+0xcb0] ;  /* 0x000cb00001067983 */ /* 0x000ea80000300a00 */
[----:B0-----:R-:W2:Y:S04]  /*109750*/  LDL.LU.64 R18, [R1+0xcb8] ;  /* 0x000cb80001127983 */ /* 0x001ea80000300a00 */
[----:B------:R-:W2:Y:S04]  /*109760*/  LDL.LU.64 R26, [R1+0xcc0] ;  /* 0x000cc000011a7983 */ /* 0x000ea80000300a00 */
[----:B------:R-:W4:Y:S01]  /*109770*/  LDL.LU R15, [R1+0x188] ;  /* 0x00018800010f7983 */ /* 0x000f220000300800 */
[----:B------:R-:W-:-:S03]  /*109780*/  LOP3.LUT P0, RZ, R22, 0x8000000, RZ, 0xc0, !PT ;  /* 0x0800000016ff7812 */ /* 0x000fc6000780c0ff */
[----:B------:R-:W2:Y:S04]  /*109790*/  LDL.LU R20, [R1+0x18c] ;  /* 0x00018c0001147983 */ /* 0x000ea80000300800 */
[----:B------:R-:W2:Y:S04]  /*1097a0*/  LDL.LU R16, [R1+0x170] ;  /* 0x0001700001107983 */ /* 0x000ea80000300800 */
[----:B------:R-:W2:Y:S04]  /*1097b0*/  LDL.LU R17, [R1+0x174] ;  /* 0x0001740001117983 */ /* 0x000ea80000300800 */
[----:B------:R-:W2:Y:S04]  /*1097c0*/  LDL.LU R10, [R1+0x178] ;  /* 0x00017800010a7983 */ /* 0x000ea80000300800 */
[----:B------:R-:W2:Y:S01]  /*1097d0*/  LDL.LU.64 R12, [R1+0xcc8] ;  /* 0x000cc800010c7983 */ /* 0x000ea20000300a00 */
[----:B----4-:R-:W-:-:S05]  /*1097e0*/  PRMT R3, R15, 0x7770, RZ ;  /* 0x000077700f037816 */ /* 0x010fca00000000ff */
[----:B------:R0:W-:Y:S04]  /*1097f0*/  @P0 STG.E.U8 desc[UR32][R8.64], R3 ;  /* 0x0000000308000986 */ /* 0x0001e8000c101120 */
[----:B0-----:R-:W4:Y:S04]  /*109800*/  LDL.LU.64 R8, [R1+0xcd0] ;  /* 0x000cd00001087983 */ /* 0x001f280000300a00 */
[----:B------:R-:W4:Y:S01]  /*109810*/  LDL.LU R11, [R1+0x17c] ;  /* 0x00017c00010b7983 */ /* 0x000f220000300800 */
[C---:B------:R-:W-:Y:S02]  /*109820*/  LOP3.LUT P1, RZ, R22.reuse, 0x4000000, RZ, 0xc0, !PT ;  /* 0x0400000016ff7812 */ /* 0x040fe4000782c0ff */
[----:B------:R-:W-:-:S02]  /*109830*/  LOP3.LUT P2, RZ, R22, 0x2000000, RZ, 0xc0, !PT ;  /* 0x0200000016ff7812 */ /* 0x000fc4000784c0ff */
[----:B------:R-:W-:-:S09]  /*109840*/  PRMT R3, R15, 0x7771, RZ ;  /* 0x000077710f037816 */ /* 0x000fd200000000ff */
[----:B---3--:R2:W-:Y:S02]  /*109850*/  @P1 STG.E.U8 desc[UR32][R28.64], R3 ;  /* 0x000000031c001986 */ /* 0x0085e4000c101120 */
[----:B--2---:R-:W-:-:S05]  /*109860*/  PRMT R3, R20, 0x7770, RZ ;  /* 0x0000777014037816 */ /* 0x004fca00000000ff */
[----:B------:R0:W-:Y:S02]  /*109870*/  @P2 STG.E.U8 desc[UR32][R6.64], R3 ;  /* 0x0000000306002986 */ /* 0x0001e4000c101120 */
[----:B0-----:R-:W-:Y:S02]  /*109880*/  PRMT R3, R20, 0x7771, RZ ;  /* 0x0000777114037816 */ /* 0x001fe400000000ff */
[----:B----4-:R0:W-:Y:S04]  /*109890*/  STL.64 [R1+0x40e8], R10 ;  /* 0x0040e80a01007387 */ /* 0x0101e80000100a00 */
[----:B------:R-:W-:Y:S04]  /*1098a0*/  STL.64 [R1+0x40c8], R14 ;  /* 0x0040c80e01007387 */ /* 0x000fe80000100a00 */
[----:B0-----:R-:W2:Y:S04]  /*1098b0*/  LDL.LU.64 R10, [R1+0xcd8] ;  /* 0x000cd800010a7983 */ /* 0x001ea80000300a00 */
[----:B------:R0:W-:Y:S04]  /*1098c0*/  STL.64 [R1+0x40d0], R20 ;  /* 0x0040d01401007387 */ /* 0x0001e80000100a00 */
        /* <DEDUP_REMOVED lines=21> */
[C---:B------:R-:W-:Y:S02]  /*109a20*/  LOP3.LUT P4, RZ, R22.reuse, 0x200000, RZ, 0xc0, !PT ;  /* 0x0020000016ff7812 */ /* 0x040fe4000788c0ff */
[----:B------:R-:W-:Y:S02]  /*109a30*/  LOP3.LUT R5, R5, 0xfffbffff, RZ, 0xc0, !PT ;  /* 0xfffbffff05057812 */ /* 0x000fe400078ec0ff */
[----:B------:R-:W-:-:S09]  /*109a40*/  LOP3.LUT P3, RZ, R22, 0x1000000, RZ, 0xc0, !PT ;  /* 0x0100000016ff7812 */ /* 0x000fd2000786c0ff */
[----:B------:R-:W-:Y:S02]  /*109a50*/  @P4 LOP3.LUT R5, R5, 0x40000, RZ, 0xfc, !PT ;  /* 0x0004000005054812 */ /* 0x000fe400078efcff */
[----:B------:R-:W-:Y:S02]  /*109a60*/  LOP3.LUT P4, RZ, R22, 0x400000, RZ, 0xc0, !PT ;  /* 0x0040000016ff7812 */ /* 0x000fe4000788c0ff */
[----:B------:R-:W-:Y:S01]  /*109a70*/  LOP3.LUT R5, R5, 0xfff7ffff, RZ, 0xc0, !PT ;  /* 0xfff7ffff05057812 */ /* 0x000fe200078ec0ff */
[----:B------:R0:W-:Y:S10]  /*109a80*/  @P3 STG.E.U8 desc[UR32][R18.64], R3 ;  /* 0x0000000312003986 */ /* 0x0001f4000c101120 */
[----:B------:R-:W-:-:S02]  /*109a90*/  @P4 LOP3.LUT R5, R5, 0x80000, RZ, 0xfc, !PT ;  /* 0x0008000005054812 */ /* 0x000fc400078efcff */
[----:B------:R-:W-:Y:S02]  /*109aa0*/  LOP3.LUT P4, RZ, R22, 0x800000, RZ, 0xc0, !PT ;  /* 0x0080000016ff7812 */ /* 0x000fe4000788c0ff */
[----:B0-----:R-:W-:-:S11]  /*109ab0*/  PRMT R3, R16, 0x7770, RZ ;  /* 0x0000777010037816 */ /* 0x001fd600000000ff */
        /* <DEDUP_REMOVED lines=23> */
[----:B------:R0:W-:Y:S04]  /*109c30*/  @P4 STG.E.U8 desc[UR32][R20.64], R3 ;  /* 0x0000000314004986 */ /* 0x0001e8000c101120 */
[----:B0-----:R-:W2:Y:S01]  /*109c40*/  LDL.LU.64 R20, [R1+0x40e0] ;  /* 0x0040e00001147983 */ /* 0x001ea20000300a00 */
[----:B------:R-:W-:Y:S02]  /*109c50*/  LOP3.LUT P4, RZ, R5, 0x8000, RZ, 0xc0, !PT ;  /* 0x0000800005ff7812 */ /* 0x000fe4000788c0ff */
[----:B------:R-:W-:-:S11]  /*109c60*/  PRMT R3, R10, 0x7771, RZ ;  /* 0x000077710a037816 */ /* 0x000fd600000000ff */
[----:B--2---:R0:W-:Y:S04]  /*109c70*/  @P4 STG.E.U8 desc[UR32][R20.64], R3 ;  /* 0x0000000314004986 */ /* 0x0041e8000c101120 */
[----:B0-----:R-:W2:Y:S01]  /*109c80*/  LDL.LU.64 R20, [R1+0x40d8] ;  /* 0x0040d80001147983 */ /* 0x001ea20000300a00 */
[----:B------:R-:W-:Y:S02]  /*109c90*/  LOP3.LUT P4, RZ, R5, 0x4000, RZ, 0xc0, !PT ;  /* 0x0000400005ff7812 */ /* 0x000fe4000788c0ff */
[----:B------:R-:W-:-:S11]  /*109ca0*/  PRMT R3, R11, 0x7770, RZ ;  /* 0x000077700b037816 */ /* 0x000fd600000000ff */
[----:B--2---:R0:W-:Y:S01]  /*109cb0*/  @P4 STG.E.U8 desc[UR32][R20.64], R3 ;  /* 0x0000000314004986 */ /* 0x0041e2000c101120 */
[----:B------:R-:W-:Y:S02]  /*109cc0*/  LOP3.LUT P4, RZ, R5, 0x2000, RZ, 0xc0, !PT ;  /* 0x0000200005ff7812 */ /* 0x000fe4000788c0ff */
[----:B0-----:R-:W-:Y:S01]  /*109cd0*/  PRMT R3, R11, 0x7771, RZ ;  /* 0x000077710b037816 */ /* 0x001fe200000000ff */
[----:B------:R-:W2:Y:S10]  /*109ce0*/  LDL.LU.64 R20, [R1+0x40d0] ;  /* 0x0040d00001147983 */ /* 0x000eb40000300a00 */
[----:B---3--:R0:W-:Y:S04]  /*109cf0*/  @P4 STG.E.U8 desc[UR32][R14.64], R3 ;  /* 0x000000030e004986 */ /* 0x0081e8000c101120 */
[----:B0-----:R-:W3:Y:S01]  /*109d00*/  LDL.LU.64 R14, [R1+0x40c8] ;  /* 0x0040c800010e7983 */ /* 0x001ee20000300a00 */
[----:B------:R-:W-:-:S02]  /*109d10*/  LOP3.LUT P4, RZ, R5, 0x1000, RZ, 0xc0, !PT ;  /* 0x0000100005ff7812 */ /* 0x000fc4000788c0ff */
[----:B------:R-:W-:Y:S02]  /*109d20*/  LOP3.LUT P5, RZ, R22, 0x4000, RZ, 0xc0, !PT ;  /* 0x0000400016ff7812 */ /* 0x000fe400078ac0ff */
[----:B------:R-:W-:Y:S02]  /*109d30*/  PRMT R3, R4, 0x7772, RZ ;  /* 0x0000777204037816 */ /* 0x000fe400000000ff */
[C---:B------:R-:W-:Y:S02]  /*109d40*/  LOP3.LUT P6, RZ, R22.reuse, 0x2000, RZ, 0xc0, !PT ;  /* 0x0000200016ff7812 */ /* 0x040fe400078cc0ff */
[----:B------:R-:W-:-:S05]  /*109d50*/  LOP3.LUT P0, RZ, R22, 0x1000, RZ, 0xc0, !PT ;  /* 0x0000100016ff7812 */ /* 0x000fca000780c0ff */
[----:B----4-:R0:W-:Y:S01]  /*109d60*/  @P4 STG.E.U8 desc[UR32][R18.64], R3 ;  /* 0x0000000312004986 */ /* 0x0101e2000c101120 */
[----:B------:R-:W-:Y:S02]  /*109d70*/  LOP3.LUT P1, RZ, R22, 0x800, RZ, 0xc0, !PT ;  /* 0x0000080016ff7812 */ /* 0x000fe4000782c0ff */
[----:B0-----:R-:W-:Y:S01]  /*109d80*/  PRMT R3, R4, 0x7773, RZ ;  /* 0x0000777304037816 */ /* 0x001fe200000000ff */
[----:B------:R-:W4:Y:S04]  /*109d90*/  LDL.LU.64 R18, [R1+0x40c0] ;  /* 0x0040c00001127983 */ /* 0x000f280000300a00 */
[----:B------:R3:W-:Y:S01]  /*109da0*/  @P5 STG.E.U8 desc[UR32][R24.64], R3 ;  /* 0x0000000318005986 */ /* 0x0007e2000c101120 */
[C---:B------:R-:W-:Y:S02]  /*109db0*/  LOP3.LUT P2, RZ, R22.reuse, 0x400, RZ, 0xc0, !PT ;  /* 0x0000040016ff7812 */ /* 0x040fe4000784c0ff */
[----:B------:R-:W-:-:S02]  /*109dc0*/  LOP3.LUT P3, RZ, R22, 0x200, RZ, 0xc0, !PT ;  /* 0x0000020016ff7812 */ /* 0x000fc4000786c0ff */
[----:B---3--:R-:W-:-:S05]  /*109dd0*/  PRMT R3, R14, 0x7772, RZ ;  /* 0x000077720e037816 */ /* 0x008fca00000000ff */
[----:B------:R0:W-:Y:S02]  /*109de0*/  @P6 STG.E.U8 desc[UR32][R28.64], R3 ;  /* 0x000000031c006986 */ /* 0x0001e4000c101120 */
[----:B0-----:R-:W-:-:S05]  /*109df0*/  PRMT R3, R14, 0x7773, RZ ;  /* 0x000077730e037816 */ /* 0x001fca00000000ff */
[----:B------:R0:W-:Y:S02]  /*109e00*/  @P0 STG.E.U8 desc[UR32][R6.64], R3 ;  /* 0x0000000306000986 */ /* 0x0001e4000c101120 */
[C---:B0-----:R-:W-:Y:S02]  /*109e10*/  PRMT R3, R15.reuse, 0x7772, RZ ;  /* 0x000077720f037816 */ /* 0x041fe400000000ff */
[----:B------:R-:W3:Y:S04]  /*109e20*/  LDL.LU.64 R6, [R1+0xd40] ;  /* 0x000d400001067983 */ /* 0x000ee80000300a00 */
[----:B------:R0:W-:Y:S02]  /*109e30*/  @P1 STG.E.U8 desc[UR32][R26.64], R3 ;  /* 0x000000031a001986 */ /* 0x0001e4000c101120 */
[----:B0-----:R-:W-:-:S05]  /*109e40*/  PRMT R3, R15, 0x7773, RZ ;  /* 0x000077730f037816 */ /* 0x001fca00000000ff */
[----:B------:R2:W-:Y:S02]  /*109e50*/  @P2 STG.E.U8 desc[UR32][R12.64], R3 ;  /* 0x000000030c002986 */ /* 0x0005e4000c101120 */
[----:B--2---:R-:W-:-:S05]  /*109e60*/  PRMT R3, R20, 0x7772, RZ ;  /* 0x0000777214037816 */ /* 0x004fca00000000ff */
[----:B------:R0:W-:Y:S04]  /*109e70*/  @P3 STG.E.U8 desc[UR32][R8.64], R3 ;  /* 0x0000000308003986 */ /* 0x0001e8000c101120 */
[----:B0-----:R-:W2:Y:S04]  /*109e80*/  LDL.LU.64 R8, [R1+0xd48] ;  /* 0x000d480001087983 */ /* 0x001ea80000300a00 */
[----:B------:R-:W2:Y:S04]  /*109e90*/  LDL.LU.64 R26, [R1+0xd50] ;  /* 0x000d5000011a7983 */ /* 0x000ea80000300a00 */
[----:B------:R-:W2:Y:S04]  /*109ea0*/  LDL.LU.64 R14, [R1+0xd58] ;  /* 0x000d5800010e7983 */ /* 0x000ea80000300a00 */
[----:B------:R-:W3:Y:S01]  /*109eb0*/  LDL.LU.64 R12, [R1+0xd68] ;  /* 0x000d6800010c7983 */ /* 0x000ee20000300a00 */
[----:B------:R-:W-:-:S02]  /*109ec0*/  LOP3.LUT P6, RZ, R22, 0x100, RZ, 0xc0, !PT ;  /* 0x0000010016ff7812 */ /* 0x000fc400078cc0ff */
[----:B------:R-:W-:-:S11]  /*109ed0*/  PRMT R3, R20, 0x7773, RZ ;  /* 0x0000777314037816 */ /* 0x000fd600000000ff */
[----:B----4-:R-:W-:Y:S04]  /*109ee0*/  @P6 STG.E.U8 desc[UR32][R18.64], R3 ;  /* 0x0000000312006986 */ /* 0x010fe8000c101120 */
[----:B---3--:R0:W-:Y:S04]  /*109ef0*/  STL.64 [R1+0x40b8], R12 ;  /* 0x0040b80c01007387 */ /* 0x0081e80000100a00 */
[----:B0-----:R-:W3:Y:S04]  /*109f00*/  LDL.LU.64 R12, [R1+0xd60] ;  /* 0x000d6000010c7983 */ /* 0x001ee80000300a00 */
        /* <DEDUP_REMOVED lines=12> */
[----:B----4-:R0:W-:Y:S04]  /*109fd0*/  STL [R1+0x40a8], R19 ;  /* 0x0040a81301007387 */ /* 0x0101e80000100800 */
[----:B0-----:R-:W4:Y:S06]  /*109fe0*/  LDL.LU.64 R18, [R1+0xd78] ;  /* 0x000d780001127983 */ /* 0x001f2c0000300a00 */
[----:B------:R-:W-:-:S02]  /*109ff0*/  @P4 LOP3.LUT R5, R5, 0x100, RZ, 0xfc, !PT ;  /* 0x0000010005054812 */ /* 0x000fc400078efcff */
[C---:B------:R-:W-:Y:S02]  /*10a000*/  LOP3.LUT P4, RZ, R22.reuse, 0x1, RZ, 0xc0, !PT ;  /* 0x0000000116ff7812 */ /* 0x040fe4000788c0ff */
[----:B------:R-:W-:Y:S02]  /*10a010*/  LOP3.LUT R5, R5, 0xfffffdff, RZ, 0xc0, !PT ;  /* 0xfffffdff05057812 */ /* 0x000fe400078ec0ff */
[----:B------:R-:W-:-:S09]  /*10a020*/  LOP3.LUT P3, RZ, R22, 0x80, RZ, 0xc0, !PT ;  /* 0x0000008016ff7812 */ /* 0x000fd2000786c0ff */
[----:B------:R-:W-:Y:S02]  /*10a030*/  @P4 LOP3.LUT R5, R5, 0x200, RZ, 0xfc, !PT ;  /* 0x0000020005054812 */ /* 0x000fe400078efcff */
[C---:B------:R-:W-:Y:S02]  /*10a040*/  LOP3.LUT P4, RZ, R22.reuse, 0x2, RZ, 0xc0, !PT ;  /* 0x0000000216ff7812 */ /* 0x040fe4000788c0ff */
[----:B------:R-:W-:Y:S02]  /*10a050*/  LOP3.LUT R5, R5, 0xfffffbff, RZ, 0xc0, !PT ;  /* 0xfffffbff05057812 */ /* 0x000fe400078ec0ff */
[----:B------:R-:W-:Y:S02]  /*10a060*/  LOP3.LUT P0, RZ, R22, 0x40, RZ, 0xc0, !PT ;  /* 0x0000004016ff7812 */ /* 0x000fe4000780c0ff */
[----:B------:R-:W-:Y:S02]  /*10a070*/  PRMT R3, R16, 0x7772, RZ ;  /* 0x0000777210037816 */ /* 0x000fe400000000ff */
[----:B------:R-:W-:-:S05]  /*10a080*/  LOP3.LUT P1, RZ, R22, 0x20, RZ, 0xc0, !PT ;  /* 0x0000002016ff7812 */ /* 0x000fca000782c0ff */
[----:B------:R-:W-:Y:S02]  /*10a090*/  @P4 LOP3.LUT R5, R5, 0x400, RZ, 0xfc, !PT ;  /* 0x0000040005054812 */ /* 0x000fe400078efcff */
[C---:B------:R-:W-:Y:S01]  /*10a0a0*/  LOP3.LUT P4, RZ, R22.reuse, 0x4, RZ, 0xc0, !PT ;  /* 0x0000000416ff7812 */ /* 0x040fe2000788c0ff */
[----:B------:R0:W-:Y:S01]  /*10a0b0*/  @P3 STG.E.U8 desc[UR32][R6.64], R3 ;  /* 0x0000000306003986 */ /* 0x0001e2000c101120 */
[----:B------:R-:W-:Y:S02]  /*10a0c0*/  LOP3.LUT P2, RZ, R22, 0x10, RZ, 0xc0, !PT ;  /* 0x0000001016ff7812 */ /* 0x000fe4000784c0ff */
[----:B------:R-:W-:Y:S02]  /*10a0d0*/  LOP3.LUT R5, R5, 0xfffff7ff, RZ, 0xc0, !PT ;  /* 0xfffff7ff05057812 */ /* 0x000fe400078ec0ff */
[----:B0-----:R-:W-:-:S05]  /*10a0e0*/  PRMT R3, R16, 0x7773, RZ ;  /* 0x0000777310037816 */ /* 0x001fca00000000ff */
[----:B--2---:R0:W-:Y:S02]  /*10a0f0*/  @P0 STG.E.U8 desc[UR32][R8.64], R3 ;  /* 0x0000000308000986 */ /* 0x0041e4000c101120 */
[----:B------:R-:W-:Y:S02]  /*10a100*/  @P4 LOP3.LUT R5, R5, 0x800, RZ, 0xfc, !PT ;  /* 0x0000080005054812 */ /* 0x000fe400078efcff */
[----:B------:R-:W-:Y:S02]  /*10a110*/  LOP3.LUT P4, RZ, R22, 0x8, RZ, 0xc0, !PT ;  /* 0x0000000816ff7812 */ /* 0x000fe4000788c0ff */
[----:B0-----:R-:W-:-:S05]  /*10a120*/  PRMT R3, R17, 0x7772, RZ ;  /* 0x0000777211037816 */ /* 0x001fca00000000ff */
[----:B------:R0:W-:Y:S02]  /*10a130*/  @P1 STG.E.U8 desc[UR32][R26.64], R3 ;  /* 0x000000031a001986 */ /* 0x0001e4000c101120 */
[----:B0-----:R-:W-:-:S05]  /*10a140*/  PRMT R3, R17, 0x7773, RZ ;  /* 0x0000777311037816 */ /* 0x001fca00000000ff */
[----:B------:R0:W-:Y:S02]  /*10a150*/  @P2 STG.E.U8 desc[UR32][R14.64], R3 ;  /* 0x000000030e002986 */ /* 0x0001e4000c101120 */
[----:B0-----:R-:W-:-:S05]  /*10a160*/  PRMT R3, R10, 0x7772, RZ ;  /* 0x000077720a037816 */ /* 0x001fca00000000ff */
[----:B---3--:R-:W-:Y:S04]  /*10a170*/  @P4 STG.E.U8 desc[UR32][R12.64], R3 ;  /* 0x000000030c004986 */ /* 0x008fe8000c101120 */
[----:B----4-:R0:W-:Y:S04]  /*10a180*/  STL.64 [R1+0x40b0], R18 ;  /* 0x0040b01201007387 */ /* 0x0101e80000100a00 */
[----:B0-----:R-:W2:Y:S04]  /*10a190*/  LDL.LU.64 R18, [R1+0xd70] ;  /* 0x000d700001127983 */ /* 0x001ea80000300a00 */
[----:B------:R-:W3:Y:S04]  /*10a1a0*/  LDL.LU R20, [R1+0x164] ;  /* 0x0001640001147983 */ /* 0x000ee80000300800 */
[----:B------:R-:W4:Y:S04]  /*10a1b0*/  LDL.LU.64 R8, [R1+0xd80] ;  /* 0x000d800001087983 */ /* 0x000f280000300a00 */
[----:B------:R-:W3:Y:S04]  /*10a1c0*/  LDL.LU.64 R22, [R1+0xd88] ;  /* 0x000d880001167983 */ /* 0x000ee80000300a00 */
[----:B------:R-:W3:Y:S04]  /*10a1d0*/  LDL.LU R4, [R1+0x168] ;  /* 0x0001680001047983 */ /* 0x000ee80000300800 */
[----:B------:R-:W3:Y:S04]  /*10a1e0*/  LDL.LU.64 R24, [R1+0xd90] ;  /* 0x000d900001187983 */ /* 0x000ee80000300a00 */
[----:B------:R-:W3:Y:S04]  /*10a1f0*/  LDL.LU.64 R28, [R1+0xd98] ;  /* 0x000d9800011c7983 */ /* 0x000ee80000300a00 */
[----:B------:R-:W3:Y:S04]  /*10a200*/  LDL.LU R6, [R1+0x16c] ;  /* 0x00016c0001067983 */ /* 0x000ee80000300800 */
[----:B------:R-:W3:Y:S04]  /*10a210*/  LDL.LU.64 R26, [R1+0xda0] ;  /* 0x000da000011a7983 */ /* 0x000ee80000300a00 */
[----:B------:R-:W3:Y:S04]  /*10a220*/  LDL.LU.64 R16, [R1+0xda8] ;  /* 0x000da80001107983 */ /* 0x000ee80000300a00 */
[----:B------:R-:W3:Y:S04]  /*10a230*/  LDL.LU.64 R14, [R1+0xdb0] ;  /* 0x000db000010e7983 */ /* 0x000ee80000300a00 */
[----:B------:R-:W2:Y:S01]  /*10a240*/  LDL.LU.64 R12, [R1+0x40b8] ;  /* 0x0040b800010c7983 */ /* 0x000ea20000300a00 */
[----:B------:R-:W-:-:S02]  /*10a250*/  LOP3.LUT P4, RZ, R5, 0x800, RZ, 0xc0, !PT ;  /* 0x0000080005ff7812 */ /* 0x000fc4000788c0ff */
[----:B------:R-:W-:Y:S01]  /*10a260*/  PRMT R3, R10, 0x7773, RZ ;  /* 0x000077730a037816 */ /* 0x000fe200000000ff */
[----:B------:R-:W3:Y:S10]  /*10a270*/  LDL.LU R7, [R1+0x150] ;  /* 0x0001500001077983 */ /* 0x000ef40000300800 */
[----:B--2---:R0:W-:Y:S01]  /*10a280*/  @P4 STG.E.U8 desc[UR32][R12.64], R3 ;  /* 0x000000030c004986 */ /* 0x0041e2000c101120 */
[----:B------:R-:W-:-:S02]  /*10a290*/  LOP3.LUT P4, RZ, R5, 0x400, RZ, 0xc0, !PT ;  /* 0x0000040005ff7812 */ /* 0x000fc4000788c0ff */
[----:B0-----:R-:W-:Y:S01]  /*10a2a0*/  PRMT R3, R11, 0x7772, RZ ;  /* 0x000077720b037816 */ /* 0x001fe200000000ff */
[----:B------:R-:W2:Y:S10]  /*10a2b0*/  LDL.LU.64 R12, [R1+0xdc0] ;  /* 0x000dc000010c7983 */ /* 0x000eb40000300a00 */
[----:B------:R0:W-:Y:S04]  /*10a2c0*/  @P4 STG.E.U8 desc[UR32][R18.64], R3 ;  /* 0x0000000312004986 */ /* 0x0001e8000c101120 */
[----:B0-----:R-:W4:Y:S01]  /*10a2d0*/  LDL.LU.64 R18, [R1+0x40b0] ;  /* 0x0040b00001127983 */ /* 0x001f220000300a00 */
[----:B------:R-:W-:-:S02]  /*10a2e0*/  LOP3.LUT P4, RZ, R5, 0x200, RZ, 0xc0, !PT ;  /* 0x0000020005ff7812 */ /* 0x000fc4000788c0ff */
[----:B------:R-:W-:Y:S02]  /*10a2f0*/  PRMT R3, R11, 0x7773, RZ ;  /* 0x000077730b037816 */ /* 0x000fe400000000ff */
[----:B------:R-:W2:Y:S09]  /*10a300*/  LDL.LU.64 R10, [R1+0xdc8] ;  /* 0x000dc800010a7983 */ /* 0x000eb20000300a00 */
[----:B----4-:R0:W-:Y:S04]  /*10a310*/  @P4 STG.E.U8 desc[UR32][R18.64], R3 ;  /* 0x0000000312004986 */ /* 0x0101e8000c101120 */
[----:B0-----:R-:W4:Y:S01]  /*10a320*/  LDL.LU R19, [R1+0x40a8] ;  /* 0x0040a80001137983 */ /* 0x001f220000300800 */
[----:B------:R-:W-:-:S02]  /*10a330*/  LOP3.LUT P4, RZ, R5, 0x100, RZ, 0xc0, !PT ;  /* 0x0000010005ff7812 */ /* 0x000fc4000788c0ff */
[C---:B------:R-:W-:Y:S02]  /*10a340*/  LOP3.LUT P5, RZ, R21.reuse, 0x8000000, RZ, 0xc0, !PT ;  /* 0x0800000015ff7812 */ /* 0x040fe400078ac0ff */
[C---:B------:R-:W-:Y:S02]  /*10a350*/  LOP3.LUT P6, RZ, R21.reuse, 0x4000000, RZ, 0xc0, !PT ;  /* 0x0400000015ff7812 */ /* 0x040fe400078cc0ff */
[----:B------:R-:W-:Y:S02]  /*10a360*/  LOP3.LUT P3, RZ, R21, 0x2000000, RZ, 0xc0, !PT ;  /* 0x0200000015ff7812 */ /* 0x000fe4000786c0ff */
[----:B----4-:R-:W-:-:S05]  /*10a370*/  PRMT R3, R19, 0x7770, RZ ;  /* 0x0000777013037816 */ /* 0x010fca00000000ff */
[----:B------:R0:W-:Y:S04]  /*10a380*/  @P4 STG.E.U8 desc[UR32][R8.64], R3 ;  /* 0x0000000308004986 */ /* 0x0001e8000c101120 */
[----:B0-----:R-:W4:Y:S01]  /*10a390*/  LDL.LU.64 R8, [R1+0x40a0] ;  /* 0x0040a00001087983 */ /* 0x001f220000300a00 */
[----:B------:R-:W-:Y:S02]  /*10a3a0*/  LOP3.LUT P4, RZ, R5, 0x80, RZ, 0xc0, !PT ;  /* 0x0000008005ff7812 */ /* 0x000fe4000788c0ff */
[----:B------:R-:W-:-:S11]  /*10a3b0*/  PRMT R3, R19, 0x7771, RZ ;  /* 0x0000777113037816 */ /* 0x000fd600000000ff */
[----:B---3--:R0:W-:Y:S01]  /*10a3c0*/  @P4 STG.E.U8 desc[UR32][R22.64], R3 ;  /* 0x0000000316004986 */ /* 0x0081e2000c101120 */
        /* <DEDUP_REMOVED lines=15> */
[----:B0-----:R-:W3:Y:S04]  /*10a4c0*/  LDL.LU R9, [R1+0x154] ;  /* 0x0001540001097983 */ /* 0x001ee80000300800 */
[----:B------:R-:W4:Y:S04]  /*10a4d0*/  LDL.LU R18, [R1+0x158] ;  /* 0x0001580001127983 */ /* 0x000f280000300800 */
[----:B------:R-:W-:Y:S04]  /*10a4e0*/  STL.64 [R1+0x4080], R6 ;  /* 0x0040800601007387 */ /* 0x000fe80000100a00 */
[----:B------:R-:W4:Y:S01]  /*10a4f0*/  LDL.LU.64 R14, [R1+0xdd0] ;  /* 0x000dd000010e7983 */ /* 0x000f220000300a00 */
[----:B------:R-:W-:-:S02]  /*10a500*/  LOP3.LUT P1, RZ, R21, 0x800000, RZ, 0xc0, !PT ;  /* 0x0080000015ff7812 */ /* 0x000fc4000782c0ff */
[----:B------:R-:W-:Y:S02]  /*10a510*/  LOP3.LUT P2, RZ, R21, 0x400000, RZ, 0xc0, !PT ;  /* 0x0040000015ff7812 */ /* 0x000fe4000784c0ff */
[----:B------:R-:W-:Y:S02]  /*10a520*/  PRMT R3, R7, 0x7770, RZ ;  /* 0x0000777007037816 */ /* 0x000fe400000000ff */
[----:B------:R-:W-:-:S07]  /*10a530*/  LOP3.LUT P3, RZ, R21, 0x200000, RZ, 0xc0, !PT ;  /* 0x0020000015ff7812 */ /* 0x000fce000786c0ff */
[----:B--2---:R0:W-:Y:S02]  /*10a540*/  @P1 STG.E.U8 desc[UR32][R12.64], R3 ;  /* 0x000000030c001986 */ /* 0x0041e4000c101120 */
[----:B0-----:R-:W-:Y:S02]  /*10a550*/  PRMT R3, R7, 0x7771, RZ ;  /* 0x0000777107037816 */ /* 0x001fe400000000ff */
[----:B------:R-:W2:Y:S04]  /*10a560*/  LDL.LU.64 R12, [R1+0xdd8] ;  /* 0x000dd800010c7983 */ /* 0x000ea80000300a00 */
[----:B------:R0:W-:Y:S04]  /*10a570*/  @P2 STG.E.U8 desc[UR32][R10.64], R3 ;  /* 0x000000030a002986 */ /* 0x0001e8000c101120 */
[----:B------:R-:W2:Y:S04]  /*10a580*/  LDL.LU.64 R24, [R1+0xde0] ;  /* 0x000de00001187983 */ /* 0x000ea80000300a00 */
[----:B------:R-:W2:Y:S04]  /*10a590*/  LDL.LU.64 R28, [R1+0xde8] ;  /* 0x000de800011c7983 */ /* 0x000ea80000300a00 */
[----:B------:R-:W2:Y:S04]  /*10a5a0*/  LDL.LU.64 R26, [R1+0xdf0] ;  /* 0x000df000011a7983 */ /* 0x000ea80000300a00 */
[----:B0-----:R-:W2:Y:S04]  /*10a5b0*/  LDL.LU.64 R10, [R1+0xdf8] ;  /* 0x000df800010a7983 */ /* 0x001ea80000300a00 */
[----:B------:R-:W2:Y:S04]  /*10a5c0*/  LDL.LU.64 R16, [R1+0xe00] ;  /* 0x000e000001107983 */ /* 0x000ea80000300a00 */
[----:B------:R-:W2:Y:S01]  /*10a5d0*/  LDL.LU R8, [R1+0x15c] ;  /* 0x00015c0001087983 */ /* 0x000ea20000300800 */
[----:B---3--:R-:W-:-:S05]  /*10a5e0*/  PRMT R3, R9, 0x7770, RZ ;  /* 0x0000777009037816 */ /* 0x008fca00000000ff */
[----:B----4-:R0:W-:Y:S04]  /*10a5f0*/  @P3 STG.E.U8 desc[UR32][R14.64], R3 ;  /* 0x000000030e003986 */ /* 0x0101e8000c101120 */
[----:B0-----:R-:W3:Y:S01]  /*10a600*/  LDL.LU.64 R14, [R1+0xe10] ;  /* 0x000e1000010e7983 */ /* 0x001ee20000300a00 */
[C---:B------:R-:W-:Y:S02]  /*10a610*/  LOP3.LUT P2, RZ, R21.reuse, 0x200, RZ, 0xc0, !PT ;  /* 0x0000020015ff7812 */ /* 0x040fe4000784c0ff */
[----:B------:R-:W-:Y:S02]  /*10a620*/  LOP3.LUT P0, RZ, R21, 0x10000, RZ, 0xc0, !PT ;  /* 0x0001000015ff7812 */ /* 0x000fe4000780c0ff */
[----:B------:R-:W-:Y:S02]  /*10a630*/  LOP3.LUT R0, R0, 0x7fffffff, RZ, 0xc0, !PT ;  /* 0x7fffffff00007812 */ /* 0x000fe400078ec0ff */
[----:B------:R-:W-:-:S07]  /*10a640*/  LOP3.LUT R5, R5, 0xffffffef, RZ, 0xc0, !PT ;  /* 0xffffffef05057812 */ /* 0x000fce00078ec0ff */
[----:B------:R-:W-:Y:S02]  /*10a650*/  @P2 LOP3.LUT R0, R0, 0x80000000, RZ, 0xfc, !PT ;  /* 0x8000000000002812 */ /* 0x000fe400078efcff */
[----:B------:R-:W-:Y:S02]  /*10a660*/  LOP3.LUT P2, RZ, R21, 0x400, RZ, 0xc0, !PT ;  /* 0x0000040015ff7812 */ /* 0x000fe4000784c0ff */
[----:B------:R-:W-:-:S04]  /*10a670*/  @P0 LOP3.LUT R5, R5, 0x10, RZ, 0xfc, !PT ;  /* 0x0000001005050812 */ /* 0x000fc800078efcff */
[----:B------:R-:W-:-:S07]  /*10a680*/  LOP3.LUT R5, R5, 0xfffffffe, RZ, 0xc0, !PT ;  /* 0xfffffffe05057812 */ /* 0x000fce00078ec0ff */
[----:B------:R-:W-:Y:S02]  /*10a690*/  @P2 LOP3.LUT R5, R5, 0x1, RZ, 0xfc, !PT ;  /* 0x0000000105052812 */ /* 0x000fe400078efcff */
[----:B------:R-:W-:Y:S02]  /*10a6a0*/  LOP3.LUT P2, RZ, R21, 0x800, RZ, 0xc0, !PT ;  /* 0x0000080015ff7812 */ /* 0x000fe4000784c0ff */
[----:B------:R-:W-:Y:S02]  /*10a6b0*/  LOP3.LUT R5, R5, 0xfffffffd, RZ, 0xc0, !PT ;  /* 0xfffffffd05057812 */ /* 0x000fe400078ec0ff */
[C---:B------:R-:W-:Y:S02]  /*10a6c0*/  LOP3.LUT P5, RZ, R21.reuse, 0x100000, RZ, 0xc0, !PT ;  /* 0x0010000015ff7812 */ /* 0x040fe400078ac0ff */
[----:B------:R-:W-:-:S07]  /*10a6d0*/  LOP3.LUT P6, RZ, R21, 0x80000, RZ, 0xc0, !PT ;  /* 0x0008000015ff7812 */ /* 0x000fce00078cc0ff */
[----:B------:R-:W-:Y:S02]  /*10a6e0*/  @P2 LOP3.LUT R5, R5, 0x2, RZ, 0xfc, !PT ;  /* 0x0000000205052812 */ /* 0x000fe400078efcff */
[----:B------:R-:W-:Y:S02]  /*10a6f0*/  LOP3.LUT P2, RZ, R21, 0x1000, RZ, 0xc0, !PT ;  /* 0x0000100015ff7812 */ /* 0x000fe4000784c0ff */
[----:B------:R-:W-:Y:S01]  /*10a700*/  PRMT R3, R9, 0x7771, RZ ;  /* 0x0000777109037816 */ /* 0x000fe200000000ff */
[----:B---3--:R0:W-:Y:S04]  /*10a710*/  STL.64 [R1+0x4090], R14 ;  /* 0x0040900e01007387 */ /* 0x0081e80000100a00 */
[----:B0-----:R-:W3:Y:S01]  /*10a720*/  LDL.LU.64 R14, [R1+0xe08] ;  /* 0x000e0800010e7983 */ /* 0x001ee20000300a00 */
[----:B------:R-:W-:-:S02]  /*10a730*/  LOP3.LUT R5, R5, 0xfffffffb, RZ, 0xc0, !PT ;  /* 0xfffffffb05057812 */ /* 0x000fc400078ec0ff */
[----:B------:R-:W-:Y:S01]  /*10a740*/  LOP3.LUT P4, RZ, R21, 0x40000, RZ, 0xc0, !PT ;  /* 0x0004000015ff7812 */ /* 0x000fe2000788c0ff */
[----:B--2---:R0:W-:Y:S02]  /*10a750*/  @P5 STG.E.U8 desc[UR32][R12.64], R3 ;  /* 0x000000030c005986 */ /* 0x0041e4000c101120 */
[----:B------:R-:W-:Y:S02]  /*10a760*/  @P2 LOP3.LUT R5, R5, 0x4, RZ, 0xfc, !PT ;  /* 0x0000000405052812 */ /* 0x000fe400078efcff */
[C---:B------:R-:W-:Y:S02]  /*10a770*/  LOP3.LUT P2, RZ, R21.reuse, 0x2000, RZ, 0xc0, !PT ;  /* 0x0000200015ff7812 */ /* 0x040fe4000784c0ff */
[----:B------:R-:W-:Y:S02]  /*10a780*/  LOP3.LUT P0, RZ, R21, 0x20000, RZ, 0xc0, !PT ;  /* 0x0002000015ff7812 */ /* 0x000fe4000780c0ff */
[----:B0-----:R-:W-:Y:S01]  /*10a790*/  PRMT R3, R18, 0x7770, RZ ;  /* 0x0000777012037816 */ /* 0x001fe200000000ff */
[----:B------:R-:W2:Y:S04]  /*10a7a0*/  LDL.LU.64 R12, [R1+0xe18] ;  /* 0x000e1800010c7983 */ /* 0x000ea80000300a00 */
[----:B------:R0:W-:Y:S01]  /*10a7b0*/  @P6 STG.E.U8 desc[UR32][R24.64], R3 ;  /* 0x0000000318006986 */ /* 0x0001e2000c101120 */
[----:B------:R-:W-:-:S02]  /*10a7c0*/  LOP3.LUT R5, R5, 0xfffffff7, RZ, 0xc0, !PT ;  /* 0xfffffff705057812 */ /* 0x000fc400078ec0ff */
[----:B------:R-:W-:Y:S01]  /*10a7d0*/  LOP3.LUT P1, RZ, R21, 0x8000, RZ, 0xc0, !PT ;  /* 0x0000800015ff7812 */ /* 0x000fe2000782c0ff */
[----:B------:R-:W4:Y:S01]  /*10a7e0*/  LDL.LU.64 R6, [R1+0xe20] ;  /* 0x000e200001067983 */ /* 0x000f220000300a00 */
[----:B0-----:R-:W-:-:S03]  /*10a7f0*/  PRMT R3, R18, 0x7771, RZ ;  /* 0x0000777112037816 */ /* 0x001fc600000000ff */
[----:B------:R-:W4:Y:S01]  /*10a800*/  LDL.LU.64 R22, [R1+0xe28] ;  /* 0x000e280001167983 */ /* 0x000f220000300a00 */
[----:B------:R-:W-:-:S03]  /*10a810*/  @P2 LOP3.LUT R5, R5, 0x8, RZ, 0xfc, !PT ;  /* 0x0000000805052812 */ /* 0x000fc600078efcff */
[----:B------:R0:W-:Y:S04]  /*10a820*/  @P4 STG.E.U8 desc[UR32][R28.64], R3 ;  /* 0x000000031c004986 */ /* 0x0001e8000c101120 */
[----:B------:R-:W4:Y:S01]  /*10a830*/  LDL.LU.64 R24, [R1+0xe38] ;  /* 0x000e380001187983 */ /* 0x000f220000300a00 */
[----:B0-----:R-:W-:-:S03]  /*10a840*/  PRMT R3, R8, 0x7770, RZ ;  /* 0x0000777008037816 */ /* 0x001fc600000000ff */
[----:B------:R-:W4:Y:S04]  /*10a850*/  LDL.LU.64 R28, [R1+0xe40] ;  /* 0x000e4000011c7983 */ /* 0x000f280000300a00 */
[----:B------:R0:W-:Y:S01]  /*10a860*/  @P0 STG.E.U8 desc[UR32][R26.64], R3 ;  /* 0x000000031a000986 */ /* 0x0001e2000c101120 */
[----:B------:R-:W-:Y:S02]  /*10a870*/  LOP3.LUT P0, RZ, R5, 0x10, RZ, 0xc0, !PT ;  /* 0x0000001005ff7812 */ /* 0x000fe4000780c0ff */
[----:B------:R-:W-:Y:S02]  /*10a880*/  LOP3.LUT P2, RZ, R21, 0x4000, RZ, 0xc0, !PT ;  /* 0x0000400015ff7812 */ /* 0x000fe4000784c0ff */
[----:B0-----:R-:W-:Y:S01]  /*10a890*/  PRMT R3, R8, 0x7771, RZ ;  /* 0x0000777108037816 */ /* 0x001fe200000000ff */
[----:B------:R-:W4:Y:S08]  /*10a8a0*/  LDL.LU.64 R26, [R1+0xe50] ;  /* 0x000e5000011a7983 */ /* 0x000f300000300a00 */
[----:B------:R0:W-:Y:S02]  /*10a8b0*/  @P0 STG.E.U8 desc[UR32][R10.64], R3 ;  /* 0x000000030a000986 */ /* 0x0001e4000c101120 */
[----:B0-----:R-:W-:-:S02]  /*10a8c0*/  PRMT R3, R19, 0x7772, RZ ;  /* 0x0000777213037816 */ /* 0x001fc400000000ff */
[----:B------:R-:W4:Y:S04]  /*10a8d0*/  LDL.LU.64 R10, [R1+0xe58] ;  /* 0x000e5800010a7983 */ /* 0x000f280000300a00 */
[----:B------:R0:W-:Y:S02]  /*10a8e0*/  @P1 STG.E.U8 desc[UR32][R16.64], R3 ;  /* 0x0000000310001986 */ /* 0x0001e4000c101120 */
[----:B0-----:R-:W-:Y:S02]  /*10a8f0*/  PRMT R3, R19, 0x7773, RZ ;  /* 0x0000777313037816 */ /* 0x001fe400000000ff */
[----:B------:R-:W4:Y:S04]  /*10a900*/  LDL.LU.64 R16, [R1+0xe60] ;  /* 0x000e600001107983 */ /* 0x000f280000300a00 */
[----:B------:R-:W4:Y:S04]  /*10a910*/  LDL.LU R19, [R1+0x4098] ;  /* 0x0040980001137983 */ /* 0x000f280000300800 */
[----:B---3--:R0:W-:Y:S04]  /*10a920*/  @P2 STG.E.U8 desc[UR32][R14.64], R3 ;  /* 0x000000030e002986 */ /* 0x0081e8000c101120 */
[----:B0-----:R-:W3:Y:S01]  /*10a930*/  LDL.LU.64 R14, [R1+0x4090] ;  /* 0x00409000010e7983 */ /* 0x001ee20000300a00 */
[----:B------:R-:W-:-:S02]  /*10a940*/  LOP3.LUT P2, RZ, R5, 0x8, RZ, 0xc0, !PT ;  /* 0x0000000805ff7812 */ /* 0x000fc4000784c0ff */
[----:B------:R-:W-:-:S11]  /*10a950*/  PRMT R3, R20, 0x7772, RZ ;  /* 0x0000777214037816 */ /* 0x000fd600000000ff */
[----:B---3--:R0:W-:Y:S01]  /*10a960*/  @P2 STG.E.U8 desc[UR32][R14.64], R3 ;  /* 0x000000030e002986 */ /* 0x0081e2000c101120 */
[C---:B------:R-:W-:Y:S02]  /*10a970*/  LOP3.LUT P2, RZ, R5.reuse, 0x4, RZ, 0xc0, !PT ;  /* 0x0000000405ff7812 */ /* 0x040fe4000784c0ff */
[----:B0-----:R-:W-:Y:S01]  /*10a980*/  PRMT R3, R20, 0x7773, RZ ;  /* 0x0000777314037816 */ /* 0x001fe200000000ff */
[----:B------:R-:W3:Y:S10]  /*10a990*/  LDL.LU.64 R14, [R1+0xe48] ;  /* 0x000e4800010e7983 */ /* 0x000ef40000300a00 */
[----:B--2---:R0:W-:Y:S01]  /*10a9a0*/  @P2 STG.E.U8 desc[UR32][R12.64], R3 ;  /* 0x000000030c002986 */ /* 0x0041e2000c101120 */
[----:B------:R-:W-:-:S03]  /*10a9b0*/  LOP3.LUT P2, RZ, R5, 0x2, RZ, 0xc0, !PT ;  /* 0x0000000205ff7812 */ /* 0x000fc6000784c0ff */
[----:B------:R-:W2:Y:S01]  /*10a9c0*/  LDL.LU R20, [R1+0x4088] ;  /* 0x0040880001147983 */ /* 0x000ea20000300800 */
[----:B0-----:R-:W-:-:S03]  /*10a9d0*/  PRMT R3, R4, 0x7772, RZ ;  /* 0x0000777204037816 */ /* 0x001fc600000000ff */
[----:B------:R-:W2:Y:S06]  /*10a9e0*/  LDL.LU.64 R12, [R1+0xe30] ;  /* 0x000e3000010c7983 */ /* 0x000eac0000300a00 */
[----:B----4-:R0:W-:Y:S04]  /*10a9f0*/  @P2 STG.E.U8 desc[UR32][R6.64], R3 ;  /* 0x0000000306002986 */ /* 0x0101e8000c101120 */
[----:B0-----:R-:W4:Y:S01]  /*10aa00*/  LDL.LU.64 R6, [R1+0x4080] ;  /* 0x0040800001067983 */ /* 0x001f220000300a00 */
[----:B------:R-:W-:-:S02]  /*10aa10*/  LOP3.LUT P2, RZ, R5, 0x1, RZ, 0xc0, !PT ;  /* 0x0000000105ff7812 */ /* 0x000fc4000784c0ff */
[----:B------:R-:W-:Y:S02]  /*10aa20*/  PRMT R3, R4, 0x7773, RZ ;  /* 0x0000777304037816 */ /* 0x000fe400000000ff */
[----:B------:R-:W-:-:S09]  /*10aa30*/  LOP3.LUT P3, RZ, R21, 0x100, RZ, 0xc0, !PT ;  /* 0x0000010015ff7812 */ /* 0x000fd2000786c0ff */
[----:B------:R4:W-:Y:S01]  /*10aa40*/  @P2 STG.E.U8 desc[UR32][R22.64], R3 ;  /* 0x0000000316002986 */ /* 0x0009e2000c101120 */
[----:B------:R-:W-:Y:S02]  /*10aa50*/  LOP3.LUT P2, RZ, R0, 0x80000000, RZ, 0xc0, !PT ;  /* 0x8000000000ff7812 */ /* 0x000fe4000784c0ff */
[C---:B------:R-:W-:Y:S02]  /*10aa60*/  LOP3.LUT P5, RZ, R21.reuse, 0x80, RZ, 0xc0, !PT ;  /* 0x0000008015ff7812 */ /* 0x040fe400078ac0ff */
[C---:B------:R-:W-:Y:S02]  /*10aa70*/  LOP3.LUT P6, RZ, R21.reuse, 0x40, RZ, 0xc0, !PT ;  /* 0x0000004015ff7812 */ /* 0x040fe400078cc0ff */
[C---:B------:R-:W-:Y:S02]  /*10aa80*/  LOP3.LUT P4, RZ, R21.reuse, 0x20, RZ, 0xc0, !PT ;  /* 0x0000002015ff7812 */ /* 0x040fe4000788c0ff */
[----:B------:R-:W-:Y:S02]  /*10aa90*/  LOP3.LUT P0, RZ, R21, 0x10, RZ, 0xc0, !PT ;  /* 0x0000001015ff7812 */ /* 0x000fe4000780c0ff */
[----:B----4-:R-:W-:-:S05]  /*10aaa0*/  PRMT R3, R6, 0x7772, RZ ;  /* 0x0000777206037816 */ /* 0x010fca00000000ff */
[----:B------:R0:W-:Y:S02]  /*10aab0*/  @P2 STG.E.U8 desc[UR32][R24.64], R3 ;  /* 0x0000000318002986 */ /* 0x0001e4000c101120 */
[----:B0-----:R-:W-:-:S05]  /*10aac0*/  PRMT R3, R6, 0x7773, RZ ;  /* 0x0000777306037816 */ /* 0x001fca00000000ff */
[----:B------:R0:W-:Y:S02]  /*10aad0*/  @P3 STG.E.U8 desc[UR32][R28.64], R3 ;  /* 0x000000031c003986 */ /* 0x0001e4000c101120 */
[----:B0-----:R-:W-:-:S05]  /*10aae0*/  PRMT R3, R7, 0x7772, RZ ;  /* 0x0000777207037816 */ /* 0x001fca00000000ff */
[----:B------:R0:W-:Y:S02]  /*10aaf0*/  @P5 STG.E.U8 desc[UR32][R26.64], R3 ;  /* 0x000000031a005986 */ /* 0x0001e4000c101120 */
[----:B0-----:R-:W-:-:S05]  /*10ab00*/  PRMT R3, R7, 0x7773, RZ ;  /* 0x0000777307037816 */ /* 0x001fca00000000ff */
[----:B------:R0:W-:Y:S04]  /*10ab10*/  @P6 STG.E.U8 desc[UR32][R10.64], R3 ;  /* 0x000000030a006986 */ /* 0x0001e8000c101120 */
[----:B0-----:R-:W4:Y:S01]  /*10ab20*/  LDL.LU.64 R10, [R1+0xe68] ;  /* 0x000e6800010a7983 */ /* 0x001f220000300a00 */
[C---:B------:R-:W-:Y:S02]  /*10ab30*/  PRMT R3, R9.reuse, 0x7772, RZ ;  /* 0x0000777209037816 */ /* 0x040fe400000000ff */
[----:B------:R-:W-:Y:S01]  /*10ab40*/  PRMT R4, R9, 0x7773, RZ ;  /* 0x0000777309047816 */ /* 0x000fe200000000ff */
[----:B------:R-:W4:Y:S04]  /*10ab50*/  LDL.LU.64 R26, [R1+0xe70] ;  /* 0x000e7000011a7983 */ /* 0x000f280000300a00 */
[----:B------:R-:W-:Y:S04]  /*10ab60*/  @P4 STG.E.U8 desc[UR32][R16.64], R3 ;  /* 0x0000000310004986 */ /* 0x000fe8000c101120 */
[----:B---3--:R0:W-:Y:S01]  /*10ab70*/  @P0 STG.E.U8 desc[UR32][R14.64], R4 ;  /* 0x000000040e000986 */ /* 0x0081e2000c101120 */
[----:B------:R-:W-:-:S03]  /*10ab80*/  LOP3.LUT P1, RZ, R21, 0x8, RZ, 0xc0, !PT ;  /* 0x0000000815ff7812 */ /* 0x000fc6000782c0ff */
[----:B0-----:R-:W3:Y:S04]  /*10ab90*/  LDL.LU.64 R14, [R1+0xe78] ;  /* 0x000e7800010e7983 */ /* 0x001ee80000300a00 */
[----:B------:R-:W3:Y:S04]  /*10aba0*/  LDL.LU.64 R22, [R1+0xe80] ;  /* 0x000e800001167983 */ /* 0x000ee80000300a00 */
[----:B------:R-:W3:Y:S04]  /*10abb0*/  LDL R9, [R1+0xf0] ;  /* 0x0000f00001097983 */ /* 0x000ee80000100800 */
[----:B------:R-:W3:Y:S01]  /*10abc0*/  LDL.LU.64 R24, [R1+0xe90] ;  /* 0x000e900001187983 */ /* 0x000ee20000300a00 */
[----:B------:R-:W-:-:S02]  /*10abd0*/  PRMT R4, R18, 0x7772, RZ ;  /* 0x0000777212047816 */ /* 0x000fc400000000ff */
[C---:B------:R-:W-:Y:S01]  /*10abe0*/  LOP3.LUT P2, RZ, R21.reuse, 0x4, RZ, 0xc0, !PT ;  /* 0x0000000415ff7812 */ /* 0x040fe2000784c0ff */
[----:B------:R-:W3:Y:S04]  /*10abf0*/  LDL.LU.64 R28, [R1+0xe98] ;  /* 0x000e9800011c7983 */ /* 0x000ee80000300a00 */
[----:B--2---:R0:W-:Y:S01]  /*10ac00*/  @P1 STG.E.U8 desc[UR32][R12.64], R4 ;  /* 0x000000040c001986 */ /* 0x0041e2000c101120 */
[----:B------:R-:W-:Y:S02]  /*10ac10*/  LOP3.LUT P1, RZ, R20, 0x400000, RZ, 0xc0, !PT ;  /* 0x0040000014ff7812 */ /* 0x000fe4000782c0ff */
[C---:B------:R-:W-:Y:S02]  /*10ac20*/  LOP3.LUT P3, RZ, R21.reuse, 0x2, RZ, 0xc0, !PT ;  /* 0x0000000215ff7812 */ /* 0x040fe4000786c0ff */
[----:B------:R-:W-:-:S02]  /*10ac30*/  LOP3.LUT P5, RZ, R21, 0x1, RZ, 0xc0, !PT ;  /* 0x0000000115ff7812 */ /* 0x000fc400078ac0ff */
[----:B------:R-:W-:Y:S02]  /*10ac40*/  PRMT R17, R18, 0x7773, RZ ;  /* 0x0000777312117816 */ /* 0x000fe400000000ff */
[----:B0-----:R-:W-:Y:S01]  /*10ac50*/  P2R R4, PR, RZ, 0x2 ;  /* 0x00000002ff047803 */ /* 0x001fe20000000000 */
[----:B------:R-:W2:Y:S01]  /*10ac60*/  LDL.LU.64 R12, [R1+0xea0] ;  /* 0x000ea000010c7983 */ /* 0x000ea20000300a00 */
[----:B------:R-:W-:-:S03]  /*10ac70*/  LOP3.LUT P1, RZ, R20, 0x800000, RZ, 0xc0, !PT ;  /* 0x0080000014ff7812 */ /* 0x000fc6000782c0ff */
[----:B------:R-:W2:Y:S01]  /*10ac80*/  LDL R21, [R1+0xf8] ;  /* 0x0000f80001157983 */ /* 0x000ea20000100800 */
[----:B------:R-:W-:-:S05]  /*10ac90*/  P2R R5, PR, RZ, 0x2 ;  /* 0x00000002ff057803 */ /* 0x000fca0000000000 */
[----:B------:R-:W-:Y:S04]  /*10aca0*/  STL.64 [R1+0x4070], R4 ;  /* 0x0040700401007387 */ /* 0x000fe80000100a00 */
[----:B----4-:R0:W-:Y:S04]  /*10acb0*/  @P2 STG.E.U8 desc[UR32][R10.64], R17 ;  /* 0x000000110a002986 */ /* 0x0101e8000c101120 */
[----:B0-----:R-:W4:Y:S04]  /*10acc0*/  LDL.LU.64 R10, [R1+0xea8] ;  /* 0x000ea800010a7983 */ /* 0x001f280000300a00 */
[----:B------:R-:W4:Y:S01]  /*10acd0*/  LDL.LU.64 R4, [R1+0xeb8] ;  /* 0x000eb80001047983 */ /* 0x000f220000300a00 */
[----:B------:R-:W-:-:S02]  /*10ace0*/  PRMT R17, R8, 0x7772, RZ ;  /* 0x0000777208117816 */ /* 0x000fc400000000ff */
[C---:B------:R-:W-:Y:S01]  /*10acf0*/  LOP3.LUT P6, RZ, R20.reuse, 0x80000000, RZ, 0xc0, !PT ;  /* 0x8000000014ff7812 */ /* 0x040fe200078cc0ff */
[----:B------:R-:W4:Y:S01]  /*10ad00*/  LDL.LU R18, [R1] ;  /* 0x0000000001127983 */ /* 0x000f220000300800 */
[----:B------:R-:W-:-:S03]  /*10ad10*/  LOP3.LUT P4, RZ, R20, 0x20000000, RZ, 0xc0, !PT ;  /* 0x2000000014ff7812 */ /* 0x000fc6000788c0ff */
[----:B------:R0:W-:Y:S01]  /*10ad20*/  @P3 STG.E.U8 desc[UR32][R26.64], R17 ;  /* 0x000000111a003986 */ /* 0x0001e2000c101120 */
[----:B------:R-:W-:Y:S02]  /*10ad30*/  P2R R3, PR, RZ, 0x10 ;  /* 0x00000010ff037803 */ /* 0x000fe40000000000 */
[----:B------:R-:W-:Y:S02]  /*10ad40*/  LOP3.LUT P4, RZ, R20, 0x40000000, RZ, 0xc0, !PT ;  /* 0x4000000014ff7812 */ /* 0x000fe4000788c0ff */
[----:B0-----:R-:W-:Y:S01]  /*10ad50*/  PRMT R17, R8, 0x7773, RZ ;  /* 0x0000777308117816 */ /* 0x001fe200000000ff */
[----:B------:R-:W4:Y:S04]  /*10ad60*/  LDL.LU.64 R26, [R1+0xec0] ;  /* 0x000ec000011a7983 */ /* 0x000f280000300a00 */
[----:B---3--:R0:W-:Y:S01]  /*10ad70*/  @P5 STG.E.U8 desc[UR32][R14.64], R17 ;  /* 0x000000110e005986 */ /* 0x0081e2000c101120 */
[----:B------:R-:W-:-:S02]  /*10ad80*/  LOP3.LUT P1, RZ, R20, 0x1000000, RZ, 0xc0, !PT ;  /* 0x0100000014ff7812 */ /* 0x000fc4000782c0ff */
[C---:B0-----:R-:W-:Y:S01]  /*10ad90*/  PRMT R17, R9.reuse, 0x7770, RZ ;  /* 0x0000777009117816 */ /* 0x041fe200000000ff */
[----:B------:R-:W3:Y:S04]  /*10ada0*/  LDL.LU.64 R14, [R1+0xed0] ;  /* 0x000ed000010e7983 */ /* 0x000ee80000300a00 */
[----:B------:R0:W-:Y:S01]  /*10adb0*/  @P6 STG.E.U8 desc[UR32][R22.64], R17 ;  /* 0x0000001116006986 */ /* 0x0001e2000c101120 */
[----:B------:R-:W-:Y:S02]  /*10adc0*/  P2R R6, PR, RZ, 0x2 ;  /* 0x00000002ff067803 */ /* 0x000fe40000000000 */
[----:B------:R-:W-:Y:S01]  /*10add0*/  LOP3.LUT P1, RZ, R20, 0x2000000, RZ, 0xc0, !PT ;  /* 0x0200000014ff7812 */ /* 0x000fe2000782c0ff */
[----:B------:R-:W3:Y:S01]  /*10ade0*/  LDL.LU R8, [R1+0x4] ;  /* 0x0000040001087983 */ /* 0x000ee20000300800 */
[----:B0-----:R-:W-:-:S03]  /*10adf0*/  PRMT R17, R9, 0x7771, RZ ;  /* 0x0000777109117816 */ /* 0x001fc600000000ff */
[----:B------:R-:W3:Y:S04]  /*10ae00*/  LDL.LU.64 R22, [R1+0xee0] ;  /* 0x000ee00001167983 */ /* 0x000ee80000300a00 */
[----:B------:R0:W-:Y:S01]  /*10ae10*/  @P4 STG.E.U8 desc[UR32][R24.64], R17 ;  /* 0x0000001118004986 */ /* 0x0001e2000c101120 */
[----:B------:R-:W-:Y:S02]  /*10ae20*/  ISETP.NE.AND P4, PT, R3, RZ, PT ;  /* 0x000000ff0300720c */ /* 0x000fe40003f85270 */
[C---:B------:R-:W-:Y:S02]  /*10ae30*/  LOP3.LUT P0, RZ, R20.reuse, 0x10000000, RZ, 0xc0, !PT ;  /* 0x1000000014ff7812 */ /* 0x040fe4000780c0ff */
[----:B------:R-:W-:Y:S02]  /*10ae40*/  P2R R7, PR, RZ, 0x2 ;  /* 0x00000002ff077803 */ /* 0x000fe40000000000 */
[----:B------:R-:W-:-:S02]  /*10ae50*/  LOP3.LUT P1, RZ, R20, 0x4000000, RZ, 0xc0, !PT ;  /* 0x0400000014ff7812 */ /* 0x000fc4000782c0ff */
[----:B------:R-:W-:Y:S02]  /*10ae60*/  PRMT R3, R19, 0x7770, RZ ;  /* 0x0000777013037816 */ /* 0x000fe400000000ff */
[----:B------:R-:W-:Y:S01]  /*10ae70*/  P2R R16, PR, RZ, 0x2 ;  /* 0x00000002ff107803 */ /* 0x000fe20000000000 */
[----:B0-----:R-:W3:Y:S01]  /*10ae80*/  LDL.LU.64 R24, [R1+0xee8] ;  /* 0x000ee80001187983 */ /* 0x001ee20000300a00 */
[----:B------:R-:W-:-:S03]  /*10ae90*/  LOP3.LUT P1, RZ, R20, 0x8000000, RZ, 0xc0, !PT ;  /* 0x0800000014ff7812 */ /* 0x000fc6000782c0ff */
[----:B------:R0:W-:Y:S04]  /*10aea0*/  @P4 STG.E.U8 desc[UR32][R28.64], R3 ;  /* 0x000000031c004986 */ /* 0x0001e8000c101120 */
[----:B------:R-:W3:Y:S01]  /*10aeb0*/  LDL.LU R9, [R1+0x8] ;  /* 0x0000080001097983 */ /* 0x000ee20000300800 */
[----:B0-----:R-:W-:-:S03]  /*10aec0*/  PRMT R3, R19, 0x7771, RZ ;  /* 0x0000777113037816 */ /* 0x001fc600000000ff */
[----:B------:R-:W3:Y:S04]  /*10aed0*/  LDL.LU.64 R28, [R1+0xef0] ;  /* 0x000ef000011c7983 */ /* 0x000ee80000300a00 */
[----:B--2---:R0:W-:Y:S04]  /*10aee0*/  @P0 STG.E.U8 desc[UR32][R12.64], R3 ;  /* 0x000000030c000986 */ /* 0x0041e8000c101120 */
[----:B------:R-:W2:Y:S01]  /*10aef0*/  LDL.LU R19, [R1+0x4078] ;  /* 0x0040780001137983 */ /* 0x000ea20000300800 */
[----:B0-----:R-:W-:-:S03]  /*10af00*/  PRMT R3, R21, 0x7770, RZ ;  /* 0x0000777015037816 */ /* 0x001fc600000000ff */
[----:B------:R-:W2:Y:S04]  /*10af10*/  LDL.LU.64 R12, [R1+0xef8] ;  /* 0x000ef800010c7983 */ /* 0x000ea80000300a00 */
[----:B----4-:R0:W-:Y:S01]  /*10af20*/  @P1 STG.E.U8 desc[UR32][R10.64], R3 ;  /* 0x000000030a001986 */ /* 0x0101e2000c101120 */
[----:B------:R-:W-:Y:S02]  /*10af30*/  ISETP.NE.AND P1, PT, R16, RZ, PT ;  /* 0x000000ff1000720c */ /* 0x000fe40003f25270 */
[----:B0-----:R-:W-:Y:S01]  /*10af40*/  PRMT R3, R21, 0x7771, RZ ;  /* 0x0000777115037816 */ /* 0x001fe200000000ff */
[----:B------:R-:W4:Y:S04]  /*10af50*/  LDL.LU.64 R10, [R1+0xec8] ;  /* 0x000ec800010a7983 */ /* 0x000f280000300a00 */
[----:B------:R-:W2:Y:S06]  /*10af60*/  LDL.LU.64 R16, [R1+0xed8] ;  /* 0x000ed80001107983 */ /* 0x000eac0000300a00 */
[----:B------:R0:W-:Y:S01]  /*10af70*/  @P1 STG.E.U8 desc[UR32][R4.64], R3 ;  /* 0x0000000304001986 */ /* 0x0001e2000c101120 */
[----:B------:R-:W-:-:S03]  /*10af80*/  ISETP.NE.AND P1, PT, R7, RZ, PT ;  /* 0x000000ff0700720c */ /* 0x000fc60003f25270 */
[----:B0-----:R-:W4:Y:S04]  /*10af90*/  LDL.LU.64 R4, [R1+0x4070] ;  /* 0x0040700001047983 */ /* 0x001f280000300a00 */
[----:B------:R-:W3:Y:S01]  /*10afa0*/  LDL R7, [R1+0xfc] ;  /* 0x0000fc0001077983 */ /* 0x000ee20000100800 */
[----:B------:R-:W-:Y:S02]  /*10afb0*/  LOP3.LUT P2, RZ, R20, 0x200000, RZ, 0xc0, !PT ;  /* 0x0020000014ff7812 */ /* 0x000fe4000784c0ff */
[----:B---3--:R-:W-:-:S05]  /*10afc0*/  PRMT R3, R7, 0x7770, RZ ;  /* 0x0000777007037816 */ /* 0x008fca00000000ff */
[----:B------:R0:W-:Y:S01]  /*10afd0*/  @P1 STG.E.U8 desc[UR32][R26.64], R3 ;  /* 0x000000031a001986 */ /* 0x0001e2000c101120 */
[----:B------:R-:W-:Y:S02]  /*10afe0*/  ISETP.NE.AND P1, PT, R6, RZ, PT ;  /* 0x000000ff0600720c */ /* 0x000fe40003f25270 */
[----:B0-----:R-:W-:Y:S01]  /*10aff0*/  PRMT R3, R7, 0x7771, RZ ;  /* 0x0000777107037816 */ /* 0x001fe200000000ff */
[----:B------:R-:W3:Y:S10]  /*10b000*/  LDL.LU.64 R26, [R1+0xeb0] ;  /* 0x000eb000011a7983 */ /* 0x000ef40000300a00 */
[----:B------:R0:W-:Y:S01]  /*10b010*/  @P1 STG.E.U8 desc[UR32][R14.64], R3 ;  /* 0x000000030e001986 */ /* 0x0001e2000c101120 */
[----:B----4-:R-:W-:-:S02]  /*10b020*/  ISETP.NE.AND P1, PT, R5, RZ, PT ;  /* 0x000000ff0500720c */ /* 0x010fc40003f25270 */
[----:B0-----:R-:W-:Y:S01]  /*10b030*/  PRMT R3, R18, 0x7770, RZ ;  /* 0x0000777012037816 */ /* 0x001fe200000000ff */
[----:B------:R-:W4:Y:S10]  /*10b040*/  LDL.LU.64 R14, [R1+0xe88] ;  /* 0x000e8800010e7983 */ /* 0x000f340000300a00 */
[----:B--2---:R0:W-:Y:S01]  /*10b050*/  @P1 STG.E.U8 desc[UR32][R16.64], R3 ;  /* 0x0000000310001986 */ /* 0x0041e2000c101120 */
[----:B------:R-:W-:-:S03]  /*10b060*/  ISETP.NE.AND P1, PT, R4, RZ, PT ;  /* 0x000000ff0400720c */ /* 0x000fc60003f25270 */
[----:B------:R-:W-:Y:S01]  /*10b070*/  STL.64 [R1+0x4068], R18 ;  /* 0x0040681201007387 */ /* 0x000fe20000100a00 */
[----:B0-----:R-:W-:-:S03]  /*10b080*/  PRMT R3, R18, 0x7771, RZ ;  /* 0x0000777112037816 */ /* 0x001fc600000000ff */
[----:B------:R-:W2:Y:S06]  /*10b090*/  LDL R17, [R1+0xf0] ;  /* 0x0000f00001117983 */ /* 0x000eac0000100800 */
[----:B------:R0:W-:Y:S02]  /*10b0a0*/  @P1 STG.E.U8 desc[UR32][R22.64], R3 ;  /* 0x0000000316001986 */ /* 0x0001e4000c101120 */
[----:B0-----:R-:W-:-:S05]  /*10b0b0*/  PRMT R3, R8, 0x7770, RZ ;  /* 0x0000777008037816 */ /* 0x001fca00000000ff */
[----:B------:R0:W-:Y:S04]  /*10b0c0*/  @P2 STG.E.U8 desc[UR32][R24.64], R3 ;  /* 0x0000000318002986 */ /* 0x0001e8000c101120 */
[----:B0-----:R-:W2:Y:S01]  /*10b0d0*/  LDL.LU.64 R24, [R1+0xf08] ;  /* 0x000f080001187983 */ /* 0x001ea20000300a00 */
[C---:B------:R-:W-:Y:S02]  /*10b0e0*/  LOP3.LUT P3, RZ, R20.reuse, 0x100000, RZ, 0xc0, !PT ;  /* 0x0010000014ff7812 */ /* 0x040fe4000786c0ff */
[----:B------:R-:W-:Y:S02]  /*10b0f0*/  LOP3.LUT P5, RZ, R20, 0x80000, RZ, 0xc0, !PT ;  /* 0x0008000014ff7812 */ /* 0x000fe400078ac0ff */
[----:B------:R-:W-:Y:S02]  /*10b100*/  PRMT R3, R8, 0x7771, RZ ;  /* 0x0000777108037816 */ /* 0x000fe400000000ff */
[----:B------:R-:W-:-:S02]  /*10b110*/  LOP3.LUT P6, RZ, R20, 0x40000, RZ, 0xc0, !PT ;  /* 0x0004000014ff7812 */ /* 0x000fc400078cc0ff */
[----:B------:R-:W-:-:S05]  /*10b120*/  LOP3.LUT P4, RZ, R20, 0x20000, RZ, 0xc0, !PT ;  /* 0x0002000014ff7812 */ /* 0x000fca000788c0ff */
[----:B------:R0:W-:Y:S01]  /*10b130*/  @P3 STG.E.U8 desc[UR32][R28.64], R3 ;  /* 0x000000031c003986 */ /* 0x0001e2000c101120 */
[C---:B------:R-:W-:Y:S02]  /*10b140*/  LOP3.LUT P0, RZ, R20.reuse, 0x10000, RZ, 0xc0, !PT ;  /* 0x0001000014ff7812 */ /* 0x040fe4000780c0ff */
[----:B------:R-:W-:Y:S02]  /*10b150*/  LOP3.LUT P1, RZ, R20, 0x8000, RZ, 0xc0, !PT ;  /* 0x0000800014ff7812 */ /* 0x000fe4000782c0ff */
[----:B------:R-:W-:Y:S02]  /*10b160*/  PRMT R4, R2, 0x7770, RZ ;  /* 0x0000777002047816 */ /* 0x000fe400000000ff */
[----:B0-----:R-:W-:-:S05]  /*10b170*/  PRMT R3, R9, 0x7770, RZ ;  /* 0x0000777009037816 */ /* 0x001fca00000000ff */
[----:B------:R0:W-:Y:S02]  /*10b180*/  @P5 STG.E.U8 desc[UR32][R12.64], R3 ;  /* 0x000000030c005986 */ /* 0x0001e4000c101120 */
[----:B0-----:R-:W-:Y:S02]  /*10b190*/  PRMT R3, R9, 0x7771, RZ ;  /* 0x0000777109037816 */ /* 0x001fe400000000ff */
[----:B------:R-:W2:Y:S04]  /*10b1a0*/  LDL.LU.64 R12, [R1+0xf10] ;  /* 0x000f1000010c7983 */ /* 0x000ea80000300a00 */
[----:B------:R0:W-:Y:S04]  /*10b1b0*/  @P6 STG.E.U8 desc[UR32][R10.64], R3 ;  /* 0x000000030a006986 */ /* 0x0001e8000c101120 */
[----:B0-----:R-:W2:Y:S04]  /*10b1c0*/  LDL.LU.64 R10, [R1+0xf20] ;  /* 0x000f2000010a7983 */ /* 0x001ea80000300a00 */
[----:B------:R-:W2:Y:S04]  /*10b1d0*/  LDL.LU.64 R18, [R1+0xf28] ;  /* 0x000f280001127983 */ /* 0x000ea80000300a00 */
[----:B------:R-:W2:Y:S04]  /*10b1e0*/  LDL.LU.64 R22, [R1+0xf38] ;  /* 0x000f380001167983 */ /* 0x000ea80000300a00 */
[----:B------:R-:W2:Y:S04]  /*10b1f0*/  LDL.LU.64 R28, [R1+0xf40] ;  /* 0x000f4000011c7983 */ /* 0x000ea80000300a00 */
[----:B---3--:R0:W-:Y:S02]  /*10b200*/  @P4 STG.E.U8 desc[UR32][R26.64], R4 ;  /* 0x000000041a004986 */ /* 0x0081e4000c101120 */
[----:B0-----:R-:W-:-:S02]  /*10b210*/  PRMT R4, R2, 0x7771, RZ ;  /* 0x0000777102047816 */ /* 0x001fc400000000ff */
[----:B------:R-:W3:Y:S04]  /*10b220*/  LDL.LU.64 R26, [R1+0xf48] ;  /* 0x000f4800011a7983 */ /* 0x000ee80000300a00 */
[----:B----4-:R0:W-:Y:S04]  /*10b230*/  @P0 STG.E.U8 desc[UR32][R14.64], R4 ;  /* 0x000000040e000986 */ /* 0x0101e8000c101120 */
[----:B0-----:R-:W4:Y:S01]  /*10b240*/  LDL.LU.64 R14, [R1+0xf58] ;  /* 0x000f5800010e7983 */ /* 0x001f220000300a00 */
[----:B--2---:R-:W-:-:S05]  /*10b250*/  PRMT R17, R17, 0x7772, RZ ;  /* 0x0000777211117816 */ /* 0x004fca00000000ff */
[----:B------:R0:W-:Y:S04]  /*10b260*/  @P1 STG.E.U8 desc[UR32][R24.64], R17 ;  /* 0x0000001118001986 */ /* 0x0001e8000c101120 */
[----:B0-----:R-:W2:Y:S01]  /*10b270*/  LDL.LU R17, [R1+0xf0] ;  /* 0x0000f00001117983 */ /* 0x001ea20000300800 */
[----:B------:R-:W-:-:S03]  /*10b280*/  LOP3.LUT P2, RZ, R20, 0x4000, RZ, 0xc0, !PT ;  /* 0x0000400014ff7812 */ /* 0x000fc6000784c0ff */
[----:B------:R-:W4:Y:S01]  /*10b290*/  LDL.LU.64 R24, [R1+0xf68] ;  /* 0x000f680001187983 */ /* 0x000f220000300a00 */
[----:B--2---:R-:W-:-:S09]  /*10b2a0*/  PRMT R17, R17, 0x7773, RZ ;  /* 0x0000777311117816 */ /* 0x004fd200000000ff */
[----:B------:R0:W-:Y:S04]  /*10b2b0*/  @P2 STG.E.U8 desc[UR32][R12.64], R17 ;  /* 0x000000110c002986 */ /* 0x0001e8000c101120 */
[----:B0-----:R-:W2:Y:S01]  /*10b2c0*/  LDL R17, [R1+0xf4] ;  /* 0x0000f40001117983 */ /* 0x001ea20000100800 */
[----:B------:R-:W-:-:S03]  /*10b2d0*/  LOP3.LUT P3, RZ, R20, 0x2000, RZ, 0xc0, !PT ;  /* 0x0000200014ff7812 */ /* 0x000fc6000786c0ff */
[----:B------:R-:W4:Y:S01]  /*10b2e0*/  LDL.LU.64 R12, [R1+0xf70] ;  /* 0x000f7000010c7983 */ /* 0x000f220000300a00 */
[----:B------:R-:W-:Y:S02]  /*10b2f0*/  LOP3.LUT P0, RZ, R20, 0x8, RZ, 0xc0, !PT ;  /* 0x0000000814ff7812 */ /* 0x000fe4000780c0ff */
[----:B--2---:R-:W-:-:S07]  /*10b300*/  PRMT R17, R17, 0x7772, RZ ;  /* 0x0000777211117816 */ /* 0x004fce00000000ff */
[----:B------:R0:W-:Y:S04]  /*10b310*/  @P3 STG.E.U8 desc[UR32][R10.64], R17 ;  /* 0x000000110a003986 */ /* 0x0001e8000c101120 */
[----:B0-----:R-:W2:Y:S01]  /*10b320*/  LDL.LU R17, [R1+0xf4] ;  /* 0x0000f40001117983 */ /* 0x001ea20000300800 */
[----:B------:R-:W-:Y:S02]  /*10b330*/  P2R R4, PR, RZ, 0x1 ;  /* 0x00000001ff047803 */ /* 0x000fe40000000000 */
[C---:B------:R-:W-:Y:S01]  /*10b340*/  LOP3.LUT P5, RZ, R20.reuse, 0x1000, RZ, 0xc0, !PT ;  /* 0x0000100014ff7812 */ /* 0x040fe200078ac0ff */
[----:B------:R-:W4:Y:S01]  /*10b350*/  LDL.LU.64 R10, [R1+0xf80] ;  /* 0x000f8000010a7983 */ /* 0x000f220000300a00 */
[C---:B------:R-:W-:Y:S02]  /*10b360*/  LOP3.LUT P0, RZ, R20.reuse, 0x10, RZ, 0xc0, !PT ;  /* 0x0000001014ff7812 */ /* 0x040fe4000780c0ff */
[----:B------:R-:W-:-:S02]  /*10b370*/  LOP3.LUT P6, RZ, R20, 0x400, RZ, 0xc0, !PT ;  /* 0x0000040014ff7812 */ /* 0x000fc400078cc0ff */
[----:B------:R-:W-:Y:S02]  /*10b380*/  P2R R5, PR, RZ, 0x1 ;  /* 0x00000001ff057803 */ /* 0x000fe40000000000 */
[----:B------:R-:W-:Y:S02]  /*10b390*/  P2R R3, PR, RZ, 0x40 ;  /* 0x00000040ff037803 */ /* 0x000fe40000000000 */
[C---:B------:R-:W-:Y:S02]  /*10b3a0*/  LOP3.LUT P0, RZ, R20.reuse, 0x20, RZ, 0xc0, !PT ;  /* 0x0000002014ff7812 */ /* 0x040fe4000780c0ff */
[C---:B------:R-:W-:Y:S02]  /*10b3b0*/  LOP3.LUT P6, RZ, R20.reuse, 0x800, RZ, 0xc0, !PT ;  /* 0x0000080014ff7812 */ /* 0x040fe400078cc0ff */
[----:B------:R-:W-:Y:S02]  /*10b3c0*/  P2R R6, PR, RZ, 0x1 ;  /* 0x00000001ff067803 */ /* 0x000fe40000000000 */
[----:B------:R-:W-:-:S04]  /*10b3d0*/  LOP3.LUT P0, RZ, R20, 0x40, RZ, 0xc0, !PT ;  /* 0x0000004014ff7812 */ /* 0x000fc8000780c0ff */
[----:B------:R-:W-:Y:S02]  /*10b3e0*/  P2R R7, PR, RZ, 0x1 ;  /* 0x00000001ff077803 */ /* 0x000fe40000000000 */
[C---:B------:R-:W-:Y:S02]  /*10b3f0*/  LOP3.LUT P0, RZ, R20.reuse, 0x80, RZ, 0xc0, !PT ;  /* 0x0000008014ff7812 */ /* 0x040fe4000780c0ff */
[C---:B------:R-:W-:Y:S02]  /*10b400*/  LOP3.LUT P4, RZ, R20.reuse, 0x200, RZ, 0xc0, !PT ;  /* 0x0000020014ff7812 */ /* 0x040fe4000788c0ff */
[----:B------:R-:W-:Y:S02]  /*10b410*/  P2R R16, PR, RZ, 0x1 ;  /* 0x00000001ff107803 */ /* 0x000fe40000000000 */
[C---:B------:R-:W-:Y:S02]  /*10b420*/  LOP3.LUT P0, RZ, R20.reuse, 0x100, RZ, 0xc0, !PT ;  /* 0x0000010014ff7812 */ /* 0x040fe4000780c0ff */
[----:B------:R-:W-:-:S02]  /*10b430*/  LOP3.LUT P1, RZ, R20, 0x4, RZ, 0xc0, !PT ;  /* 0x0000000414ff7812 */ /* 0x000fc4000782c0ff */
[C---:B------:R-:W-:Y:S02]  /*10b440*/  LOP3.LUT P2, RZ, R20.reuse, 0x2, RZ, 0xc0, !PT ;  /* 0x0000000214ff7812 */ /* 0x040fe4000784c0ff */
[----:B------:R-:W-:Y:S02]  /*10b450*/  LOP3.LUT P3, RZ, R20, 0x1, RZ, 0xc0, !PT ;  /* 0x0000000114ff7812 */ /* 0x000fe4000786c0ff */
[----:B--2---:R-:W-:-:S05]  /*10b460*/  PRMT R17, R17, 0x7773, RZ ;  /* 0x0000777311117816 */ /* 0x004fca00000000ff */
[----:B------:R0:W-:Y:S02]  /*10b470*/  @P5 STG.E.U8 desc[UR32][R18.64], R17 ;  /* 0x0000001112005986 */ /* 0x0001e4000c101120 */
[----:B0-----:R-:W-:Y:S02]  /*10b480*/  PRMT R17, R21, 0x7772, RZ ;  /* 0x0000777215117816 */ /* 0x001fe400000000ff */
[----:B------:R-:W2:Y:S04]  /*10b490*/  LDL.LU.64 R18, [R1+0x4068] ;  /* 0x0040680001127983 */ /* 0x000ea80000300a00 */
[----:B------:R0:W-:Y:S01]  /*10b4a0*/  @P6 STG.E.U8 desc[UR32][R22.64], R17 ;  /* 0x0000001116006986 */ /* 0x0001e2000c101120 */
[----:B------:R-:W-:-:S03]  /*10b4b0*/  ISETP.NE.AND P6, PT, R3, RZ, PT ;  /* 0x000000ff0300720c */ /* 0x000fc60003fc5270 */
[----:B0-----:R-:W3:Y:S04]  /*10b4c0*/  LDL.LU R17, [R1+0xfc] ;  /* 0x0000fc0001117983 */ /* 0x001ee80000300800 */
[----:B------:R-:W2:Y:S04]  /*10b4d0*/  LDL.LU.64 R20, [R1+0xfa0] ;  /* 0x000fa00001147983 */ /* 0x000ea80000300a00 */
[----:B------:R-:W2:Y:S04]  /*10b4e0*/  LDL.LU.64 R22, [R1+0xfb0] ;  /* 0x000fb00001167983 */ /* 0x000ea80000300a00 */
[----:B------:R-:W4:Y:S02]  /*10b4f0*/  LDL.LU R3, [R1+0xf8] ;  /* 0x0000f80001037983 */ /* 0x000f240000300800 */
[----:B----4-:R-:W-:-:S05]  /*10b500*/  PRMT R3, R3, 0x7773, RZ ;  /* 0x0000777303037816 */ /* 0x010fca00000000ff */
[----:B------:R3:W-:Y:S02]  /*10b510*/  @P6 STG.E.U8 desc[UR32][R28.64], R3 ;  /* 0x000000031c006986 */ /* 0x0007e4000c101120 */
[C---:B---3--:R-:W-:Y:S02]  /*10b520*/  PRMT R3, R17.reuse, 0x7772, RZ ;  /* 0x0000777211037816 */ /* 0x048fe400000000ff */
[----:B------:R-:W3:Y:S04]  /*10b530*/  LDL.LU.64 R28, [R1+0xfb8] ;  /* 0x000fb800011c7983 */ /* 0x000ee80000300a00 */
[----:B------:R0:W-:Y:S02]  /*10b540*/  @P4 STG.E.U8 desc[UR32][R26.64], R3 ;  /* 0x000000031a004986 */ /* 0x0001e4000c101120 */
[----:B0-----:R-:W-:-:S02]  /*10b550*/  PRMT R3, R17, 0x7773, RZ ;  /* 0x0000777311037816 */ /* 0x001fc400000000ff */
[----:B------:R-:W4:Y:S04]  /*10b560*/  LDL.LU.64 R26, [R1+0xfa8] ;  /* 0x000fa800011a7983 */ /* 0x000f280000300a00 */
[----:B------:R2:W-:Y:S01]  /*10b570*/  @P0 STG.E.U8 desc[UR32][R14.64], R3 ;  /* 0x000000030e000986 */ /* 0x0005e2000c101120 */
[----:B------:R-:W-:Y:S02]  /*10b580*/  ISETP.NE.AND P0, PT, R16, RZ, PT ;  /* 0x000000ff1000720c */ /* 0x000fe40003f05270 */
[----:B--2---:R-:W-:Y:S01]  /*10b590*/  PRMT R3, R18, 0x7772, RZ ;  /* 0x0000777212037816 */ /* 0x004fe200000000ff */
[----:B------:R-:W2:Y:S10]  /*10b5a0*/  LDL.LU.64 R14, [R1+0x4060] ;  /* 0x00406000010e7983 */ /* 0x000eb40000300a00 */
[----:B------:R0:W-:Y:S01]  /*10b5b0*/  @P0 STG.E.U8 desc[UR32][R24.64], R3 ;  /* 0x0000000318000986 */ /* 0x0001e2000c101120 */
[----:B------:R-:W-:-:S03]  /*10b5c0*/  ISETP.NE.AND P0, PT, R7, RZ, PT ;  /* 0x000000ff0700720c */ /* 0x000fc60003f05270 */
[----:B------:R-:W3:Y:S01]  /*10b5d0*/  LDL.LU.64 R16, [R1+0xf98] ;  /* 0x000f980001107983 */ /* 0x000ee20000300a00 */
[----:B0-----:R-:W-:-:S03]  /*10b5e0*/  PRMT R3, R18, 0x7773, RZ ;  /* 0x0000777312037816 */ /* 0x001fc600000000ff */
[----:B------:R-:W2:Y:S04]  /*10b5f0*/  LDL.LU.64 R24, [R1+0xf88] ;  /* 0x000f880001187983 */ /* 0x000ea80000300a00 */
[----:B------:R-:W2:Y:S04]  /*10b600*/  LDL.LU R18, [R1+0x4058] ;  /* 0x0040580001127983 */ /* 0x000ea80000300800 */
[----:B------:R0:W-:Y:S01]  /*10b610*/  @P0 STG.E.U8 desc[UR32][R12.64], R3 ;  /* 0x000000030c000986 */ /* 0x0001e2000c101120 */
[----:B------:R-:W-:-:S03]  /*10b620*/  ISETP.NE.AND P0, PT, R6, RZ, PT ;  /* 0x000000ff0600720c */ /* 0x000fc60003f05270 */
[----:B0-----:R-:W2:Y:S04]  /*10b630*/  LDL.LU.64 R12, [R1+0x4050] ;  /* 0x00405000010c7983 */ /* 0x001ea80000300a00 */
[----:B------:R-:W4:Y:S01]  /*10b640*/  LDL.LU.64 R6, [R1+0xf90] ;  /* 0x000f900001067983 */ /* 0x000f220000300a00 */
[----:B------:R-:W-:-:S05]  /*10b650*/  PRMT R3, R8, 0x7772, RZ ;  /* 0x0000777208037816 */ /* 0x000fca00000000ff */
[----:B------:R0:W-:Y:S01]  /*10b660*/  @P0 STG.E.U8 desc[UR32][R10.64], R3 ;  /* 0x000000030a000986 */ /* 0x0001e2000c101120 */
[----:B------:R-:W-:Y:S02]  /*10b670*/  ISETP.NE.AND P0, PT, R5, RZ, PT ;  /* 0x000000ff0500720c */ /* 0x000fe40003f05270 */
[----:B0-----:R-:W-:Y:S01]  /*10b680*/  PRMT R3, R8, 0x7773, RZ ;  /* 0x0000777308037816 */ /* 0x001fe200000000ff */
[----:B------:R-:W2:Y:S04]  /*10b690*/  LDL.LU.64 R10, [R1+0x4048] ;  /* 0x00404800010a7983 */ /* 0x000ea80000300a00 */
[----:B------:R-:W2:Y:S06]  /*10b6a0*/  LDL.LU R8, [R1+0x4040] ;  /* 0x0040400001087983 */ /* 0x000eac0000300800 */
[----:B----4-:R0:W-:Y:S01]  /*10b6b0*/  @P0 STG.E.U8 desc[UR32][R6.64], R3 ;  /* 0x0000000306000986 */ /* 0x0101e2000c101120 */
[----:B------:R-:W-:-:S02]  /*10b6c0*/  ISETP.NE.AND P0, PT, R4, RZ, PT ;  /* 0x000000ff0400720c */ /* 0x000fc40003f05270 */
[----:B0-----:R-:W-:-:S11]  /*10b6d0*/  PRMT R3, R9, 0x7772, RZ ;  /* 0x0000777209037816 */ /* 0x001fd600000000ff */
[----:B---3--:R0:W-:Y:S02]  /*10b6e0*/  @P0 STG.E.U8 desc[UR32][R16.64], R3 ;  /* 0x0000000310000986 */ /* 0x0081e4000c101120 */
[----:B0-----:R-:W-:Y:S02]  /*10b6f0*/  PRMT R3, R9, 0x7773, RZ ;  /* 0x0000777309037816 */ /* 0x001fe400000000ff */
[----:B------:R-:W3:Y:S04]  /*10b700*/  LDL.LU R9, [R1+0x403c] ;  /* 0x00403c0001097983 */ /* 0x000ee80000300800 */
[----:B------:R0:W-:Y:S01]  /*10b710*/  @P1 STG.E.U8 desc[UR32][R20.64], R3 ;  /* 0x0000000314001986 */ /* 0x0001e2000c101120 */
[C---:B------:R-:W-:Y:S02]  /*10b720*/  LOP3.LUT P5, RZ, R19.reuse, 0x80000000, RZ, 0xc0, !PT ;  /* 0x8000000013ff7812 */ /* 0x040fe400078ac0ff */
[----:B------:R-:W-:-:S02]  /*10b730*/  LOP3.LUT P6, RZ, R19, 0x40000000, RZ, 0xc0, !PT ;  /* 0x4000000013ff7812 */ /* 0x000fc400078cc0ff */
[----:B0-----:R-:W-:-:S05]  /*10b740*/  PRMT R3, R2, 0x7772, RZ ;  /* 0x0000777202037816 */ /* 0x001fca00000000ff */
[----:B------:R0:W-:Y:S01]  /*10b750*/  @P2 STG.E.U8 desc[UR32][R22.64], R3 ;  /* 0x0000000316002986 */ /* 0x0001e2000c101120 */
[----:B------:R-:W-:Y:S02]  /*10b760*/  LOP3.LUT P4, RZ, R19, 0x20000000, RZ, 0xc0, !PT ;  /* 0x2000000013ff7812 */ /* 0x000fe4000788c0ff */
[----:B--2---:R-:W-:Y:S02]  /*10b770*/  PRMT R4, R8, 0x7771, RZ ;  /* 0x0000777108047816 */ /* 0x004fe400000000ff */
[----:B0-----:R-:W-:Y:S02]  /*10b780*/  PRMT R3, R2, 0x7773, RZ ;  /* 0x0000777302037816 */ /* 0x001fe400000000ff */
[----:B------:R-:W2:Y:S04]  /*10b790*/  LDL.LU R2, [R1+0x4038] ;  /* 0x0040380001027983 */ /* 0x000ea80000300800 */
[----:B------:R0:W-:Y:S02]  /*10b7a0*/  @P3 STG.E.U8 desc[UR32][R28.64], R3 ;  /* 0x000000031c003986 */ /* 0x0001e4000c101120 */
[----:B0-----:R-:W-:-:S02]  /*10b7b0*/  PRMT R3, R8, 0x7770, RZ ;  /* 0x0000777008037816 */ /* 0x001fc400000000ff */
[----:B------:R-:W4:Y:S04]  /*10b7c0*/  LDL.LU.64 R28, [R1+0xfc0] ;  /* 0x000fc000011c7983 */ /* 0x000f280000300a00 */
[----:B------:R0:W-:Y:S04]  /*10b7d0*/  @P5 STG.E.U8 desc[UR32][R26.64], R3 ;  /* 0x000000031a005986 */ /* 0x0001e8000c101120 */
[----:B------:R3:W-:Y:S04]  /*10b7e0*/  @P6 STG.E.U8 desc[UR32][R24.64], R4 ;  /* 0x0000000418006986 */ /* 0x0007e8000c101120 */
[----:B0-----:R-:W2:Y:S01]  /*10b7f0*/  LDL.LU.64 R26, [R1+0xfc8] ;  /* 0x000fc800011a7983 */ /* 0x001ea20000300a00 */
[----:B---3--:R-:W-:-:S05]  /*10b800*/  PRMT R4, R9, 0x7770, RZ ;  /* 0x0000777009047816 */ /* 0x008fca00000000ff */
[----:B------:R0:W-:Y:S04]  /*10b810*/  @P4 STG.E.U8 desc[UR32][R10.64], R4 ;  /* 0x000000040a004986 */ /* 0x0001e8000c101120 */
[----:B0-----:R-:W3:Y:S01]  /*10b820*/  LDL.LU.64 R10, [R1+0x4030] ;  /* 0x00403000010a7983 */ /* 0x001ee20000300a00 */
[C---:B------:R-:W-:Y:S02]  /*10b830*/  LOP3.LUT P4, RZ, R19.reuse, 0x10000, RZ, 0xc0, !PT ;  /* 0x0001000013ff7812 */ /* 0x040fe4000788c0ff */
[C---:B------:R-:W-:Y:S01]  /*10b840*/  LOP3.LUT P0, RZ, R19.reuse, 0x10000000, RZ, 0xc0, !PT ;  /* 0x1000000013ff7812 */ /* 0x040fe2000780c0ff */
[----:B------:R-:W2:Y:S01]  /*10b850*/  LDL.LU.64 R20, [R1+0xfe0] ;  /* 0x000fe00001147983 */ /* 0x000ea20000300a00 */
[----:B------:R-:W-:Y:S02]  /*10b860*/  P2R R4, PR, RZ, 0x10 ;  /* 0x00000010ff047803 */ /* 0x000fe40000000000 */
[C---:B------:R-:W-:Y:S01]  /*10b870*/  LOP3.LUT P4, RZ, R19.reuse, 0x20000, RZ, 0xc0, !PT ;  /* 0x0002000013ff7812 */ /* 0x040fe2000788c0ff */
[----:B------:R-:W2:Y:S01]  /*10b880*/  LDL.LU.64 R22, [R1+0xfe8] ;  /* 0x000fe80001167983 */ /* 0x000ea20000300a00 */
[----:B------:R-:W-:-:S02]  /*10b890*/  LOP3.LUT P1, RZ, R19, 0x8000000, RZ, 0xc0, !PT ;  /* 0x0800000013ff7812 */ /* 0x000fc4000782c0ff */
[----:B------:R-:W-:Y:S01]  /*10b8a0*/  P2R R5, PR, RZ, 0x10 ;  /* 0x00000010ff057803 */ /* 0x000fe20000000000 */
[----:B------:R-:W2:Y:S01]  /*10b8b0*/  LDL.LU.64 R24, [R1+0xff0] ;  /* 0x000ff00001187983 */ /* 0x000ea20000300a00 */
[----:B------:R-:W-:-:S03]  /*10b8c0*/  PRMT R17, R9, 0x7771, RZ ;  /* 0x0000777109117816 */ /* 0x000fc600000000ff */
[----:B------:R-:W-:Y:S01]  /*10b8d0*/  STL.64 [R1+0x4018], R4 ;  /* 0x0040180401007387 */ /* 0x000fe20000100a00 */
[----:B------:R-:W-:-:S03]  /*10b8e0*/  LOP3.LUT P2, RZ, R19, 0x4000000, RZ, 0xc0, !PT ;  /* 0x0400000013ff7812 */ /* 0x000fc6000784c0ff */
[----:B------:R0:W-:Y:S04]  /*10b8f0*/  STL.64 [R1+0x4010], R8 ;  /* 0x0040100801007387 */ /* 0x0001e80000100a00 */
[----:B0-----:R-:W2:Y:S04]  /*10b900*/  LDL.LU.64 R8, [R1+0xfd8] ;  /* 0x000fd80001087983 */ /* 0x001ea80000300a00 */
[----:B----4-:R0:W-:Y:S04]  /*10b910*/  @P0 STG.E.U8 desc[UR32][R28.64], R17 ;  /* 0x000000111c000986 */ /* 0x0101e8000c101120 */
[----:B0-----:R-:W4:Y:S01]  /*10b920*/  LDL.LU.64 R28, [R1+0x1008] ;  /* 0x00100800011c7983 */ /* 0x001f220000300a00 */
[----:B---3--:R-:W-:-:S05]  /*10b930*/  PRMT R17, R10, 0x7770, RZ ;  /* 0x000077700a117816 */ /* 0x008fca00000000ff */
[----:B--2---:R0:W-:Y:S02]  /*10b940*/  @P1 STG.E.U8 desc[UR32][R26.64], R17 ;  /* 0x000000111a001986 */ /* 0x0041e4000c101120 */
[----:B0-----:R-:W-:Y:S02]  /*10b950*/  PRMT R17, R10, 0x7771, RZ ;  /* 0x000077710a117816 */ /* 0x001fe400000000ff */
[----:B------:R-:W2:Y:S04]  /*10b960*/  LDL.LU.64 R26, [R1+0x1018] ;  /* 0x00101800011a7983 */ /* 0x000ea80000300a00 */
[----:B------:R0:W-:Y:S04]  /*10b970*/  @P2 STG.E.U8 desc[UR32][R12.64], R17 ;  /* 0x000000110c002986 */ /* 0x0001e8000c101120 */
[----:B0-----:R-:W3:Y:S01]  /*10b980*/  LDL.LU.64 R12, [R1+0x4028] ;  /* 0x00402800010c7983 */ /* 0x001ee20000300a00 */
[----:B------:R-:W-:-:S02]  /*10b990*/  LOP3.LUT P3, RZ, R19, 0x2000000, RZ, 0xc0, !PT ;  /* 0x0200000013ff7812 */ /* 0x000fc4000786c0ff */
[C---:B------:R-:W-:Y:S01]  /*10b9a0*/  LOP3.LUT P5, RZ, R19.reuse, 0x800000, RZ, 0xc0, !PT ;  /* 0x0080000013ff7812 */ /* 0x040fe200078ac0ff */
[----:B------:R-:W2:Y:S03]  /*10b9b0*/  LDL.LU.64 R4, [R1+0x1020] ;  /* 0x0010200001047983 */ /* 0x000ea60000300a00 */
[----:B------:R-:W-:Y:S02]  /*10b9c0*/  P2R R3, PR, RZ, 0x20 ;  /* 0x00000020ff037803 */ /* 0x000fe40000000000 */
[----:B------:R-:W-:Y:S02]  /*10b9d0*/  LOP3.LUT P5, RZ, R19, 0x1000000, RZ, 0xc0, !PT ;  /* 0x0100000013ff7812 */ /* 0x000fe400078ac0ff */
[----:B------:R-:W-:-:S05]  /*10b9e0*/  PRMT R17, R11, 0x7770, RZ ;  /* 0x000077700b117816 */ /* 0x000fca00000000ff */
[----:B------:R0:W-:Y:S01]  /*10b9f0*/  @P3 STG.E.U8 desc[UR32][R8.64], R17 ;  /* 0x0000001108003986 */ /* 0x0001e2000c101120 */
[----:B------:R-:W-:-:S04]  /*10ba00*/  LOP3.LUT P4, RZ, R19, 0x40000, RZ, 0xc0, !PT ;  /* 0x0004000013ff7812 */ /* 0x000fc8000788c0ff */
[----:B------:R-:W-:Y:S02]  /*10ba10*/  P2R R6, PR, RZ, 0x10 ;  /* 0x00000010ff067803 */ /* 0x000fe40000000000 */
[----:B0-----:R-:W-:Y:S01]  /*10ba20*/  PRMT R17, R11, 0x7771, RZ ;  /* 0x000077710b117816 */ /* 0x001fe200000000ff */
[----:B------:R-:W2:Y:S01]  /*10ba30*/  LDL.LU.64 R8, [R1+0x1030] ;  /* 0x0010300001087983 */ /* 0x000ea20000300a00 */
[----:B------:R-:W-:-:S03]  /*10ba40*/  LOP3.LUT P4, RZ, R19, 0x80000, RZ, 0xc0, !PT ;  /* 0x0008000013ff7812 */ /* 0x000fc6000788c0ff */
[----:B------:R0:W-:Y:S01]  /*10ba50*/  @P5 STG.E.U8 desc[UR32][R20.64], R17 ;  /* 0x0000001114005986 */ /* 0x0001e2000c101120 */
[----:B------:R-:W-:Y:S02]  /*10ba60*/  ISETP.NE.AND P5, PT, R3, RZ, PT ;  /* 0x000000ff0300720c */ /* 0x000fe40003fa5270 */
[C---:B------:R-:W-:Y:S02]  /*10ba70*/  LOP3.LUT P6, RZ, R19.reuse, 0x400000, RZ, 0xc0, !PT ;  /* 0x0040000013ff7812 */ /* 0x040fe400078cc0ff */
[----:B------:R-:W-:Y:S02]  /*10ba80*/  P2R R7, PR, RZ, 0x10 ;  /* 0x00000010ff077803 */ /* 0x000fe40000000000 */
[----:B------:R-:W-:-:S04]  /*10ba90*/  LOP3.LUT P4, RZ, R19, 0x100000, RZ, 0xc0, !PT ;  /* 0x0010000013ff7812 */ /* 0x000fc8000788c0ff */
[----:B------:R-:W-:Y:S01]  /*10baa0*/  P2R R16, PR, RZ, 0x10 ;  /* 0x00000010ff107803 */ /* 0x000fe20000000000 */
[----:B0-----:R-:W2:Y:S01]  /*10bab0*/  LDL.LU.64 R20, [R1+0x1048] ;  /* 0x0010480001147983 */ /* 0x001ea20000300a00 */
[----:B------:R-:W-:Y:S02]  /*10bac0*/  LOP3.LUT P4, RZ, R19, 0x200000, RZ, 0xc0, !PT ;  /* 0x0020000013ff7812 */ /* 0x000fe4000788c0ff */
[----:B---3--:R-:W-:-:S05]  /*10bad0*/  PRMT R3, R12, 0x7770, RZ ;  /* 0x000077700c037816 */ /* 0x008fca00000000ff */
[----:B------:R0:W-:Y:S02]  /*10bae0*/  @P5 STG.E.U8 desc[UR32][R22.64], R3 ;  /* 0x0000000316005986 */ /* 0x0001e4000c101120 */
[----:B0-----:R-:W-:Y:S02]  /*10baf0*/  PRMT R3, R12, 0x7771, RZ ;  /* 0x000077710c037816 */ /* 0x001fe400000000ff */
[----:B------:R-:W3:Y:S04]  /*10bb00*/  LDL.LU.64 R22, [R1+0x1058] ;  /* 0x0010580001167983 */ /* 0x000ee80000300a00 */
[----:B------:R0:W-:Y:S02]  /*10bb10*/  @P6 STG.E.U8 desc[UR32][R24.64], R3 ;  /* 0x0000000318006986 */ /* 0x0001e4000c101120 */
[----:B0-----:R-:W-:-:S02]  /*10bb20*/  PRMT R3, R13, 0x7770, RZ ;  /* 0x000077700d037816 */ /* 0x001fc400000000ff */
[----:B------:R-:W3:Y:S04]  /*10bb30*/  LDL.LU.64 R24, [R1+0x1050] ;  /* 0x0010500001187983 */ /* 0x000ee80000300a00 */
[----:B------:R0:W-:Y:S04]  /*10bb40*/  @P4 STG.E.U8 desc[UR32][R14.64], R3 ;  /* 0x000000030e004986 */ /* 0x0001e8000c101120 */
[----:B0-----:R-:W2:Y:S01]  /*10bb50*/  LDL.LU.64 R14, [R1+0x4020] ;  /* 0x00402000010e7983 */ /* 0x001ea20000300a00 */
[----:B------:R-:W-:Y:S02]  /*10bb60*/  ISETP.NE.AND P4, PT, R16, RZ, PT ;  /* 0x000000ff1000720c */ /* 0x000fe40003f85270 */
[----:B------:R-:W-:Y:S01]  /*10bb70*/  PRMT R3, R13, 0x7771, RZ ;  /* 0x000077710d037816 */ /* 0x000fe200000000ff */
[----:B------:R-:W3:Y:S10]  /*10bb80*/  LDL.LU.64 R16, [R1+0x1040] ;  /* 0x0010400001107983 */ /* 0x000ef40000300a00 */
[----:B----4-:R0:W-:Y:S01]  /*10bb90*/  @P4 STG.E.U8 desc[UR32][R28.64], R3 ;  /* 0x000000031c004986 */ /* 0x0101e2000c101120 */
[----:B------:R-:W-:-:S03]  /*10bba0*/  ISETP.NE.AND P4, PT, R7, RZ, PT ;  /* 0x000000ff0700720c */ /* 0x000fc60003f85270 */
[----:B0-----:R-:W4:Y:S01]  /*10bbb0*/  LDL.LU.64 R28, [R1+0x1028] ;  /* 0x00102800011c7983 */ /* 0x001f220000300a00 */
[----:B--2---:R-:W-:-:S09]  /*10bbc0*/  PRMT R3, R14, 0x7770, RZ ;  /* 0x000077700e037816 */ /* 0x004fd200000000ff */
[----:B------:R0:W-:Y:S01]  /*10bbd0*/  @P4 STG.E.U8 desc[UR32][R26.64], R3 ;  /* 0x000000031a004986 */ /* 0x0001e2000c101120 */
[----:B------:R-:W-:Y:S02]  /*10bbe0*/  ISETP.NE.AND P4, PT, R6, RZ, PT ;  /* 0x000000ff0600720c */ /* 0x000fe40003f85270 */
[----:B0-----:R-:W-:Y:S01]  /*10bbf0*/  PRMT R3, R14, 0x7771, RZ ;  /* 0x000077710e037816 */ /* 0x001fe200000000ff */
[----:B------:R-:W2:Y:S04]  /*10bc00*/  LDL.LU.64 R26, [R1+0x1010] ;  /* 0x00101000011a7983 */ /* 0x000ea80000300a00 */
[----:B------:R-:W3:Y:S06]  /*10bc10*/  LDL.LU.64 R6, [R1+0x1038] ;  /* 0x0010380001067983 */ /* 0x000eec0000300a00 */
[----:B------:R0:W-:Y:S04]  /*10bc20*/  @P4 STG.E.U8 desc[UR32][R4.64], R3 ;  /* 0x0000000304004986 */ /* 0x0001e8000c101120 */
[----:B0-----:R-:W4:Y:S01]  /*10bc30*/  LDL.LU.64 R4, [R1+0x4018] ;  /* 0x0040180001047983 */ /* 0x001f220000300a00 */
[----:B------:R-:W-:-:S02]  /*10bc40*/  PRMT R3, R15, 0x7770, RZ ;  /* 0x000077700f037816 */ /* 0x000fc400000000ff */
[----:B----4-:R-:W-:-:S13]  /*10bc50*/  ISETP.NE.AND P4, PT, R5, RZ, PT ;  /* 0x000000ff0500720c */ /* 0x010fda0003f85270 */
[----:B------:R0:W-:Y:S04]  /*10bc60*/  @P4 STG.E.U8 desc[UR32][R8.64], R3 ;  /* 0x0000000308004986 */ /* 0x0001e8000c101120 */
[----:B0-----:R-:W4:Y:S01]  /*10bc70*/  LDL.LU.64 R8, [R1+0x4010] ;  /* 0x0040100001087983 */ /* 0x001f220000300a00 */
[----:B------:R-:W-:Y:S02]  /*10bc80*/  ISETP.NE.AND P4, PT, R4, RZ, PT ;  /* 0x000000ff0400720c */ /* 0x000fe40003f85270 */
[----:B------:R-:W-:Y:S02]  /*10bc90*/  LOP3.LUT P0, RZ, R19, 0x8000, RZ, 0xc0, !PT ;  /* 0x0000800013ff7812 */ /* 0x000fe4000780c0ff */
[----:B------:R-:W-:Y:S02]  /*10bca0*/  PRMT R3, R15, 0x7771, RZ ;  /* 0x000077710f037816 */ /* 0x000fe400000000ff */
[----:B------:R-:W-:-:S02]  /*10bcb0*/  LOP3.LUT P1, RZ, R19, 0x4000, RZ, 0xc0, !PT ;  /* 0x0000400013ff7812 */ /* 0x000fc4000782c0ff */
[C---:B------:R-:W-:Y:S02]  /*10bcc0*/  LOP3.LUT P2, RZ, R19.reuse, 0x2000, RZ, 0xc0, !PT ;  /* 0x0000200013ff7812 */ /* 0x040fe4000784c0ff */
[C---:B------:R-:W-:Y:S02]  /*10bcd0*/  LOP3.LUT P3, RZ, R19.reuse, 0x1000, RZ, 0xc0, !PT ;  /* 0x0000100013ff7812 */ /* 0x040fe4000786c0ff */
[C---:B------:R-:W-:Y:S01]  /*10bce0*/  LOP3.LUT P5, RZ, R19.reuse, 0x800, RZ, 0xc0, !PT ;  /* 0x0000080013ff7812 */ /* 0x040fe200078ac0ff */
[----:B---3--:R4:W-:Y:S01]  /*10bcf0*/  @P4 STG.E.U8 desc[UR32][R6.64], R3 ;  /* 0x0000000306004986 */ /* 0x0089e2000c101120 */
[----:B------:R-:W-:Y:S02]  /*10bd00*/  PRMT R5, R10, 0x7772, RZ ;  /* 0x000077720a057816 */ /* 0x000fe400000000ff */
[----:B------:R-:W-:Y:S02]  /*10bd10*/  LOP3.LUT P4, RZ, R2, 0x40000000, RZ, 0xc0, !PT ;  /* 0x4000000002ff7812 */ /* 0x000fe4000788c0ff */
[----:B------:R-:W-:-:S02]  /*10bd20*/  LOP3.LUT P6, RZ, R19, 0x400, RZ, 0xc0, !PT ;  /* 0x0000040013ff7812 */ /* 0x000fc400078cc0ff */
[----:B------:R-:W-:Y:S02]  /*10bd30*/  PRMT R10, R10, 0x7773, RZ ;  /* 0x000077730a0a7816 */ /* 0x000fe400000000ff */
[C---:B----4-:R-:W-:Y:S02]  /*10bd40*/  PRMT R3, R8.reuse, 0x7772, RZ ;  /* 0x0000777208037816 */ /* 0x050fe400000000ff */
[----:B------:R-:W-:-:S03]  /*10bd50*/  PRMT R8, R8, 0x7773, RZ ;  /* 0x0000777308087816 */ /* 0x000fc600000000ff */
[----:B------:R0:W-:Y:S04]  /*10bd60*/  @P0 STG.E.U8 desc[UR32][R16.64], R3 ;  /* 0x0000000310000986 */ /* 0x0001e8000c101120 */
[----:B------:R-:W-:Y:S01]  /*10bd70*/  @P1 STG.E.U8 desc[UR32][R20.64], R8 ;  /* 0x0000000814001986 */ /* 0x000fe2000c101120 */
[C---:B0-----:R-:W-:Y:S02]  /*10bd80*/  PRMT R3, R9.reuse, 0x7772, RZ ;  /* 0x0000777209037816 */ /* 0x041fe400000000ff */
[----:B------:R-:W-:-:S03]  /*10bd90*/  PRMT R9, R9, 0x7773, RZ ;  /* 0x0000777309097816 */ /* 0x000fc600000000ff */
[----:B------:R-:W-:Y:S04]  /*10bda0*/  @P2 STG.E.U8 desc[UR32][R22.64], R3 ;  /* 0x0000000316002986 */ /* 0x000fe8000c101120 */
[----:B------:R0:W-:Y:S04]  /*10bdb0*/  @P3 STG.E.U8 desc[UR32][R24.64], R9 ;  /* 0x0000000918003986 */ /* 0x0001e8000c101120 */
[----:B------:R1:W-:Y:S04]  /*10bdc0*/  @P5 STG.E.U8 desc[UR32][R28.64], R5 ;  /* 0x000000051c005986 */ /* 0x0003e8000c101120 */
[----:B0-----:R-:W3:Y:S01]  /*10bdd0*/  LDL.LU.64 R24, [R1+0x1068] ;  /* 0x0010680001187983 */ /* 0x001ee20000300a00 */
[----:B-1----:R-:W-:-:S03]  /*10bde0*/  P2R R5, PR, RZ, 0x10 ;  /* 0x00000010ff057803 */ /* 0x002fc60000000000 */
[----:B------:R-:W4:Y:S01]  /*10bdf0*/  LDL.LU.64 R16, [R1+0x1070] ;  /* 0x0010700001107983 */ /* 0x000f220000300a00 */
[----:B------:R-:W-:-:S03]  /*10be00*/  LOP3.LUT P4, RZ, R2, 0x80000000, RZ, 0xc0, !PT ;  /* 0x8000000002ff7812 */ /* 0x000fc6000788c0ff */
[----:B------:R-:W4:Y:S01]  /*10be10*/  LDL.LU.64 R20, [R1+0x1078] ;  /* 0x0010780001147983 */ /* 0x000f220000300a00 */
[----:B------:R-:W-:Y:S02]  /*10be20*/  P2R R6, PR, RZ, 0x10 ;  /* 0x00000010ff067803 */ /* 0x000fe40000000000 */
[C---:B------:R-:W-:Y:S01]  /*10be30*/  LOP3.LUT P4, RZ, R19.reuse, 0x1, RZ, 0xc0, !PT ;  /* 0x0000000113ff7812 */ /* 0x040fe2000788c0ff */
[----:B------:R-:W4:Y:S03]  /*10be40*/  LDL.LU.64 R22, [R1+0x1080] ;  /* 0x0010800001167983 */ /* 0x000f260000300a00 */
[----:B------:R-:W-:Y:S01]  /*10be50*/  P2R R7, PR, RZ, 0x10 ;  /* 0x00000010ff077803 */ /* 0x000fe20000000000 */
[----:B--2---:R0:W-:Y:S04]  /*10be60*/  @P6 STG.E.U8 desc[UR32][R26.64], R10 ;  /* 0x0000000a1a006986 */ /* 0x0041e8000c101120 */
[----:B------:R-:W2:Y:S04]  /*10be70*/  LDL.LU.64 R28, [R1+0x1060] ;  /* 0x00106000011c7983 */ /* 0x000ea80000300a00 */
[----:B0-----:R-:W2:Y:S04]  /*10be80*/  LDL.LU.64 R26, [R1+0xff8] ;  /* 0x000ff800011a7983 */ /* 0x001ea80000300a00 */
[----:B------:R0:W-:Y:S04]  /*10be90*/  STL.64 [R1+0x4000], R6 ;  /* 0x0040000601007387 */ /* 0x0001e80000100a00 */
[----:B0-----:R-:W3:Y:S01]  /*10bea0*/  LDL.LU.64 R6, [R1+0xf50] ;  /* 0x000f500001067983 */ /* 0x001ee20000300a00 */
[----:B------:R-:W-:-:S02]  /*10beb0*/  LOP3.LUT P3, RZ, R19, 0x10, RZ, 0xc0, !PT ;  /* 0x0000001013ff7812 */ /* 0x000fc4000786c0ff */
[C---:B------:R-:W-:Y:S02]  /*10bec0*/  LOP3.LUT P0, RZ, R19.reuse, 0x200, RZ, 0xc0, !PT ;  /* 0x0000020013ff7812 */ /* 0x040fe4000780c0ff */
[----:B------:R-:W-:Y:S02]  /*10bed0*/  P2R R3, PR, RZ, 0x8 ;  /* 0x00000008ff037803 */ /* 0x000fe40000000000 */
[C---:B------:R-:W-:Y:S02]  /*10bee0*/  LOP3.LUT P3, RZ, R19.reuse, 0x20, RZ, 0xc0, !PT ;  /* 0x0000002013ff7812 */ /* 0x040fe4000786c0ff */
[C---:B------:R-:W-:Y:S02]  /*10bef0*/  LOP3.LUT P1, RZ, R19.reuse, 0x100, RZ, 0xc0, !PT ;  /* 0x0000010013ff7812 */ /* 0x040fe4000782c0ff */
[----:B------:R-:W-:Y:S02]  /*10bf00*/  LOP3.LUT P2, RZ, R19, 0x80, RZ, 0xc0, !PT ;  /* 0x0000008013ff7812 */ /* 0x000fe4000784c0ff */
[----:B------:R-:W-:-:S02]  /*10bf10*/  P2R R4, PR, RZ, 0x8 ;  /* 0x00000008ff047803 */ /* 0x000fc40000000000 */
[----:B------:R-:W-:Y:S02]  /*10bf20*/  LOP3.LUT P3, RZ, R19, 0x40, RZ, 0xc0, !PT ;  /* 0x0000004013ff7812 */ /* 0x000fe4000786c0ff */
[C---:B------:R-:W-:Y:S02]  /*10bf30*/  PRMT R10, R11.reuse, 0x7772, RZ ;  /* 0x000077720b0a7816 */ /* 0x040fe400000000ff */
[----:B------:R-:W-:Y:S02]  /*10bf40*/  PRMT R11, R11, 0x7773, RZ ;  /* 0x000077730b0b7816 */ /* 0x000fe400000000ff */
[----:B------:R-:W-:Y:S01]  /*10bf50*/  LOP3.LUT P4, RZ, R19, 0x2, RZ, 0xc0, !PT ;  /* 0x0000000213ff7812 */ /* 0x000fe2000788c0ff */
[----:B---3--:R0:W-:Y:S04]  /*10bf60*/  STL.64 [R1+0x4008], R6 ;  /* 0x0040080601007387 */ /* 0x0081e80000100a00 */
[----:B0-----:R-:W3:Y:S04]  /*10bf70*/  LDL.LU.64 R6, [R1+0xf60] ;  /* 0x000f600001067983 */ /* 0x001ee80000300a00 */
[----:B------:R0:W-:Y:S04]  /*10bf80*/  @P0 STG.E.U8 desc[UR32][R24.64], R10 ;  /* 0x0000000a18000986 */ /* 0x0001e8000c101120 */
[----:B----4-:R-:W-:Y:S01]  /*10bf90*/  @P1 STG.E.U8 desc[UR32][R16.64], R11 ;  /* 0x0000000b10001986 */ /* 0x010fe2000c101120 */
[----:B0-----:R-:W-:-:S03]  /*10bfa0*/  PRMT R10, R12, 0x7772, RZ ;  /* 0x000077720c0a7816 */ /* 0x001fc600000000ff */
[----:B------:R-:W4:Y:S01]  /*10bfb0*/  LDL.LU.64 R24, [R1+0xf30] ;  /* 0x000f300001187983 */ /* 0x000f220000300a00 */
[----:B------:R-:W-:-:S03]  /*10bfc0*/  PRMT R12, R12, 0x7773, RZ ;  /* 0x000077730c0c7816 */ /* 0x000fc600000000ff */
[----:B------:R0:W-:Y:S04]  /*10bfd0*/  @P2 STG.E.U8 desc[UR32][R20.64], R10 ;  /* 0x0000000a14002986 */ /* 0x0001e8000c101120 */
[----:B------:R1:W-:Y:S01]  /*10bfe0*/  @P3 STG.E.U8 desc[UR32][R22.64], R12 ;  /* 0x0000000c16003986 */ /* 0x0003e2000c101120 */
[----:B------:R-:W-:Y:S02]  /*10bff0*/  ISETP.NE.AND P3, PT, R4, RZ, PT ;  /* 0x000000ff0400720c */ /* 0x000fe40003f65270 */
[----:B------:R-:W-:Y:S02]  /*10c000*/  PRMT R4, R13, 0x7772, RZ ;  /* 0x000077720d047816 */ /* 0x000fe400000000ff */
[----:B------:R-:W-:Y:S02]  /*10c010*/  P2R R8, PR, RZ, 0x10 ;  /* 0x00000010ff087803 */ /* 0x000fe40000000000 */
[----:B------:R-:W-:Y:S01]  /*10c020*/  LOP3.LUT P4, RZ, R19, 0x4, RZ, 0xc0, !PT ;  /* 0x0000000413ff7812 */ /* 0x000fe2000788c0ff */
[----:B0-----:R-:W4:Y:S03]  /*10c030*/  LDL.LU.64 R10, [R1+0xf18] ;  /* 0x000f1800010a7983 */ /* 0x001f260000300a00 */
[----:B------:R-:W-:Y:S01]  /*10c040*/  P2R R9, PR, RZ, 0x10 ;  /* 0x00000010ff097803 */ /* 0x000fe20000000000 */
[----:B------:R-:W4:Y:S04]  /*10c050*/  LDL.LU.64 R16, [R1+0x10b8] ;  /* 0x0010b80001107983 */ /* 0x000f280000300a00 */
[----:B--2---:R-:W-:Y:S01]  /*10c060*/  @P3 STG.E.U8 desc[UR32][R28.64], R4 ;  /* 0x000000041c003986 */ /* 0x004fe2000c101120 */
[----:B------:R-:W-:-:S02]  /*10c070*/  ISETP.NE.AND P3, PT, R3, RZ, PT ;  /* 0x000000ff0300720c */ /* 0x000fc40003f65270 */
[----:B------:R-:W-:Y:S01]  /*10c080*/  LOP3.LUT P4, RZ, R19, 0x8, RZ, 0xc0, !PT ;  /* 0x0000000813ff7812 */ /* 0x000fe2000788c0ff */
[----:B------:R-:W2:Y:S01]  /*10c090*/  LDL.LU.64 R20, [R1+0x10b0] ;  /* 0x0010b00001147983 */ /* 0x000ea20000300a00 */
[----:B------:R-:W-:Y:S02]  /*10c0a0*/  PRMT R13, R13, 0x7773, RZ ;  /* 0x000077730d0d7816 */ /* 0x000fe400000000ff */
[----:B------:R-:W-:Y:S01]  /*10c0b0*/  PRMT R3, R14, 0x7772, RZ ;  /* 0x000077720e037816 */ /* 0x000fe200000000ff */
[----:B-1----:R-:W2:Y:S06]  /*10c0c0*/  LDL.LU.64 R22, [R1+0x10a8] ;  /* 0x0010a80001167983 */ /* 0x002eac0000300a00 */
[----:B------:R0:W-:Y:S04]  /*10c0d0*/  @P3 STG.E.U8 desc[UR32][R26.64], R13 ;  /* 0x0000000d1a003986 */ /* 0x0001e8000c101120 */
[----:B0-----:R-:W2:Y:S04]  /*10c0e0*/  LDL.LU.64 R12, [R1+0x10c0] ;  /* 0x0010c000010c7983 */ /* 0x001ea80000300a00 */
[----:B------:R-:W2:Y:S04]  /*10c0f0*/  LDL.LU.64 R28, [R1+0x10a0] ;  /* 0x0010a000011c7983 */ /* 0x000ea80000300a00 */
[----:B------:R-:W2:Y:S04]  /*10c100*/  LDL.LU.64 R26, [R1+0x1098] ;  /* 0x00109800011a7983 */ /* 0x000ea80000300a00 */
[----:B---3--:R0:W-:Y:S04]  /*10c110*/  @P4 STG.E.U8 desc[UR32][R6.64], R3 ;  /* 0x0000000306004986 */ /* 0x0081e8000c101120 */
[----:B0-----:R-:W3:Y:S01]  /*10c120*/  LDL.LU.64 R6, [R1+0x4008] ;  /* 0x0040080001067983 */ /* 0x001ee20000300a00 */
[----:B------:R-:W-:-:S02]  /*10c130*/  ISETP.NE.AND P4, PT, R9, RZ, PT ;  /* 0x000000ff0900720c */ /* 0x000fc40003f85270 */
[----:B------:R-:W-:Y:S02]  /*10c140*/  PRMT R14, R14, 0x7773, RZ ;  /* 0x000077730e0e7816 */ /* 0x000fe400000000ff */
[----:B------:R-:W-:-:S09]  /*10c150*/  PRMT R3, R15, 0x7772, RZ ;  /* 0x000077720f037816 */ /* 0x000fd200000000ff */
[----:B---3--:R0:W-:Y:S04]  /*10c160*/  @P4 STG.E.U8 desc[UR32][R6.64], R14 ;  /* 0x0000000e06004986 */ /* 0x0081e8000c101120 */
[----:B0-----:R-:W3:Y:S01]  /*10c170*/  LDL.LU.64 R6, [R1+0x4000] ;  /* 0x0040000001067983 */ /* 0x001ee20000300a00 */
[----:B------:R-:W-:Y:S02]  /*10c180*/  ISETP.NE.AND P4, PT, R8, RZ, PT ;  /* 0x000000ff0800720c */ /* 0x000fe40003f85270 */
[----:B------:R-:W-:-:S11]  /*10c190*/  PRMT R15, R15, 0x7773, RZ ;  /* 0x000077730f0f7816 */ /* 0x000fd600000000ff */
[----:B----4-:R0:W-:Y:S04]  /*10c1a0*/  @P4 STG.E.U8 desc[UR32][R24.64], R3 ;  /* 0x0000000318004986 */ /* 0x0101e8000c101120 */
[----:B0-----:R-:W4:Y:S01]  /*10c1b0*/  LDL.LU.64 R24, [R1+0x1090] ;  /* 0x0010900001187983 */ /* 0x001f220000300a00 */
[----:B---3--:R-:W-:-:S13]  /*10c1c0*/  ISETP.NE.AND P4, PT, R7, RZ, PT ;  /* 0x000000ff0700720c */ /* 0x008fda0003f85270 */
[----:B------:R0:W-:Y:S04]  /*10c1d0*/  @P4 STG.E.U8 desc[UR32][R10.64], R15 ;  /* 0x0000000f0a004986 */ /* 0x0001e8000c101120 */
[----:B------:R-:W1:Y:S04]  /*10c1e0*/  LDS.128 R8, [R18] ;  /* 0x0000000012087984 */ /* 0x000e680000000c00 */
[----:B0-----:R-:W3:Y:S01]  /*10c1f0*/  LDL.LU.64 R14, [R1+0x10c8] ;  /* 0x0010c800010e7983 */ /* 0x001ee20000300a00 */
[----:B------:R-:W-:Y:S02]  /*10c200*/  ISETP.NE.AND P4, PT, R6, RZ, PT ;  /* 0x000000ff0600720c */ /* 0x000fe40003f85270 */
[----:B------:R-:W-:-:S02]  /*10c210*/  LOP3.LUT P5, RZ, R2, 0x20000000, RZ, 0xc0, !PT ;  /* 0x2000000002ff7812 */ /* 0x000fc400078ac0ff */
[C---:B------:R-:W-:Y:S02]  /*10c220*/  LOP3.LUT P0, RZ, R2.reuse, 0x10000000, RZ, 0xc0, !PT ;  /* 0x1000000002ff7812 */ /* 0x040fe4000780c0ff */
[----:B------:R-:W-:Y:S02]  /*10c230*/  LOP3.LUT P6, RZ, R2, 0x8000000, RZ, 0xc0, !PT ;  /* 0x0800000002ff7812 */ /* 0x000fe400078cc0ff */
[----:B-1----:R-:W-:Y:S02]  /*10c240*/  PRMT R3, R8, 0x7770, RZ ;  /* 0x0000777008037816 */ /* 0x002fe400000000ff */
[C---:B------:R-:W-:Y:S02]  /*10c250*/  LOP3.LUT P1, RZ, R2.reuse, 0x4000000, RZ, 0xc0, !PT ;  /* 0x0400000002ff7812 */ /* 0x040fe4000782c0ff */
[----:B------:R-:W-:Y:S01]  /*10c260*/  LOP3.LUT P2, RZ, R2, 0x2000000, RZ, 0xc0, !PT ;  /* 0x0200000002ff7812 */ /* 0x000fe2000784c0ff */
[----:B------:R-:W-:Y:S04]  /*10c270*/  STL.64 [R1+0x3fe8], R8 ;  /* 0x003fe80801007387 */ /* 0x000fe80000100a00 */
[----:B---3--:R0:W-:Y:S01]  /*10c280*/  @P4 STG.E.U8 desc[UR32][R14.64], R3 ;  /* 0x000000030e004986 */ /* 0x0081e2000c101120 */
[----:B------:R-:W-:-:S02]  /*10c290*/  ISETP.NE.AND P4, PT, R5, RZ, PT ;  /* 0x000000ff0500720c */ /* 0x000fc40003f85270 */
[----:B0-----:R-:W-:-:S11]  /*10c2a0*/  PRMT R3, R8, 0x7771, RZ ;  /* 0x0000777108037816 */ /* 0x001fd600000000ff */
[----:B--2---:R0:W-:Y:S02]  /*10c2b0*/  @P4 STG.E.U8 desc[UR32][R12.64], R3 ;  /* 0x000000030c004986 */ /* 0x0041e4000c101120 */
[----:B0-----:R-:W-:-:S05]  /*10c2c0*/  PRMT R3, R9, 0x7770, RZ ;  /* 0x0000777009037816 */ /* 0x001fca00000000ff */
[----:B------:R0:W-:Y:S01]  /*10c2d0*/  @P5 STG.E.U8 desc[UR32][R16.64], R3 ;  /* 0x0000000310005986 */ /* 0x0001e2000c101120 */
[----:B------:R-:W-:-:S03]  /*10c2e0*/  PRMT R5, R11, 0x7771, RZ ;  /* 0x000077710b057816 */ /* 0x000fc600000000ff */
[----:B------:R-:W1:Y:S01]  /*10c2f0*/  LDS.128 R16, [R18+0x400] ;  /* 0x0004000012107984 */ /* 0x000e620000000c00 */
        /* <DEDUP_REMOVED lines=10> */
[----:B------:R0:W-:Y:S04]  /*10c3a0*/  STL.64 [R1+0x3ff0], R10 ;  /* 0x003ff00a01007387 */ /* 0x0001e80000100a00 */
[----:B0-----:R-:W4:Y:S01]  /*10c3b0*/  LDL.LU.64 R10, [R1+0x1108] ;  /* 0x00110800010a7983 */ /* 0x001f220000300a00 */
[----:B------:R-:W-:-:S02]  /*10c3c0*/  LOP3.LUT P3, RZ, R2, 0x1000000, RZ, 0xc0, !PT ;  /* 0x0100000002ff7812 */ /* 0x000fc4000786c0ff */
[C---:B------:R-:W-:Y:S02]  /*10c3d0*/  LOP3.LUT P0, RZ, R2.reuse, 0x800000, RZ, 0xc0, !PT ;  /* 0x0080000002ff7812 */ /* 0x040fe4000780c0ff */
[C---:B------:R-:W-:Y:S02]  /*10c3e0*/  LOP3.LUT P4, RZ, R2.reuse, 0x80000, RZ, 0xc0, !PT ;  /* 0x0008000002ff7812 */ /* 0x040fe4000788c0ff */
[C---:B------:R-:W-:Y:S02]  /*10c3f0*/  LOP3.LUT P5, RZ, R2.reuse, 0x400000, RZ, 0xc0, !PT ;  /* 0x0040000002ff7812 */ /* 0x040fe400078ac0ff */
[----:B------:R-:W-:Y:S02]  /*10c400*/  P2R R4, PR, RZ, 0x10 ;  /* 0x00000010ff047803 */ /* 0x000fe40000000000 */
[----:B------:R-:W-:Y:S02]  /*10c410*/  LOP3.LUT P4, RZ, R2, 0x100000, RZ, 0xc0, !PT ;  /* 0x0010000002ff7812 */ /* 0x000fe4000788c0ff */
[----:B-1----:R-:W-:Y:S01]  /*10c420*/  PRMT R15, R16, 0x7770, RZ ;  /* 0x00007770100f7816 */ /* 0x002fe200000000ff */
[----:B----4-:R0:W-:Y:S04]  /*10c430*/  STL.64 [R1+0x3ff8], R10 ;  /* 0x003ff80a01007387 */ /* 0x0101e80000100a00 */
[----:B0-----:R-:W4:Y:S01]  /*10c440*/  LDL.LU.64 R10, [R1+0x10f8] ;  /* 0x0010f800010a7983 */ /* 0x001f220000300a00 */
[----:B------:R-:W-:-:S02]  /*10c450*/  P2R R3, PR, RZ, 0x10 ;  /* 0x00000010ff037803 */ /* 0x000fc40000000000 */
[----:B------:R-:W-:Y:S01]  /*10c460*/  LOP3.LUT P4, RZ, R2, 0x200000, RZ, 0xc0, !PT ;  /* 0x0020000002ff7812 */ /* 0x000fe2000788c0ff */
[----:B------:R-:W-:Y:S04]  /*10c470*/  @P3 STG.E.U8 desc[UR32][R24.64], R5 ;  /* 0x0000000518003986 */ /* 0x000fe8000c101120 */
[----:B--2---:R0:W-:Y:S04]  /*10c480*/  @P0 STG.E.U8 desc[UR32][R28.64], R15 ;  /* 0x0000000f1c000986 */ /* 0x0041e8000c101120 */
[----:B------:R-:W2:Y:S04]  /*10c490*/  LDL.LU.64 R8, [R1+0x1110] ;  /* 0x0011100001087983 */ /* 0x000ea80000300a00 */
[----:B------:R-:W2:Y:S01]  /*10c4a0*/  LDL.LU.64 R20, [R1+0x1128] ;  /* 0x0011280001147983 */ /* 0x000ea20000300a00 */
[----:B0-----:R-:W-:-:S03]  /*10c4b0*/  PRMT R15, R16, 0x7771, RZ ;  /* 0x00007771100f7816 */ /* 0x001fc600000000ff */
[----:B------:R-:W2:Y:S04]  /*10c4c0*/  LDL.LU.64 R22, [R1+0x1138] ;  /* 0x0011380001167983 */ /* 0x000ea80000300a00 */
[----:B---3--:R0:W-:Y:S04]  /*10c4d0*/  @P5 STG.E.U8 desc[UR32][R26.64], R15 ;  /* 0x0000000f1a005986 */ /* 0x0081e8000c101120 */
[----:B------:R-:W3:Y:S04]  /*10c4e0*/  LDL.LU.64 R24, [R1+0x1148] ;  /* 0x0011480001187983 */ /* 0x000ee80000300a00 */
[----:B------:R-:W3:Y:S01]  /*10c4f0*/  LDL.LU.64 R28, [R1+0x1150] ;  /* 0x00115000011c7983 */ /* 0x000ee20000300a00 */
[----:B0-----:R-:W-:-:S03]  /*10c500*/  PRMT R15, R17, 0x7770, RZ ;  /* 0x00007770110f7816 */ /* 0x001fc600000000ff */
[----:B------:R-:W3:Y:S04]  /*10c510*/  LDL.LU.64 R26, [R1+0x1160] ;  /* 0x00116000011a7983 */ /* 0x000ee80000300a00 */
[----:B----4-:R0:W-:Y:S04]  /*10c520*/  @P4 STG.E.U8 desc[UR32][R10.64], R15 ;  /* 0x0000000f0a004986 */ /* 0x0101e8000c101120 */
[----:B0-----:R-:W4:Y:S01]  /*10c530*/  LDL.LU.64 R10, [R1+0x3ff8] ;  /* 0x003ff800010a7983 */ /* 0x001f220000300a00 */
[----:B------:R-:W-:Y:S02]  /*10c540*/  ISETP.NE.AND P4, PT, R3, RZ, PT ;  /* 0x000000ff0300720c */ /* 0x000fe40003f85270 */
[----:B------:R-:W-:Y:S01]  /*10c550*/  PRMT R3, R17, 0x7771, RZ ;  /* 0x0000777111037816 */ /* 0x000fe200000000ff */
[----:B------:R0:W-:Y:S04]  /*10c560*/  STL.64 [R1+0x3fe0], R16 ;  /* 0x003fe01001007387 */ /* 0x0001e80000100a00 */
[----:B0-----:R-:W3:Y:S01]  /*10c570*/  LDL.LU.64 R16, [R1+0x1120] ;  /* 0x0011200001107983 */ /* 0x001ee20000300a00 */
[----:B------:R-:W-:-:S04]  /*10c580*/  LOP3.LUT P3, RZ, R2, 0x1000, RZ, 0xc0, !PT ;  /* 0x0000100002ff7812 */ /* 0x000fc8000786c0ff */
[----:B------:R-:W-:Y:S02]  /*10c590*/  P2R R5, PR, RZ, 0x8 ;  /* 0x00000008ff057803 */ /* 0x000fe40000000000 */
[----:B------:R-:W-:-:S04]  /*10c5a0*/  LOP3.LUT P3, RZ, R2, 0x2000, RZ, 0xc0, !PT ;  /* 0x0000200002ff7812 */ /* 0x000fc8000786c0ff */
[----:B------:R-:W-:Y:S02]  /*10c5b0*/  P2R R6, PR, RZ, 0x8 ;  /* 0x00000008ff067803 */ /* 0x000fe40000000000 */
[----:B------:R-:W-:-:S04]  /*10c5c0*/  LOP3.LUT P3, RZ, R2, 0x4000, RZ, 0xc0, !PT ;  /* 0x0000400002ff7812 */ /* 0x000fc8000786c0ff */
[----:B------:R-:W-:Y:S02]  /*10c5d0*/  P2R R7, PR, RZ, 0x8 ;  /* 0x00000008ff077803 */ /* 0x000fe40000000000 */
[----:B------:R-:W-:-:S04]  /*10c5e0*/  LOP3.LUT P3, RZ, R2, 0x8000, RZ, 0xc0, !PT ;  /* 0x0000800002ff7812 */ /* 0x000fc8000786c0ff */
[----:B------:R-:W-:Y:S02]  /*10c5f0*/  P2R R12, PR, RZ, 0x8 ;  /* 0x00000008ff0c7803 */ /* 0x000fe40000000000 */
[----:B------:R-:W-:Y:S01]  /*10c600*/  LOP3.LUT P3, RZ, R2, 0x10000, RZ, 0xc0, !PT ;  /* 0x0001000002ff7812 */ /* 0x000fe2000786c0ff */
[----:B----4-:R0:W-:Y:S01]  /*10c610*/  @P4 STG.E.U8 desc[UR32][R10.64], R3 ;  /* 0x000000030a004986 */ /* 0x0101e2000c101120 */
[----:B------:R-:W-:Y:S02]  /*10c620*/  ISETP.NE.AND P4, PT, R4, RZ, PT ;  /* 0x000000ff0400720c */ /* 0x000fe40003f85270 */
[----:B0-----:R-:W-:Y:S01]  /*10c630*/  PRMT R3, R18, 0x7770, RZ ;  /* 0x0000777012037816 */ /* 0x001fe200000000ff */
[----:B------:R-:W4:Y:S10]  /*10c640*/  LDL.LU.64 R10, [R1+0x3ff0] ;  /* 0x003ff000010a7983 */ /* 0x000f340000300a00 */
[----:B--2---:R0:W-:Y:S04]  /*10c650*/  @P4 STG.E.U8 desc[UR32][R8.64], R3 ;  /* 0x0000000308004986 */ /* 0x0041e8000c101120 */
[----:B0-----:R-:W2:Y:S01]  /*10c660*/  LDL.LU.64 R8, [R1+0x3fe8] ;  /* 0x003fe80001087983 */ /* 0x001ea20000300a00 */
[----:B------:R-:W-:-:S02]  /*10c670*/  P2R R13, PR, RZ, 0x8 ;  /* 0x00000008ff0d7803 */ /* 0x000fc40000000000 */
[----:B------:R-:W-:-:S04]  /*10c680*/  LOP3.LUT P3, RZ, R2, 0x20000, RZ, 0xc0, !PT ;  /* 0x0002000002ff7812 */ /* 0x000fc8000786c0ff */
[----:B------:R-:W-:Y:S02]  /*10c690*/  P2R R14, PR, RZ, 0x8 ;  /* 0x00000008ff0e7803 */ /* 0x000fe40000000000 */
[C---:B------:R-:W-:Y:S02]  /*10c6a0*/  LOP3.LUT P3, RZ, R2.reuse, 0x40000, RZ, 0xc0, !PT ;  /* 0x0004000002ff7812 */ /* 0x040fe4000786c0ff */
[C---:B------:R-:W-:Y:S02]  /*10c6b0*/  LOP3.LUT P2, RZ, R2.reuse, 0x800, RZ, 0xc0, !PT ;  /* 0x0000080002ff7812 */ /* 0x040fe4000784c0ff */
[C---:B------:R-:W-:Y:S02]  /*10c6c0*/  LOP3.LUT P1, RZ, R2.reuse, 0x400, RZ, 0xc0, !PT ;  /* 0x0000040002ff7812 */ /* 0x040fe4000782c0ff */
[C---:B------:R-:W-:Y:S02]  /*10c6d0*/  LOP3.LUT P0, RZ, R2.reuse, 0x200, RZ, 0xc0, !PT ;  /* 0x0000020002ff7812 */ /* 0x040fe4000780c0ff */
[----:B------:R-:W-:-:S02]  /*10c6e0*/  LOP3.LUT P6, RZ, R2, 0x100, RZ, 0xc0, !PT ;  /* 0x0000010002ff7812 */ /* 0x000fc400078cc0ff */
[C---:B------:R-:W-:Y:S02]  /*10c6f0*/  LOP3.LUT P5, RZ, R2.reuse, 0x80, RZ, 0xc0, !PT ;  /* 0x0000008002ff7812 */ /* 0x040fe400078ac0ff */
[----:B------:R-:W-:Y:S02]  /*10c700*/  LOP3.LUT P4, RZ, R2, 0x40, RZ, 0xc0, !PT ;  /* 0x0000004002ff7812 */ /* 0x000fe4000788c0ff */
[----:B------:R-:W-:-:S05]  /*10c710*/  PRMT R2, R18, 0x7771, RZ ;  /* 0x0000777112027816 */ /* 0x000fca00000000ff */
[----:B---3--:R0:W-:Y:S01]  /*10c720*/  @P3 STG.E.U8 desc[UR32][R16.64], R2 ;  /* 0x0000000210003986 */ /* 0x0081e2000c101120 */
[----:B------:R-:W-:Y:S02]  /*10c730*/  ISETP.NE.AND P3, PT, R14, RZ, PT ;  /* 0x000000ff0e00720c */ /* 0x000fe40003f65270 */
[----:B0-----:R-:W-:Y:S01]  /*10c740*/  PRMT R2, R19, 0x7770, RZ ;  /* 0x0000777013027816 */ /* 0x001fe200000000ff */
[----:B------:R-:W3:Y:S10]  /*10c750*/  LDL.LU.64 R16, [R1+0x1178] ;  /* 0x0011780001107983 */ /* 0x000ef40000300a00 */
[----:B------:R0:W-:Y:S01]  /*10c760*/  @P3 STG.E.U8 desc[UR32][R20.64], R2 ;  /* 0x0000000214003986 */ /* 0x0001e2000c101120 */
[----:B------:R-:W-:-:S02]  /*10c770*/  ISETP.NE.AND P3, PT, R13, RZ, PT ;  /* 0x000000ff0d00720c */ /* 0x000fc40003f65270 */
[----:B0-----:R-:W-:-:S11]  /*10c780*/  PRMT R2, R19, 0x7771, RZ ;  /* 0x0000777113027816 */ /* 0x001fd600000000ff */
[----:B------:R2:W-:Y:S01]  /*10c790*/  @P3 STG.E.U8 desc[UR32][R22.64], R2 ;  /* 0x0000000216003986 */ /* 0x0005e2000c101120 */
[----:B------:R-:W-:-:S03]  /*10c7a0*/  ISETP.NE.AND P3, PT, R12, RZ, PT ;  /* 0x000000ff0c00720c */ /* 0x000fc60003f65270 */
[----:B------:R-:W3:Y:S01]  /*10c7b0*/  LDL.LU.64 R12, [R1+0x1130] ;  /* 0x00113000010c7983 */ /* 0x000ee20000300a00 */
[----:B--2---:R-:W-:-:S09]  /*10c7c0*/  PRMT R2, R8, 0x7772, RZ ;  /* 0x0000777208027816 */ /* 0x004fd200000000ff */
[----:B------:R0:W-:Y:S01]  /*10c7d0*/  @P3 STG.E.U8 desc[UR32][R24.64], R2 ;  /* 0x0000000218003986 */ /* 0x0001e2000c101120 */
[----:B------:R-:W-:Y:S02]  /*10c7e0*/  ISETP.NE.AND P3, PT, R7, RZ, PT ;  /* 0x000000ff0700720c */ /* 0x000fe40003f65270 */
[----:B------:R-:W-:-:S11]  /*10c7f0*/  PRMT R8, R8, 0x7773, RZ ;  /* 0x0000777308087816 */ /* 0x000fd600000000ff */
[----:B------:R-:W-:Y:S01]  /*10c800*/  @P3 STG.E.U8 desc[UR32][R28.64], R8 ;  /* 0x000000081c003986 */ /* 0x000fe2000c101120 */
[----:B------:R-:W-:Y:S02]  /*10c810*/  ISETP.NE.AND P3, PT, R6, RZ, PT ;  /* 0x000000ff0600720c */ /* 0x000fe40003f65270 */
[----:B0-----:R-:W-:Y:S01]  /*10c820*/  PRMT R2, R9, 0x7772, RZ ;  /* 0x0000777209027816 */ /* 0x001fe200000000ff */
[----:B------:R-:W2:Y:S10]  /*10c830*/  LDL.LU.64 R6, [R1+0x1140] ;  /* 0x0011400001067983 */ /* 0x000eb40000300a00 */
[----:B------:R0:W-:Y:S04]  /*10c840*/  @P3 STG.E.U8 desc[UR32][R26.64], R2 ;  /* 0x000000021a003986 */ /* 0x0001e8000c101120 */
[----:B0-----:R-:W4:Y:S01]  /*10c850*/  LDL.LU.64 R2, [R1+0x1168] ;  /* 0x0011680001027983 */ /* 0x001f220000300a00 */
[----:B------:R-:W-:-:S02]  /*10c860*/  ISETP.NE.AND P3, PT, R5, RZ, PT ;  /* 0x000000ff0500720c */ /* 0x000fc40003f65270 */
[----:B------:R-:W-:Y:S01]  /*10c870*/  PRMT R9, R9, 0x7773, RZ ;  /* 0x0000777309097816 */ /* 0x000fe200000000ff */
[----:B------:R-:W2:Y:S04]  /*10c880*/  LDL.LU.64 R14, [R1+0x1118] ;  /* 0x00111800010e7983 */ /* 0x000ea80000300a00 */
[----:B------:R-:W2:Y:S04]  /*10c890*/  LDL.LU.64 R20, [R1+0x1100] ;  /* 0x0011000001147983 */ /* 0x000ea80000300a00 */
[----:B------:R-:W2:Y:S04]  /*10c8a0*/  LDL.LU.64 R22, [R1+0x10e0] ;  /* 0x0010e00001167983 */ /* 0x000ea80000300a00 */
[----:B------:R-:W2:Y:S04]  /*10c8b0*/  LDL.LU.64 R24, [R1+0x10d8] ;  /* 0x0010d80001187983 */ /* 0x000ea80000300a00 */
[----:B------:R-:W2:Y:S04]  /*10c8c0*/  LDL.LU.64 R28, [R1+0x10d0] ;  /* 0x0010d000011c7983 */ /* 0x000ea80000300a00 */
[----:B------:R-:W2:Y:S04]  /*10c8d0*/  LDL.LU.64 R26, [R1+0x1088] ;  /* 0x00108800011a7983 */ /* 0x000ea80000300a00 */
[----:B------:R-:W2:Y:S04]  /*10c8e0*/  LDL.LU.64 R4, [R1+0x1158] ;  /* 0x0011580001047983 */ /* 0x000ea80000300a00 */
[----:B----4-:R0:W-:Y:S02]  /*10c8f0*/  @P3 STG.E.U8 desc[UR32][R2.64], R9 ;  /* 0x0000000902003986 */ /* 0x0101e4000c101120 */
[----:B0-----:R-:W-:-:S02]  /*10c900*/  PRMT R2, R10, 0x7772, RZ ;  /* 0x000077720a027816 */ /* 0x001fc400000000ff */
[----:B------:R-:W4:Y:S04]  /*10c910*/  LDL.LU.64 R8, [R1+0x1170] ;  /* 0x0011700001087983 */ /* 0x000f280000300a00 */
[----:B---3--:R0:W-:Y:S04]  /*10c920*/  @P2 STG.E.U8 desc[UR32][R16.64], R2 ;  /* 0x0000000210002986 */ /* 0x0081e8000c101120 */
[----:B0-----:R-:W3:Y:S01]  /*10c930*/  LDL.LU.64 R16, [R1+0x3fe0] ;  /* 0x003fe00001107983 */ /* 0x001ee20000300a00 */
[----:B------:R-:W-:Y:S02]  /*10c940*/  PRMT R10, R10, 0x7773, RZ ;  /* 0x000077730a0a7816 */ /* 0x000fe400000000ff */
[----:B------:R-:W-:-:S02]  /*10c950*/  PRMT R3, R11, 0x7772, RZ ;  /* 0x000077720b037816 */ /* 0x000fc400000000ff */
[----:B------:R-:W-:Y:S02]  /*10c960*/  PRMT R11, R11, 0x7773, RZ ;  /* 0x000077730b0b7816 */ /* 0x000fe400000000ff */
[C---:B------:R-:W-:Y:S02]  /*10c970*/  LOP3.LUT P3, RZ, R0.reuse, 0x40000000, RZ, 0xc0, !PT ;  /* 0x4000000000ff7812 */ /* 0x040fe4000786c0ff */
[----:B------:R-:W-:Y:S02]  /*10c980*/  LOP3.LUT P2, RZ, R0, 0x20000000, RZ, 0xc0, !PT ;  /* 0x2000000000ff7812 */ /* 0x000fe4000784c0ff */
[C---:B------:R-:W-:Y:S02]  /*10c990*/  PRMT R2, R18.reuse, 0x7772, RZ ;  /* 0x0000777212027816 */ /* 0x040fe400000000ff */
[----:B------:R-:W-:Y:S01]  /*10c9a0*/  PRMT R18, R18, 0x7773, RZ ;  /* 0x0000777312127816 */ /* 0x000fe200000000ff */
[----:B----4-:R-:W-:Y:S04]  /*10c9b0*/  @P1 STG.E.U8 desc[UR32][R8.64], R10 ;  /* 0x0000000a08001986 */ /* 0x010fe8000c101120 */
[----:B--2---:R3:W-:Y:S01]  /*10c9c0*/  @P0 STG.E.U8 desc[UR32][R4.64], R3 ;  /* 0x0000000304000986 */ /* 0x0047e2000c101120 */
[----:B------:R-:W-:-:S02]  /*10c9d0*/  LOP3.LUT P1, RZ, R0, 0x10000000, RZ, 0xc0, !PT ;  /* 0x1000000000ff7812 */ /* 0x000fc4000782c0ff */
[C---:B------:R-:W-:Y:S01]  /*10c9e0*/  LOP3.LUT P0, RZ, R0.reuse, 0x8000000, RZ, 0xc0, !PT ;  /* 0x0800000000ff7812 */ /* 0x040fe2000780c0ff */
[----:B------:R0:W-:Y:S01]  /*10c9f0*/  @P6 STG.E.U8 desc[UR32][R6.64], R11 ;  /* 0x0000000b06006986 */ /* 0x0001e2000c101120 */
[----:B------:R-:W-:Y:S02]  /*10ca00*/  LOP3.LUT P6, RZ, R0, 0x4000000, RZ, 0xc0, !PT ;  /* 0x0400000000ff7812 */ /* 0x000fe400078cc0ff */
[C---:B---3--:R-:W-:Y:S02]  /*10ca10*/  PRMT R4, R16.reuse, 0x7772, RZ ;  /* 0x0000777210047816 */ /* 0x048fe400000000ff */
[----:B------:R-:W-:-:S03]  /*10ca20*/  PRMT R16, R16, 0x7773, RZ ;  /* 0x0000777310107816 */ /* 0x000fc600000000ff */
[----:B------:R0:W-:Y:S01]  /*10ca30*/  @P5 STG.E.U8 desc[UR32][R12.64], R4 ;  /* 0x000000040c005986 */ /* 0x0001e2000c101120 */
[----:B------:R-:W-:Y:S02]  /*10ca40*/  LOP3.LUT P5, RZ, R0, 0x2000000, RZ, 0xc0, !PT ;  /* 0x0200000000ff7812 */ /* 0x000fe400078ac0ff */
[C---:B------:R-:W-:Y:S02]  /*10ca50*/  PRMT R0, R17.reuse, 0x7772, RZ ;  /* 0x0000777211007816 */ /* 0x040fe400000000ff */
[----:B------:R-:W-:Y:S01]  /*10ca60*/  PRMT R17, R17, 0x7773, RZ ;  /* 0x0000777311117816 */ /* 0x000fe200000000ff */
[----:B------:R0:W-:Y:S01]  /*10ca70*/  @P4 STG.E.U8 desc[UR32][R14.64], R16 ;  /* 0x000000100e004986 */ /* 0x0001e2000c101120 */
[----:B------:R-:W-:-:S03]  /*10ca80*/  PRMT R5, R19, 0x7772, RZ ;  /* 0x0000777213057816 */ /* 0x000fc600000000ff */
[----:B------:R0:W-:Y:S04]  /*10ca90*/  @P3 STG.E.U8 desc[UR32][R20.64], R0 ;  /* 0x0000000014003986 */ /* 0x0001e8000c101120 */
[----:B------:R0:W-:Y:S04]  /*10caa0*/  @P2 STG.E.U8 desc[UR32][R22.64], R17 ;  /* 0x0000001116002986 */ /* 0x0001e8000c101120 */
[----:B------:R0:W-:Y:S04]  /*10cab0*/  @P1 STG.E.U8 desc[UR32][R24.64], R2 ;  /* 0x0000000218001986 */ /* 0x0001e8000c101120 */
[----:B------:R0:W-:Y:S01]  /*10cac0*/  @P0 STG.E.U8 desc[UR32][R28.64], R18 ;  /* 0x000000121c000986 */ /* 0x0001e2000c101120 */
[----:B------:R-:W-:-:S03]  /*10cad0*/  PRMT R19, R19, 0x7773, RZ ;  /* 0x0000777313137816 */ /* 0x000fc600000000ff */
[----:B------:R0:W-:Y:S01]  /*10cae0*/  @P6 STG.E.U8 desc[UR32][R26.64], R5 ;  /* 0x000000051a006986 */ /* 0x0001e2000c101120 */
[----:B------:R-:W-:Y:S05]  /*10caf0*/  @!P5 EXIT ;  /* 0x000000000000d94d */ /* 0x000fea0003800000 */
[----:B0-----:R-:W2:Y:S04]  /*10cb00*/  LDL.LU.64 R26, [R1+0xf00] ;  /* 0x000f0000011a7983 */ /* 0x001ea80000300a00 */
[----:B--2---:R-:W-:Y:S01]  /*10cb10*/  STG.E.U8 desc[UR32][R26.64], R19 ;  /* 0x000000131a007986 */ /* 0x004fe2000c101120 */
[----:B------:R-:W-:Y:S05]  /*10cb20*/  EXIT ;  /* 0x000000000000794d */ /* 0x000fea0003800000 */
.L_x_3:
[----:B------:R-:W-:-:S00]  /*10cb30*/  BRA `(.L_x_3) ;  /* 0xfffffffc00fc7947 */ /* 0x000fc0000383ffff */
[----:B------:R-:W-:-:S00]  /*10cb40*/  NOP ;  /* 0x0000000000007918 */ /* 0x000fc00000000000 */
        /* <DEDUP_REMOVED lines=11> */
.L_x_4:


//--------------------- .nv.shared.matmul_kernel  --------------------------
	.section	.nv.shared.matmul_kernel,"aw",@nobits
	.sectionflags	@""
	.align	16
	.zero		1024


//--------------------- .nv.shared.reserved.0     --------------------------
	.section	.nv.shared.reserved.0,"aw",@nobits
	.weak		__nv_reservedSMEM_offset_0_alias
	.size		__nv_reservedSMEM_offset_0_alias, 0, 0
	.other		__nv_reservedSMEM_offset_0_alias,@"STO_CUDA_RESERVED_SHARED STV_DEFAULT"
__nv_reservedSMEM_offset_0_alias:
	.zero		0


//--------------------- .nv.constant0.matmul_kernel --------------------------
	.section	.nv.constant0.matmul_kernel,"a",@progbits
	.sectionflags	@""
	.align	4
.nv.constant0.matmul_kernel:
	.zero		608


//--------------------- SYMBOLS --------------------------

	.type		.nv.reservedSmem.offset0,@object
	.size		.nv.reservedSmem.offset0,0x4
